//
// Generated by NVIDIA NVVM Compiler
//
// Compiler Build ID: CL-36424714
// Cuda compilation tools, release 13.0, V13.0.88
// Based on NVVM 20.0.0
//

.version 9.0
.target sm_100
.address_size 64

	// .globl	_Z19compactifyProposalsPK14SudokuProposalPS_PKiS4_i
// _ZZN3cub18CUB_300001_SM_10006detail4scan16DeviceScanKernelINS2_10policy_hubIiiijN4cuda3std3__44plusIvEEE10Policy1000EN6thrust24THRUST_300001_SM_1000_NS6detail15normal_iteratorINSD_10device_ptrIiEEEESI_NS0_13ScanTileStateIiLb1EEES9_NS1_10InputValueIiPiEEjiLb0EiEEvT0_T1_T2_iT3_T4_T5_E12temp_storage has been demoted
// _ZZN3cub18CUB_300001_SM_10006detail4scan16DeviceScanKernelINS2_10policy_hubIiiimN4cuda3std3__44plusIvEEE10Policy1000EN6thrust24THRUST_300001_SM_1000_NS6detail15normal_iteratorINSD_10device_ptrIiEEEESI_NS0_13ScanTileStateIiLb1EEES9_NS1_10InputValueIiPiEEmiLb0EiEEvT0_T1_T2_iT3_T4_T5_E12temp_storage has been demoted
.global .align 1 .b8 _ZN34_INTERNAL_a4005196_4_k_cu_ac91facf4cuda3std3__45__cpo5beginE[1];
.global .align 1 .b8 _ZN34_INTERNAL_a4005196_4_k_cu_ac91facf4cuda3std3__45__cpo3endE[1];
.global .align 1 .b8 _ZN34_INTERNAL_a4005196_4_k_cu_ac91facf4cuda3std3__45__cpo6cbeginE[1];
.global .align 1 .b8 _ZN34_INTERNAL_a4005196_4_k_cu_ac91facf4cuda3std3__45__cpo4cendE[1];
.global .align 1 .b8 _ZN34_INTERNAL_a4005196_4_k_cu_ac91facf4cuda3std3__45__cpo6rbeginE[1];
.global .align 1 .b8 _ZN34_INTERNAL_a4005196_4_k_cu_ac91facf4cuda3std3__45__cpo4rendE[1];
.global .align 1 .b8 _ZN34_INTERNAL_a4005196_4_k_cu_ac91facf4cuda3std3__45__cpo7crbeginE[1];
.global .align 1 .b8 _ZN34_INTERNAL_a4005196_4_k_cu_ac91facf4cuda3std3__45__cpo5crendE[1];
.global .align 1 .b8 _ZN34_INTERNAL_a4005196_4_k_cu_ac91facf4cuda3std3__436_GLOBAL__N__a4005196_4_k_cu_ac91facf6ignoreE[1];
.global .align 1 .b8 _ZN34_INTERNAL_a4005196_4_k_cu_ac91facf4cuda3std3__419piecewise_constructE[1];
.global .align 1 .b8 _ZN34_INTERNAL_a4005196_4_k_cu_ac91facf4cuda3std3__48in_placeE[1];
.global .align 1 .b8 _ZN34_INTERNAL_a4005196_4_k_cu_ac91facf4cuda3std3__420unreachable_sentinelE[1];
.global .align 1 .b8 _ZN34_INTERNAL_a4005196_4_k_cu_ac91facf4cuda3std3__47nulloptE[1];
.global .align 1 .b8 _ZN34_INTERNAL_a4005196_4_k_cu_ac91facf4cuda3std3__48unexpectE[1];
.global .align 1 .b8 _ZN34_INTERNAL_a4005196_4_k_cu_ac91facf4cuda3std6ranges3__45__cpo4swapE[1];
.global .align 1 .b8 _ZN34_INTERNAL_a4005196_4_k_cu_ac91facf4cuda3std6ranges3__45__cpo9iter_moveE[1];
.global .align 1 .b8 _ZN34_INTERNAL_a4005196_4_k_cu_ac91facf4cuda3std6ranges3__45__cpo5beginE[1];
.global .align 1 .b8 _ZN34_INTERNAL_a4005196_4_k_cu_ac91facf4cuda3std6ranges3__45__cpo3endE[1];
.global .align 1 .b8 _ZN34_INTERNAL_a4005196_4_k_cu_ac91facf4cuda3std6ranges3__45__cpo6cbeginE[1];
.global .align 1 .b8 _ZN34_INTERNAL_a4005196_4_k_cu_ac91facf4cuda3std6ranges3__45__cpo4cendE[1];
.global .align 1 .b8 _ZN34_INTERNAL_a4005196_4_k_cu_ac91facf4cuda3std6ranges3__45__cpo7advanceE[1];
.global .align 1 .b8 _ZN34_INTERNAL_a4005196_4_k_cu_ac91facf4cuda3std6ranges3__45__cpo9iter_swapE[1];
.global .align 1 .b8 _ZN34_INTERNAL_a4005196_4_k_cu_ac91facf4cuda3std6ranges3__45__cpo4nextE[1];
.global .align 1 .b8 _ZN34_INTERNAL_a4005196_4_k_cu_ac91facf4cuda3std6ranges3__45__cpo4prevE[1];
.global .align 1 .b8 _ZN34_INTERNAL_a4005196_4_k_cu_ac91facf4cuda3std6ranges3__45__cpo4dataE[1];
.global .align 1 .b8 _ZN34_INTERNAL_a4005196_4_k_cu_ac91facf4cuda3std6ranges3__45__cpo5cdataE[1];
.global .align 1 .b8 _ZN34_INTERNAL_a4005196_4_k_cu_ac91facf4cuda3std6ranges3__45__cpo4sizeE[1];
.global .align 1 .b8 _ZN34_INTERNAL_a4005196_4_k_cu_ac91facf4cuda3std6ranges3__45__cpo5ssizeE[1];
.global .align 1 .b8 _ZN34_INTERNAL_a4005196_4_k_cu_ac91facf4cuda3std6ranges3__45__cpo8distanceE[1];
.global .align 1 .b8 _ZN34_INTERNAL_a4005196_4_k_cu_ac91facf6thrust24THRUST_300001_SM_1000_NS8cuda_cub3parE[1];
.global .align 1 .b8 _ZN34_INTERNAL_a4005196_4_k_cu_ac91facf6thrust24THRUST_300001_SM_1000_NS8cuda_cub10par_nosyncE[1];
.global .align 1 .b8 _ZN34_INTERNAL_a4005196_4_k_cu_ac91facf6thrust24THRUST_300001_SM_1000_NS6system6detail10sequential3seqE[1];
.global .align 1 .b8 _ZN34_INTERNAL_a4005196_4_k_cu_ac91facf6thrust24THRUST_300001_SM_1000_NS6system3cpp3parE[1];
.global .align 1 .b8 _ZN34_INTERNAL_a4005196_4_k_cu_ac91facf6thrust24THRUST_300001_SM_1000_NS12placeholders2_1E[1];
.global .align 1 .b8 _ZN34_INTERNAL_a4005196_4_k_cu_ac91facf6thrust24THRUST_300001_SM_1000_NS12placeholders2_2E[1];
.global .align 1 .b8 _ZN34_INTERNAL_a4005196_4_k_cu_ac91facf6thrust24THRUST_300001_SM_1000_NS12placeholders2_3E[1];
.global .align 1 .b8 _ZN34_INTERNAL_a4005196_4_k_cu_ac91facf6thrust24THRUST_300001_SM_1000_NS12placeholders2_4E[1];
.global .align 1 .b8 _ZN34_INTERNAL_a4005196_4_k_cu_ac91facf6thrust24THRUST_300001_SM_1000_NS12placeholders2_5E[1];
.global .align 1 .b8 _ZN34_INTERNAL_a4005196_4_k_cu_ac91facf6thrust24THRUST_300001_SM_1000_NS12placeholders2_6E[1];
.global .align 1 .b8 _ZN34_INTERNAL_a4005196_4_k_cu_ac91facf6thrust24THRUST_300001_SM_1000_NS12placeholders2_7E[1];
.global .align 1 .b8 _ZN34_INTERNAL_a4005196_4_k_cu_ac91facf6thrust24THRUST_300001_SM_1000_NS12placeholders2_8E[1];
.global .align 1 .b8 _ZN34_INTERNAL_a4005196_4_k_cu_ac91facf6thrust24THRUST_300001_SM_1000_NS12placeholders2_9E[1];
.global .align 1 .b8 _ZN34_INTERNAL_a4005196_4_k_cu_ac91facf6thrust24THRUST_300001_SM_1000_NS12placeholders3_10E[1];
.global .align 1 .b8 _ZN34_INTERNAL_a4005196_4_k_cu_ac91facf6thrust24THRUST_300001_SM_1000_NS3seqE[1];
.global .align 1 .b8 _ZN34_INTERNAL_a4005196_4_k_cu_ac91facf6thrust24THRUST_300001_SM_1000_NS6deviceE[1];

.visible .entry _Z19compactifyProposalsPK14SudokuProposalPS_PKiS4_i(
	.param .u64 .ptr .align 1 _Z19compactifyProposalsPK14SudokuProposalPS_PKiS4_i_param_0,
	.param .u64 .ptr .align 1 _Z19compactifyProposalsPK14SudokuProposalPS_PKiS4_i_param_1,
	.param .u64 .ptr .align 1 _Z19compactifyProposalsPK14SudokuProposalPS_PKiS4_i_param_2,
	.param .u64 .ptr .align 1 _Z19compactifyProposalsPK14SudokuProposalPS_PKiS4_i_param_3,
	.param .u32 _Z19compactifyProposalsPK14SudokuProposalPS_PKiS4_i_param_4
)
{
	.reg .pred 	%p<4>;
	.reg .b16 	%rs<2>;
	.reg .b32 	%r<12>;
	.reg .b64 	%rd<23>;

	ld.param.u64 	%rd7, [_Z19compactifyProposalsPK14SudokuProposalPS_PKiS4_i_param_0];
	ld.param.u64 	%rd8, [_Z19compactifyProposalsPK14SudokuProposalPS_PKiS4_i_param_1];
	ld.param.u64 	%rd9, [_Z19compactifyProposalsPK14SudokuProposalPS_PKiS4_i_param_2];
	ld.param.u64 	%rd10, [_Z19compactifyProposalsPK14SudokuProposalPS_PKiS4_i_param_3];
	ld.param.u32 	%r4, [_Z19compactifyProposalsPK14SudokuProposalPS_PKiS4_i_param_4];
	mov.u32 	%r5, %ctaid.x;
	mov.u32 	%r6, %ntid.x;
	mov.u32 	%r7, %tid.x;
	mad.lo.s32 	%r1, %r5, %r6, %r7;
	setp.ge.s32 	%p1, %r1, %r4;
	@%p1 bra 	$L__BB0_4;
	cvta.to.global.u64 	%rd11, %rd9;
	mul.wide.s32 	%rd12, %r1, 4;
	add.s64 	%rd13, %rd11, %rd12;
	ld.global.u32 	%r8, [%rd13];
	setp.eq.s32 	%p2, %r8, 0;
	@%p2 bra 	$L__BB0_4;
	cvta.to.global.u64 	%rd14, %rd10;
	add.s64 	%rd16, %rd14, %rd12;
	ld.global.u32 	%r10, [%rd16];
	cvta.to.global.u64 	%rd17, %rd8;
	mul.wide.s32 	%rd18, %r10, 625;
	add.s64 	%rd22, %rd17, %rd18;
	cvta.to.global.u64 	%rd19, %rd7;
	mul.wide.s32 	%rd20, %r1, 625;
	add.s64 	%rd21, %rd19, %rd20;
	mov.b32 	%r11, 0;
$L__BB0_3:
	ld.global.u8 	%rs1, [%rd21];
	st.global.u8 	[%rd22], %rs1;
	add.s32 	%r3, %r11, 1;
	add.s64 	%rd22, %rd22, 1;
	add.s64 	%rd21, %rd21, 1;
	setp.lt.u32 	%p3, %r11, 624;
	mov.u32 	%r11, %r3;
	@%p3 bra 	$L__BB0_3;
$L__BB0_4:
	ret;

}
	// .globl	_Z17generateProposalsILi3EEvP14SudokuProposalS1_PiS2_iS2_
.visible .entry _Z17generateProposalsILi3EEvP14SudokuProposalS1_PiS2_iS2_(
	.param .u64 .ptr .align 1 _Z17generateProposalsILi3EEvP14SudokuProposalS1_PiS2_iS2__param_0,
	.param .u64 .ptr .align 1 _Z17generateProposalsILi3EEvP14SudokuProposalS1_PiS2_iS2__param_1,
	.param .u64 .ptr .align 1 _Z17generateProposalsILi3EEvP14SudokuProposalS1_PiS2_iS2__param_2,
	.param .u64 .ptr .align 1 _Z17generateProposalsILi3EEvP14SudokuProposalS1_PiS2_iS2__param_3,
	.param .u32 _Z17generateProposalsILi3EEvP14SudokuProposalS1_PiS2_iS2__param_4,
	.param .u64 .ptr .align 1 _Z17generateProposalsILi3EEvP14SudokuProposalS1_PiS2_iS2__param_5
)
{
	.local .align 16 .b8 	__local_depot1[3264];
	.reg .b64 	%SP;
	.reg .b64 	%SPL;
	.reg .pred 	%p<1948>;
	.reg .b16 	%rs<2200>;
	.reg .b32 	%r<4501>;
	.reg .b64 	%rd<243>;

	mov.u64 	%SPL, __local_depot1;
	ld.param.u64 	%rd102, [_Z17generateProposalsILi3EEvP14SudokuProposalS1_PiS2_iS2__param_3];
	cvta.to.global.u64 	%rd103, %rd102;
	add.u64 	%rd1, %SPL, 0;
	add.u64 	%rd2, %SPL, 0;
	add.u64 	%rd3, %SPL, 0;
	add.u64 	%rd4, %SPL, 128;
	add.u64 	%rd5, %SPL, 756;
	mov.u32 	%r1475, %ctaid.x;
	mov.u32 	%r1476, %ntid.x;
	mov.u32 	%r1477, %tid.x;
	mad.lo.s32 	%r1478, %r1475, %r1476, %r1477;
	ld.global.u32 	%r1479, [%rd103];
	setp.ge.s32 	%p1, %r1478, %r1479;
	@%p1 bra 	$L__BB1_914;
	ld.param.u64 	%rd230, [_Z17generateProposalsILi3EEvP14SudokuProposalS1_PiS2_iS2__param_0];
	cvta.to.global.u64 	%rd109, %rd230;
	mov.u32 	%r1481, %ctaid.x;
	mov.u32 	%r1482, %ntid.x;
	mov.u32 	%r1483, %tid.x;
	mad.lo.s32 	%r1484, %r1481, %r1482, %r1483;
	mul.wide.s32 	%rd110, %r1484, 625;
	add.s64 	%rd111, %rd109, %rd110;
	ld.global.u8 	%rs82, [%rd111+624];
	ld.global.u8 	%rs83, [%rd111+623];
	ld.global.u8 	%rs84, [%rd111+622];
	ld.global.u8 	%rs85, [%rd111+621];
	ld.global.u8 	%rs86, [%rd111+620];
	ld.global.u8 	%rs87, [%rd111+619];
	ld.global.u8 	%rs88, [%rd111+618];
	ld.global.u8 	%rs89, [%rd111+617];
	ld.global.u8 	%rs90, [%rd111+616];
	ld.global.u8 	%rs91, [%rd111+615];
	ld.global.u8 	%rs92, [%rd111+614];
	ld.global.u8 	%rs93, [%rd111+613];
	ld.global.u8 	%rs94, [%rd111+612];
	ld.global.u8 	%rs95, [%rd111+611];
	ld.global.u8 	%rs96, [%rd111+610];
	ld.global.u8 	%rs97, [%rd111+609];
	ld.global.u8 	%rs98, [%rd111+608];
	ld.global.u8 	%rs99, [%rd111+607];
	ld.global.u8 	%rs100, [%rd111+606];
	ld.global.u8 	%rs101, [%rd111+605];
	ld.global.u8 	%rs102, [%rd111+604];
	ld.global.u8 	%rs103, [%rd111+603];
	ld.global.u8 	%rs104, [%rd111+602];
	ld.global.u8 	%rs105, [%rd111+601];
	ld.global.u8 	%rs106, [%rd111+600];
	ld.global.u8 	%rs107, [%rd111+599];
	ld.global.u8 	%rs108, [%rd111+598];
	ld.global.u8 	%rs109, [%rd111+597];
	ld.global.u8 	%rs110, [%rd111+596];
	ld.global.u8 	%rs111, [%rd111+595];
	ld.global.u8 	%rs112, [%rd111+594];
	ld.global.u8 	%rs113, [%rd111+593];
	ld.global.u8 	%rs114, [%rd111+592];
	ld.global.u8 	%rs115, [%rd111+591];
	ld.global.u8 	%rs116, [%rd111+590];
	ld.global.u8 	%rs117, [%rd111+589];
	ld.global.u8 	%rs118, [%rd111+588];
	ld.global.u8 	%rs119, [%rd111+587];
	ld.global.u8 	%rs120, [%rd111+586];
	ld.global.u8 	%rs121, [%rd111+585];
	ld.global.u8 	%rs122, [%rd111+584];
	ld.global.u8 	%rs123, [%rd111+583];
	ld.global.u8 	%rs124, [%rd111+582];
	ld.global.u8 	%rs125, [%rd111+581];
	ld.global.u8 	%rs126, [%rd111+580];
	ld.global.u8 	%rs127, [%rd111+579];
	ld.global.u8 	%rs128, [%rd111+578];
	ld.global.u8 	%rs129, [%rd111+577];
	ld.global.u8 	%rs130, [%rd111+576];
	ld.global.u8 	%rs131, [%rd111+575];
	ld.global.u8 	%rs132, [%rd111+574];
	ld.global.u8 	%rs133, [%rd111+573];
	ld.global.u8 	%rs134, [%rd111+572];
	ld.global.u8 	%rs135, [%rd111+571];
	ld.global.u8 	%rs136, [%rd111+570];
	ld.global.u8 	%rs137, [%rd111+569];
	ld.global.u8 	%rs138, [%rd111+568];
	ld.global.u8 	%rs139, [%rd111+567];
	ld.global.u8 	%rs140, [%rd111+566];
	ld.global.u8 	%rs141, [%rd111+565];
	ld.global.u8 	%rs142, [%rd111+564];
	ld.global.u8 	%rs143, [%rd111+563];
	ld.global.u8 	%rs144, [%rd111+562];
	ld.global.u8 	%rs145, [%rd111+561];
	ld.global.u8 	%rs146, [%rd111+560];
	ld.global.u8 	%rs147, [%rd111+559];
	ld.global.u8 	%rs148, [%rd111+558];
	ld.global.u8 	%rs149, [%rd111+557];
	ld.global.u8 	%rs150, [%rd111+556];
	ld.global.u8 	%rs151, [%rd111+555];
	ld.global.u8 	%rs152, [%rd111+554];
	ld.global.u8 	%rs153, [%rd111+553];
	ld.global.u8 	%rs154, [%rd111+552];
	ld.global.u8 	%rs155, [%rd111+551];
	ld.global.u8 	%rs156, [%rd111+550];
	ld.global.u8 	%rs157, [%rd111+549];
	ld.global.u8 	%rs158, [%rd111+548];
	ld.global.u8 	%rs159, [%rd111+547];
	ld.global.u8 	%rs160, [%rd111+546];
	ld.global.u8 	%rs161, [%rd111+545];
	ld.global.u8 	%rs162, [%rd111+544];
	ld.global.u8 	%rs163, [%rd111+543];
	ld.global.u8 	%rs164, [%rd111+542];
	ld.global.u8 	%rs165, [%rd111+541];
	ld.global.u8 	%rs166, [%rd111+540];
	ld.global.u8 	%rs167, [%rd111+539];
	ld.global.u8 	%rs168, [%rd111+538];
	ld.global.u8 	%rs169, [%rd111+537];
	ld.global.u8 	%rs170, [%rd111+536];
	ld.global.u8 	%rs171, [%rd111+535];
	ld.global.u8 	%rs172, [%rd111+534];
	ld.global.u8 	%rs173, [%rd111+533];
	ld.global.u8 	%rs174, [%rd111+532];
	ld.global.u8 	%rs175, [%rd111+531];
	ld.global.u8 	%rs176, [%rd111+530];
	ld.global.u8 	%rs177, [%rd111+529];
	ld.global.u8 	%rs178, [%rd111+528];
	ld.global.u8 	%rs179, [%rd111+527];
	ld.global.u8 	%rs180, [%rd111+526];
	ld.global.u8 	%rs181, [%rd111+525];
	ld.global.u8 	%rs182, [%rd111+524];
	ld.global.u8 	%rs183, [%rd111+523];
	ld.global.u8 	%rs184, [%rd111+522];
	ld.global.u8 	%rs185, [%rd111+521];
	ld.global.u8 	%rs186, [%rd111+520];
	ld.global.u8 	%rs187, [%rd111+519];
	ld.global.u8 	%rs188, [%rd111+518];
	ld.global.u8 	%rs189, [%rd111+517];
	ld.global.u8 	%rs190, [%rd111+516];
	ld.global.u8 	%rs191, [%rd111+515];
	ld.global.u8 	%rs192, [%rd111+514];
	ld.global.u8 	%rs193, [%rd111+513];
	ld.global.u8 	%rs194, [%rd111+512];
	ld.global.u8 	%rs195, [%rd111+511];
	ld.global.u8 	%rs196, [%rd111+510];
	ld.global.u8 	%rs197, [%rd111+509];
	ld.global.u8 	%rs198, [%rd111+508];
	ld.global.u8 	%rs199, [%rd111+507];
	ld.global.u8 	%rs200, [%rd111+506];
	ld.global.u8 	%rs201, [%rd111+505];
	ld.global.u8 	%rs202, [%rd111+504];
	ld.global.u8 	%rs203, [%rd111+503];
	ld.global.u8 	%rs204, [%rd111+502];
	ld.global.u8 	%rs205, [%rd111+501];
	ld.global.u8 	%rs206, [%rd111+500];
	ld.global.u8 	%rs207, [%rd111+499];
	ld.global.u8 	%rs208, [%rd111+498];
	ld.global.u8 	%rs209, [%rd111+497];
	ld.global.u8 	%rs210, [%rd111+496];
	ld.global.u8 	%rs211, [%rd111+495];
	ld.global.u8 	%rs212, [%rd111+494];
	ld.global.u8 	%rs213, [%rd111+493];
	ld.global.u8 	%rs214, [%rd111+492];
	ld.global.u8 	%rs215, [%rd111+491];
	ld.global.u8 	%rs216, [%rd111+490];
	ld.global.u8 	%rs217, [%rd111+489];
	ld.global.u8 	%rs218, [%rd111+488];
	ld.global.u8 	%rs219, [%rd111+487];
	ld.global.u8 	%rs220, [%rd111+486];
	ld.global.u8 	%rs221, [%rd111+485];
	ld.global.u8 	%rs222, [%rd111+484];
	ld.global.u8 	%rs223, [%rd111+483];
	ld.global.u8 	%rs224, [%rd111+482];
	ld.global.u8 	%rs225, [%rd111+481];
	ld.global.u8 	%rs226, [%rd111+480];
	ld.global.u8 	%rs227, [%rd111+479];
	ld.global.u8 	%rs228, [%rd111+478];
	ld.global.u8 	%rs229, [%rd111+477];
	ld.global.u8 	%rs230, [%rd111+476];
	ld.global.u8 	%rs231, [%rd111+475];
	ld.global.u8 	%rs232, [%rd111+474];
	ld.global.u8 	%rs233, [%rd111+473];
	ld.global.u8 	%rs234, [%rd111+472];
	ld.global.u8 	%rs235, [%rd111+471];
	ld.global.u8 	%rs236, [%rd111+470];
	ld.global.u8 	%rs237, [%rd111+469];
	ld.global.u8 	%rs238, [%rd111+468];
	ld.global.u8 	%rs239, [%rd111+467];
	ld.global.u8 	%rs240, [%rd111+466];
	ld.global.u8 	%rs241, [%rd111+465];
	ld.global.u8 	%rs242, [%rd111+464];
	ld.global.u8 	%rs243, [%rd111+463];
	ld.global.u8 	%rs244, [%rd111+462];
	ld.global.u8 	%rs245, [%rd111+461];
	ld.global.u8 	%rs246, [%rd111+460];
	ld.global.u8 	%rs247, [%rd111+459];
	ld.global.u8 	%rs248, [%rd111+458];
	ld.global.u8 	%rs249, [%rd111+457];
	ld.global.u8 	%rs250, [%rd111+456];
	ld.global.u8 	%rs251, [%rd111+455];
	ld.global.u8 	%rs252, [%rd111+454];
	ld.global.u8 	%rs253, [%rd111+453];
	ld.global.u8 	%rs254, [%rd111+452];
	ld.global.u8 	%rs255, [%rd111+451];
	ld.global.u8 	%rs256, [%rd111+450];
	ld.global.u8 	%rs257, [%rd111+449];
	ld.global.u8 	%rs258, [%rd111+448];
	ld.global.u8 	%rs259, [%rd111+447];
	ld.global.u8 	%rs260, [%rd111+446];
	ld.global.u8 	%rs261, [%rd111+445];
	ld.global.u8 	%rs262, [%rd111+444];
	ld.global.u8 	%rs263, [%rd111+443];
	ld.global.u8 	%rs264, [%rd111+442];
	ld.global.u8 	%rs265, [%rd111+441];
	ld.global.u8 	%rs266, [%rd111+440];
	ld.global.u8 	%rs267, [%rd111+439];
	ld.global.u8 	%rs268, [%rd111+438];
	ld.global.u8 	%rs269, [%rd111+437];
	ld.global.u8 	%rs270, [%rd111+436];
	ld.global.u8 	%rs271, [%rd111+435];
	ld.global.u8 	%rs272, [%rd111+434];
	ld.global.u8 	%rs273, [%rd111+433];
	ld.global.u8 	%rs274, [%rd111+432];
	ld.global.u8 	%rs275, [%rd111+431];
	ld.global.u8 	%rs276, [%rd111+430];
	ld.global.u8 	%rs277, [%rd111+429];
	ld.global.u8 	%rs278, [%rd111+428];
	ld.global.u8 	%rs279, [%rd111+427];
	ld.global.u8 	%rs280, [%rd111+426];
	ld.global.u8 	%rs281, [%rd111+425];
	ld.global.u8 	%rs282, [%rd111+424];
	ld.global.u8 	%rs283, [%rd111+423];
	ld.global.u8 	%rs284, [%rd111+422];
	ld.global.u8 	%rs285, [%rd111+421];
	ld.global.u8 	%rs286, [%rd111+420];
	ld.global.u8 	%rs287, [%rd111+419];
	ld.global.u8 	%rs288, [%rd111+418];
	ld.global.u8 	%rs289, [%rd111+417];
	ld.global.u8 	%rs290, [%rd111+416];
	ld.global.u8 	%rs291, [%rd111+415];
	ld.global.u8 	%rs292, [%rd111+414];
	ld.global.u8 	%rs293, [%rd111+413];
	ld.global.u8 	%rs294, [%rd111+412];
	ld.global.u8 	%rs295, [%rd111+411];
	ld.global.u8 	%rs296, [%rd111+410];
	ld.global.u8 	%rs297, [%rd111+409];
	ld.global.u8 	%rs298, [%rd111+408];
	ld.global.u8 	%rs299, [%rd111+407];
	ld.global.u8 	%rs300, [%rd111+406];
	ld.global.u8 	%rs301, [%rd111+405];
	ld.global.u8 	%rs302, [%rd111+404];
	ld.global.u8 	%rs303, [%rd111+403];
	ld.global.u8 	%rs304, [%rd111+402];
	ld.global.u8 	%rs305, [%rd111+401];
	ld.global.u8 	%rs306, [%rd111+400];
	ld.global.u8 	%rs307, [%rd111+399];
	ld.global.u8 	%rs308, [%rd111+398];
	ld.global.u8 	%rs309, [%rd111+397];
	ld.global.u8 	%rs310, [%rd111+396];
	ld.global.u8 	%rs311, [%rd111+395];
	ld.global.u8 	%rs312, [%rd111+394];
	ld.global.u8 	%rs313, [%rd111+393];
	ld.global.u8 	%rs314, [%rd111+392];
	ld.global.u8 	%rs315, [%rd111+391];
	ld.global.u8 	%rs316, [%rd111+390];
	ld.global.u8 	%rs317, [%rd111+389];
	ld.global.u8 	%rs318, [%rd111+388];
	ld.global.u8 	%rs319, [%rd111+387];
	ld.global.u8 	%rs320, [%rd111+386];
	ld.global.u8 	%rs321, [%rd111+385];
	ld.global.u8 	%rs322, [%rd111+384];
	ld.global.u8 	%rs323, [%rd111+383];
	ld.global.u8 	%rs324, [%rd111+382];
	ld.global.u8 	%rs325, [%rd111+381];
	ld.global.u8 	%rs326, [%rd111+380];
	ld.global.u8 	%rs327, [%rd111+379];
	ld.global.u8 	%rs328, [%rd111+378];
	ld.global.u8 	%rs329, [%rd111+377];
	ld.global.u8 	%rs330, [%rd111+376];
	ld.global.u8 	%rs331, [%rd111+375];
	ld.global.u8 	%rs332, [%rd111+374];
	ld.global.u8 	%rs333, [%rd111+373];
	ld.global.u8 	%rs334, [%rd111+372];
	ld.global.u8 	%rs335, [%rd111+371];
	ld.global.u8 	%rs336, [%rd111+370];
	ld.global.u8 	%rs337, [%rd111+369];
	ld.global.u8 	%rs338, [%rd111+368];
	ld.global.u8 	%rs339, [%rd111+367];
	ld.global.u8 	%rs340, [%rd111+366];
	ld.global.u8 	%rs341, [%rd111+365];
	ld.global.u8 	%rs342, [%rd111+364];
	ld.global.u8 	%rs343, [%rd111+363];
	ld.global.u8 	%rs344, [%rd111+362];
	ld.global.u8 	%rs345, [%rd111+361];
	ld.global.u8 	%rs346, [%rd111+360];
	ld.global.u8 	%rs347, [%rd111+359];
	ld.global.u8 	%rs348, [%rd111+358];
	ld.global.u8 	%rs349, [%rd111+357];
	ld.global.u8 	%rs350, [%rd111+356];
	ld.global.u8 	%rs351, [%rd111+355];
	ld.global.u8 	%rs352, [%rd111+354];
	ld.global.u8 	%rs353, [%rd111+353];
	ld.global.u8 	%rs354, [%rd111+352];
	ld.global.u8 	%rs355, [%rd111+351];
	ld.global.u8 	%rs356, [%rd111+350];
	ld.global.u8 	%rs357, [%rd111+349];
	ld.global.u8 	%rs358, [%rd111+348];
	ld.global.u8 	%rs359, [%rd111+347];
	ld.global.u8 	%rs360, [%rd111+346];
	ld.global.u8 	%rs361, [%rd111+345];
	ld.global.u8 	%rs362, [%rd111+344];
	ld.global.u8 	%rs363, [%rd111+343];
	ld.global.u8 	%rs364, [%rd111+342];
	ld.global.u8 	%rs365, [%rd111+341];
	ld.global.u8 	%rs366, [%rd111+340];
	ld.global.u8 	%rs367, [%rd111+339];
	ld.global.u8 	%rs368, [%rd111+338];
	ld.global.u8 	%rs369, [%rd111+337];
	ld.global.u8 	%rs370, [%rd111+336];
	ld.global.u8 	%rs371, [%rd111+335];
	ld.global.u8 	%rs372, [%rd111+334];
	ld.global.u8 	%rs373, [%rd111+333];
	ld.global.u8 	%rs374, [%rd111+332];
	ld.global.u8 	%rs375, [%rd111+331];
	ld.global.u8 	%rs376, [%rd111+330];
	ld.global.u8 	%rs377, [%rd111+329];
	ld.global.u8 	%rs378, [%rd111+328];
	ld.global.u8 	%rs379, [%rd111+327];
	ld.global.u8 	%rs380, [%rd111+326];
	ld.global.u8 	%rs381, [%rd111+325];
	ld.global.u8 	%rs382, [%rd111+324];
	ld.global.u8 	%rs383, [%rd111+323];
	ld.global.u8 	%rs384, [%rd111+322];
	ld.global.u8 	%rs385, [%rd111+321];
	ld.global.u8 	%rs386, [%rd111+320];
	ld.global.u8 	%rs387, [%rd111+319];
	ld.global.u8 	%rs388, [%rd111+318];
	ld.global.u8 	%rs389, [%rd111+317];
	ld.global.u8 	%rs390, [%rd111+316];
	ld.global.u8 	%rs391, [%rd111+315];
	ld.global.u8 	%rs392, [%rd111+314];
	ld.global.u8 	%rs393, [%rd111+313];
	ld.global.u8 	%rs394, [%rd111+312];
	ld.global.u8 	%rs395, [%rd111+311];
	ld.global.u8 	%rs396, [%rd111+310];
	ld.global.u8 	%rs397, [%rd111+309];
	ld.global.u8 	%rs398, [%rd111+308];
	ld.global.u8 	%rs399, [%rd111+307];
	ld.global.u8 	%rs400, [%rd111+306];
	ld.global.u8 	%rs401, [%rd111+305];
	ld.global.u8 	%rs402, [%rd111+304];
	ld.global.u8 	%rs403, [%rd111+303];
	ld.global.u8 	%rs404, [%rd111+302];
	ld.global.u8 	%rs405, [%rd111+301];
	ld.global.u8 	%rs406, [%rd111+300];
	ld.global.u8 	%rs407, [%rd111+299];
	ld.global.u8 	%rs408, [%rd111+298];
	ld.global.u8 	%rs409, [%rd111+297];
	ld.global.u8 	%rs410, [%rd111+296];
	ld.global.u8 	%rs411, [%rd111+295];
	ld.global.u8 	%rs412, [%rd111+294];
	ld.global.u8 	%rs413, [%rd111+293];
	ld.global.u8 	%rs414, [%rd111+292];
	ld.global.u8 	%rs415, [%rd111+291];
	ld.global.u8 	%rs416, [%rd111+290];
	ld.global.u8 	%rs417, [%rd111+289];
	ld.global.u8 	%rs418, [%rd111+288];
	ld.global.u8 	%rs419, [%rd111+287];
	ld.global.u8 	%rs420, [%rd111+286];
	ld.global.u8 	%rs421, [%rd111+285];
	ld.global.u8 	%rs422, [%rd111+284];
	ld.global.u8 	%rs423, [%rd111+283];
	ld.global.u8 	%rs424, [%rd111+282];
	ld.global.u8 	%rs425, [%rd111+281];
	ld.global.u8 	%rs426, [%rd111+280];
	ld.global.u8 	%rs427, [%rd111+279];
	ld.global.u8 	%rs428, [%rd111+278];
	ld.global.u8 	%rs429, [%rd111+277];
	ld.global.u8 	%rs430, [%rd111+276];
	ld.global.u8 	%rs431, [%rd111+275];
	ld.global.u8 	%rs432, [%rd111+274];
	ld.global.u8 	%rs433, [%rd111+273];
	ld.global.u8 	%rs434, [%rd111+272];
	ld.global.u8 	%rs435, [%rd111+271];
	ld.global.u8 	%rs436, [%rd111+270];
	ld.global.u8 	%rs437, [%rd111+269];
	ld.global.u8 	%rs438, [%rd111+268];
	ld.global.u8 	%rs439, [%rd111+267];
	ld.global.u8 	%rs440, [%rd111+266];
	ld.global.u8 	%rs441, [%rd111+265];
	ld.global.u8 	%rs442, [%rd111+264];
	ld.global.u8 	%rs443, [%rd111+263];
	ld.global.u8 	%rs444, [%rd111+262];
	ld.global.u8 	%rs445, [%rd111+261];
	ld.global.u8 	%rs446, [%rd111+260];
	ld.global.u8 	%rs447, [%rd111+259];
	ld.global.u8 	%rs448, [%rd111+258];
	ld.global.u8 	%rs449, [%rd111+257];
	ld.global.u8 	%rs450, [%rd111+256];
	ld.global.u8 	%rs451, [%rd111+255];
	ld.global.u8 	%rs452, [%rd111+254];
	ld.global.u8 	%rs453, [%rd111+253];
	ld.global.u8 	%rs454, [%rd111+252];
	ld.global.u8 	%rs455, [%rd111+251];
	ld.global.u8 	%rs456, [%rd111+250];
	ld.global.u8 	%rs457, [%rd111+249];
	ld.global.u8 	%rs458, [%rd111+248];
	ld.global.u8 	%rs459, [%rd111+247];
	ld.global.u8 	%rs460, [%rd111+246];
	ld.global.u8 	%rs461, [%rd111+245];
	ld.global.u8 	%rs462, [%rd111+244];
	ld.global.u8 	%rs463, [%rd111+243];
	ld.global.u8 	%rs464, [%rd111+242];
	ld.global.u8 	%rs465, [%rd111+241];
	ld.global.u8 	%rs466, [%rd111+240];
	ld.global.u8 	%rs467, [%rd111+239];
	ld.global.u8 	%rs468, [%rd111+238];
	ld.global.u8 	%rs469, [%rd111+237];
	ld.global.u8 	%rs470, [%rd111+236];
	ld.global.u8 	%rs471, [%rd111+235];
	ld.global.u8 	%rs472, [%rd111+234];
	ld.global.u8 	%rs473, [%rd111+233];
	ld.global.u8 	%rs474, [%rd111+232];
	ld.global.u8 	%rs475, [%rd111+231];
	ld.global.u8 	%rs476, [%rd111+230];
	ld.global.u8 	%rs477, [%rd111+229];
	ld.global.u8 	%rs478, [%rd111+228];
	ld.global.u8 	%rs479, [%rd111+227];
	ld.global.u8 	%rs480, [%rd111+226];
	ld.global.u8 	%rs481, [%rd111+225];
	ld.global.u8 	%rs482, [%rd111+224];
	ld.global.u8 	%rs483, [%rd111+223];
	ld.global.u8 	%rs484, [%rd111+222];
	ld.global.u8 	%rs485, [%rd111+221];
	ld.global.u8 	%rs486, [%rd111+220];
	ld.global.u8 	%rs487, [%rd111+219];
	ld.global.u8 	%rs488, [%rd111+218];
	ld.global.u8 	%rs489, [%rd111+217];
	ld.global.u8 	%rs490, [%rd111+216];
	ld.global.u8 	%rs491, [%rd111+215];
	ld.global.u8 	%rs492, [%rd111+214];
	ld.global.u8 	%rs493, [%rd111+213];
	ld.global.u8 	%rs494, [%rd111+212];
	ld.global.u8 	%rs495, [%rd111+211];
	ld.global.u8 	%rs496, [%rd111+210];
	ld.global.u8 	%rs497, [%rd111+209];
	ld.global.u8 	%rs498, [%rd111+208];
	ld.global.u8 	%rs499, [%rd111+207];
	ld.global.u8 	%rs500, [%rd111+206];
	ld.global.u8 	%rs501, [%rd111+205];
	ld.global.u8 	%rs502, [%rd111+204];
	ld.global.u8 	%rs503, [%rd111+203];
	ld.global.u8 	%rs504, [%rd111+202];
	ld.global.u8 	%rs505, [%rd111+201];
	ld.global.u8 	%rs506, [%rd111+200];
	ld.global.u8 	%rs507, [%rd111+199];
	ld.global.u8 	%rs508, [%rd111+198];
	ld.global.u8 	%rs509, [%rd111+197];
	ld.global.u8 	%rs510, [%rd111+196];
	ld.global.u8 	%rs511, [%rd111+195];
	ld.global.u8 	%rs512, [%rd111+194];
	ld.global.u8 	%rs513, [%rd111+193];
	ld.global.u8 	%rs514, [%rd111+192];
	ld.global.u8 	%rs515, [%rd111+191];
	ld.global.u8 	%rs516, [%rd111+190];
	ld.global.u8 	%rs517, [%rd111+189];
	ld.global.u8 	%rs518, [%rd111+188];
	ld.global.u8 	%rs519, [%rd111+187];
	ld.global.u8 	%rs520, [%rd111+186];
	ld.global.u8 	%rs521, [%rd111+185];
	ld.global.u8 	%rs522, [%rd111+184];
	ld.global.u8 	%rs523, [%rd111+183];
	ld.global.u8 	%rs524, [%rd111+182];
	ld.global.u8 	%rs525, [%rd111+181];
	ld.global.u8 	%rs526, [%rd111+180];
	ld.global.u8 	%rs527, [%rd111+179];
	ld.global.u8 	%rs528, [%rd111+178];
	ld.global.u8 	%rs529, [%rd111+177];
	ld.global.u8 	%rs530, [%rd111+176];
	ld.global.u8 	%rs531, [%rd111+175];
	ld.global.u8 	%rs532, [%rd111+174];
	ld.global.u8 	%rs533, [%rd111+173];
	ld.global.u8 	%rs534, [%rd111+172];
	ld.global.u8 	%rs535, [%rd111+171];
	ld.global.u8 	%rs536, [%rd111+170];
	ld.global.u8 	%rs537, [%rd111+169];
	ld.global.u8 	%rs538, [%rd111+168];
	ld.global.u8 	%rs539, [%rd111+167];
	ld.global.u8 	%rs540, [%rd111+166];
	ld.global.u8 	%rs541, [%rd111+165];
	ld.global.u8 	%rs542, [%rd111+164];
	ld.global.u8 	%rs543, [%rd111+163];
	ld.global.u8 	%rs544, [%rd111+162];
	ld.global.u8 	%rs545, [%rd111+161];
	ld.global.u8 	%rs546, [%rd111+160];
	ld.global.u8 	%rs547, [%rd111+159];
	ld.global.u8 	%rs548, [%rd111+158];
	ld.global.u8 	%rs549, [%rd111+157];
	ld.global.u8 	%rs550, [%rd111+156];
	ld.global.u8 	%rs551, [%rd111+155];
	ld.global.u8 	%rs552, [%rd111+154];
	ld.global.u8 	%rs553, [%rd111+153];
	ld.global.u8 	%rs554, [%rd111+152];
	ld.global.u8 	%rs555, [%rd111+151];
	ld.global.u8 	%rs556, [%rd111+150];
	ld.global.u8 	%rs557, [%rd111+149];
	ld.global.u8 	%rs558, [%rd111+148];
	ld.global.u8 	%rs559, [%rd111+147];
	ld.global.u8 	%rs560, [%rd111+146];
	ld.global.u8 	%rs561, [%rd111+145];
	ld.global.u8 	%rs562, [%rd111+144];
	ld.global.u8 	%rs563, [%rd111+143];
	ld.global.u8 	%rs564, [%rd111+142];
	ld.global.u8 	%rs565, [%rd111+141];
	ld.global.u8 	%rs566, [%rd111+140];
	ld.global.u8 	%rs567, [%rd111+139];
	ld.global.u8 	%rs568, [%rd111+138];
	ld.global.u8 	%rs569, [%rd111+137];
	ld.global.u8 	%rs570, [%rd111+136];
	ld.global.u8 	%rs571, [%rd111+135];
	ld.global.u8 	%rs572, [%rd111+134];
	ld.global.u8 	%rs573, [%rd111+133];
	ld.global.u8 	%rs574, [%rd111+132];
	ld.global.u8 	%rs575, [%rd111+131];
	ld.global.u8 	%rs576, [%rd111+130];
	ld.global.u8 	%rs577, [%rd111+129];
	ld.global.u8 	%rs578, [%rd111+128];
	ld.global.u8 	%rs579, [%rd111+127];
	ld.global.u8 	%rs580, [%rd111+126];
	ld.global.u8 	%rs581, [%rd111+125];
	ld.global.u8 	%rs582, [%rd111+124];
	ld.global.u8 	%rs583, [%rd111+123];
	ld.global.u8 	%rs584, [%rd111+122];
	ld.global.u8 	%rs585, [%rd111+121];
	ld.global.u8 	%rs586, [%rd111+120];
	ld.global.u8 	%rs587, [%rd111+119];
	ld.global.u8 	%rs588, [%rd111+118];
	ld.global.u8 	%rs589, [%rd111+117];
	ld.global.u8 	%rs590, [%rd111+116];
	ld.global.u8 	%rs591, [%rd111+115];
	ld.global.u8 	%rs592, [%rd111+114];
	ld.global.u8 	%rs593, [%rd111+113];
	ld.global.u8 	%rs594, [%rd111+112];
	ld.global.u8 	%rs595, [%rd111+111];
	ld.global.u8 	%rs596, [%rd111+110];
	ld.global.u8 	%rs597, [%rd111+109];
	ld.global.u8 	%rs598, [%rd111+108];
	ld.global.u8 	%rs599, [%rd111+107];
	ld.global.u8 	%rs600, [%rd111+106];
	ld.global.u8 	%rs601, [%rd111+105];
	ld.global.u8 	%rs602, [%rd111+104];
	ld.global.u8 	%rs603, [%rd111+103];
	ld.global.u8 	%rs604, [%rd111+102];
	ld.global.u8 	%rs605, [%rd111+101];
	ld.global.u8 	%rs606, [%rd111+100];
	ld.global.u8 	%rs607, [%rd111+99];
	ld.global.u8 	%rs608, [%rd111+98];
	ld.global.u8 	%rs609, [%rd111+97];
	ld.global.u8 	%rs610, [%rd111+96];
	ld.global.u8 	%rs611, [%rd111+95];
	ld.global.u8 	%rs612, [%rd111+94];
	ld.global.u8 	%rs613, [%rd111+93];
	ld.global.u8 	%rs614, [%rd111+92];
	ld.global.u8 	%rs615, [%rd111+91];
	ld.global.u8 	%rs616, [%rd111+90];
	ld.global.u8 	%rs617, [%rd111+89];
	ld.global.u8 	%rs618, [%rd111+88];
	ld.global.u8 	%rs619, [%rd111+87];
	ld.global.u8 	%rs620, [%rd111+86];
	ld.global.u8 	%rs621, [%rd111+85];
	ld.global.u8 	%rs622, [%rd111+84];
	ld.global.u8 	%rs623, [%rd111+83];
	ld.global.u8 	%rs624, [%rd111+82];
	ld.global.u8 	%rs625, [%rd111+81];
	ld.global.u8 	%rs626, [%rd111+80];
	ld.global.u8 	%rs627, [%rd111+79];
	ld.global.u8 	%rs628, [%rd111+78];
	ld.global.u8 	%rs629, [%rd111+77];
	ld.global.u8 	%rs630, [%rd111+76];
	ld.global.u8 	%rs631, [%rd111+75];
	ld.global.u8 	%rs632, [%rd111+74];
	ld.global.u8 	%rs633, [%rd111+73];
	ld.global.u8 	%rs634, [%rd111+72];
	ld.global.u8 	%rs635, [%rd111+71];
	ld.global.u8 	%rs636, [%rd111+70];
	ld.global.u8 	%rs637, [%rd111+69];
	ld.global.u8 	%rs638, [%rd111+68];
	ld.global.u8 	%rs639, [%rd111+67];
	ld.global.u8 	%rs640, [%rd111+66];
	ld.global.u8 	%rs641, [%rd111+65];
	ld.global.u8 	%rs642, [%rd111+64];
	ld.global.u8 	%rs643, [%rd111+63];
	ld.global.u8 	%rs644, [%rd111+62];
	ld.global.u8 	%rs645, [%rd111+61];
	ld.global.u8 	%rs646, [%rd111+60];
	ld.global.u8 	%rs647, [%rd111+59];
	ld.global.u8 	%rs648, [%rd111+58];
	ld.global.u8 	%rs649, [%rd111+57];
	ld.global.u8 	%rs650, [%rd111+56];
	ld.global.u8 	%rs651, [%rd111+55];
	ld.global.u8 	%rs652, [%rd111+54];
	ld.global.u8 	%rs653, [%rd111+53];
	ld.global.u8 	%rs654, [%rd111+52];
	ld.global.u8 	%rs655, [%rd111+51];
	ld.global.u8 	%rs656, [%rd111+50];
	ld.global.u8 	%rs657, [%rd111+49];
	ld.global.u8 	%rs658, [%rd111+48];
	ld.global.u8 	%rs659, [%rd111+47];
	ld.global.u8 	%rs660, [%rd111+46];
	ld.global.u8 	%rs661, [%rd111+45];
	ld.global.u8 	%rs662, [%rd111+44];
	ld.global.u8 	%rs663, [%rd111+43];
	ld.global.u8 	%rs664, [%rd111+42];
	ld.global.u8 	%rs665, [%rd111+41];
	ld.global.u8 	%rs666, [%rd111+40];
	ld.global.u8 	%rs667, [%rd111+39];
	ld.global.u8 	%rs668, [%rd111+38];
	ld.global.u8 	%rs669, [%rd111+37];
	ld.global.u8 	%rs670, [%rd111+36];
	ld.global.u8 	%rs671, [%rd111+35];
	ld.global.u8 	%rs672, [%rd111+34];
	ld.global.u8 	%rs673, [%rd111+33];
	ld.global.u8 	%rs674, [%rd111+32];
	ld.global.u8 	%rs675, [%rd111+31];
	ld.global.u8 	%rs676, [%rd111+30];
	ld.global.u8 	%rs677, [%rd111+29];
	ld.global.u8 	%rs678, [%rd111+28];
	ld.global.u8 	%rs679, [%rd111+27];
	ld.global.u8 	%rs680, [%rd111+26];
	ld.global.u8 	%rs681, [%rd111+25];
	ld.global.u8 	%rs682, [%rd111+24];
	ld.global.u8 	%rs683, [%rd111+23];
	ld.global.u8 	%rs684, [%rd111+22];
	ld.global.u8 	%rs685, [%rd111+21];
	ld.global.u8 	%rs686, [%rd111+20];
	ld.global.u8 	%rs687, [%rd111+19];
	ld.global.u8 	%rs688, [%rd111+18];
	ld.global.u8 	%rs689, [%rd111+17];
	ld.global.u8 	%rs690, [%rd111+16];
	ld.global.u8 	%rs691, [%rd111+15];
	ld.global.u8 	%rs692, [%rd111+14];
	ld.global.u8 	%rs693, [%rd111+13];
	ld.global.u8 	%rs694, [%rd111+12];
	ld.global.u8 	%rs695, [%rd111+11];
	ld.global.u8 	%rs696, [%rd111+10];
	ld.global.u8 	%rs697, [%rd111+9];
	ld.global.u8 	%rs698, [%rd111+8];
	ld.global.u8 	%rs699, [%rd111+7];
	ld.global.u8 	%rs700, [%rd111+6];
	ld.global.u8 	%rs701, [%rd111+5];
	ld.global.u8 	%rs702, [%rd111+4];
	ld.global.u8 	%rs703, [%rd111+3];
	ld.global.u8 	%rs704, [%rd111+2];
	ld.global.u8 	%rs705, [%rd111+1];
	ld.global.u8 	%rs706, [%rd111];
	st.local.u8 	[%rd4], %rs706;
	st.local.u8 	[%rd4+1], %rs705;
	st.local.u8 	[%rd4+2], %rs704;
	st.local.u8 	[%rd4+3], %rs703;
	st.local.u8 	[%rd4+4], %rs702;
	st.local.u8 	[%rd4+5], %rs701;
	st.local.u8 	[%rd4+6], %rs700;
	st.local.u8 	[%rd4+7], %rs699;
	st.local.u8 	[%rd4+8], %rs698;
	st.local.u8 	[%rd4+9], %rs697;
	st.local.u8 	[%rd4+10], %rs696;
	st.local.u8 	[%rd4+11], %rs695;
	st.local.u8 	[%rd4+12], %rs694;
	st.local.u8 	[%rd4+13], %rs693;
	st.local.u8 	[%rd4+14], %rs692;
	st.local.u8 	[%rd4+15], %rs691;
	st.local.u8 	[%rd4+16], %rs690;
	st.local.u8 	[%rd4+17], %rs689;
	st.local.u8 	[%rd4+18], %rs688;
	st.local.u8 	[%rd4+19], %rs687;
	st.local.u8 	[%rd4+20], %rs686;
	st.local.u8 	[%rd4+21], %rs685;
	st.local.u8 	[%rd4+22], %rs684;
	st.local.u8 	[%rd4+23], %rs683;
	st.local.u8 	[%rd4+24], %rs682;
	st.local.u8 	[%rd4+25], %rs681;
	st.local.u8 	[%rd4+26], %rs680;
	st.local.u8 	[%rd4+27], %rs679;
	st.local.u8 	[%rd4+28], %rs678;
	st.local.u8 	[%rd4+29], %rs677;
	st.local.u8 	[%rd4+30], %rs676;
	st.local.u8 	[%rd4+31], %rs675;
	st.local.u8 	[%rd4+32], %rs674;
	st.local.u8 	[%rd4+33], %rs673;
	st.local.u8 	[%rd4+34], %rs672;
	st.local.u8 	[%rd4+35], %rs671;
	st.local.u8 	[%rd4+36], %rs670;
	st.local.u8 	[%rd4+37], %rs669;
	st.local.u8 	[%rd4+38], %rs668;
	st.local.u8 	[%rd4+39], %rs667;
	st.local.u8 	[%rd4+40], %rs666;
	st.local.u8 	[%rd4+41], %rs665;
	st.local.u8 	[%rd4+42], %rs664;
	st.local.u8 	[%rd4+43], %rs663;
	st.local.u8 	[%rd4+44], %rs662;
	st.local.u8 	[%rd4+45], %rs661;
	st.local.u8 	[%rd4+46], %rs660;
	st.local.u8 	[%rd4+47], %rs659;
	st.local.u8 	[%rd4+48], %rs658;
	st.local.u8 	[%rd4+49], %rs657;
	st.local.u8 	[%rd4+50], %rs656;
	st.local.u8 	[%rd4+51], %rs655;
	st.local.u8 	[%rd4+52], %rs654;
	st.local.u8 	[%rd4+53], %rs653;
	st.local.u8 	[%rd4+54], %rs652;
	st.local.u8 	[%rd4+55], %rs651;
	st.local.u8 	[%rd4+56], %rs650;
	st.local.u8 	[%rd4+57], %rs649;
	st.local.u8 	[%rd4+58], %rs648;
	st.local.u8 	[%rd4+59], %rs647;
	st.local.u8 	[%rd4+60], %rs646;
	st.local.u8 	[%rd4+61], %rs645;
	st.local.u8 	[%rd4+62], %rs644;
	st.local.u8 	[%rd4+63], %rs643;
	st.local.u8 	[%rd4+64], %rs642;
	st.local.u8 	[%rd4+65], %rs641;
	st.local.u8 	[%rd4+66], %rs640;
	st.local.u8 	[%rd4+67], %rs639;
	st.local.u8 	[%rd4+68], %rs638;
	st.local.u8 	[%rd4+69], %rs637;
	st.local.u8 	[%rd4+70], %rs636;
	st.local.u8 	[%rd4+71], %rs635;
	st.local.u8 	[%rd4+72], %rs634;
	st.local.u8 	[%rd4+73], %rs633;
	st.local.u8 	[%rd4+74], %rs632;
	st.local.u8 	[%rd4+75], %rs631;
	st.local.u8 	[%rd4+76], %rs630;
	st.local.u8 	[%rd4+77], %rs629;
	st.local.u8 	[%rd4+78], %rs628;
	st.local.u8 	[%rd4+79], %rs627;
	st.local.u8 	[%rd4+80], %rs626;
	st.local.u8 	[%rd4+81], %rs625;
	st.local.u8 	[%rd4+82], %rs624;
	st.local.u8 	[%rd4+83], %rs623;
	st.local.u8 	[%rd4+84], %rs622;
	st.local.u8 	[%rd4+85], %rs621;
	st.local.u8 	[%rd4+86], %rs620;
	st.local.u8 	[%rd4+87], %rs619;
	st.local.u8 	[%rd4+88], %rs618;
	st.local.u8 	[%rd4+89], %rs617;
	st.local.u8 	[%rd4+90], %rs616;
	st.local.u8 	[%rd4+91], %rs615;
	st.local.u8 	[%rd4+92], %rs614;
	st.local.u8 	[%rd4+93], %rs613;
	st.local.u8 	[%rd4+94], %rs612;
	st.local.u8 	[%rd4+95], %rs611;
	st.local.u8 	[%rd4+96], %rs610;
	st.local.u8 	[%rd4+97], %rs609;
	st.local.u8 	[%rd4+98], %rs608;
	st.local.u8 	[%rd4+99], %rs607;
	st.local.u8 	[%rd4+100], %rs606;
	st.local.u8 	[%rd4+101], %rs605;
	st.local.u8 	[%rd4+102], %rs604;
	st.local.u8 	[%rd4+103], %rs603;
	st.local.u8 	[%rd4+104], %rs602;
	st.local.u8 	[%rd4+105], %rs601;
	st.local.u8 	[%rd4+106], %rs600;
	st.local.u8 	[%rd4+107], %rs599;
	st.local.u8 	[%rd4+108], %rs598;
	st.local.u8 	[%rd4+109], %rs597;
	st.local.u8 	[%rd4+110], %rs596;
	st.local.u8 	[%rd4+111], %rs595;
	st.local.u8 	[%rd4+112], %rs594;
	st.local.u8 	[%rd4+113], %rs593;
	st.local.u8 	[%rd4+114], %rs592;
	st.local.u8 	[%rd4+115], %rs591;
	st.local.u8 	[%rd4+116], %rs590;
	st.local.u8 	[%rd4+117], %rs589;
	st.local.u8 	[%rd4+118], %rs588;
	st.local.u8 	[%rd4+119], %rs587;
	st.local.u8 	[%rd4+120], %rs586;
	st.local.u8 	[%rd4+121], %rs585;
	st.local.u8 	[%rd4+122], %rs584;
	st.local.u8 	[%rd4+123], %rs583;
	st.local.u8 	[%rd4+124], %rs582;
	st.local.u8 	[%rd4+125], %rs581;
	st.local.u8 	[%rd4+126], %rs580;
	st.local.u8 	[%rd4+127], %rs579;
	st.local.u8 	[%rd4+128], %rs578;
	st.local.u8 	[%rd4+129], %rs577;
	st.local.u8 	[%rd4+130], %rs576;
	st.local.u8 	[%rd4+131], %rs575;
	st.local.u8 	[%rd4+132], %rs574;
	st.local.u8 	[%rd4+133], %rs573;
	st.local.u8 	[%rd4+134], %rs572;
	st.local.u8 	[%rd4+135], %rs571;
	st.local.u8 	[%rd4+136], %rs570;
	st.local.u8 	[%rd4+137], %rs569;
	st.local.u8 	[%rd4+138], %rs568;
	st.local.u8 	[%rd4+139], %rs567;
	st.local.u8 	[%rd4+140], %rs566;
	st.local.u8 	[%rd4+141], %rs565;
	st.local.u8 	[%rd4+142], %rs564;
	st.local.u8 	[%rd4+143], %rs563;
	st.local.u8 	[%rd4+144], %rs562;
	st.local.u8 	[%rd4+145], %rs561;
	st.local.u8 	[%rd4+146], %rs560;
	st.local.u8 	[%rd4+147], %rs559;
	st.local.u8 	[%rd4+148], %rs558;
	st.local.u8 	[%rd4+149], %rs557;
	st.local.u8 	[%rd4+150], %rs556;
	st.local.u8 	[%rd4+151], %rs555;
	st.local.u8 	[%rd4+152], %rs554;
	st.local.u8 	[%rd4+153], %rs553;
	st.local.u8 	[%rd4+154], %rs552;
	st.local.u8 	[%rd4+155], %rs551;
	st.local.u8 	[%rd4+156], %rs550;
	st.local.u8 	[%rd4+157], %rs549;
	st.local.u8 	[%rd4+158], %rs548;
	st.local.u8 	[%rd4+159], %rs547;
	st.local.u8 	[%rd4+160], %rs546;
	st.local.u8 	[%rd4+161], %rs545;
	st.local.u8 	[%rd4+162], %rs544;
	st.local.u8 	[%rd4+163], %rs543;
	st.local.u8 	[%rd4+164], %rs542;
	st.local.u8 	[%rd4+165], %rs541;
	st.local.u8 	[%rd4+166], %rs540;
	st.local.u8 	[%rd4+167], %rs539;
	st.local.u8 	[%rd4+168], %rs538;
	st.local.u8 	[%rd4+169], %rs537;
	st.local.u8 	[%rd4+170], %rs536;
	st.local.u8 	[%rd4+171], %rs535;
	st.local.u8 	[%rd4+172], %rs534;
	st.local.u8 	[%rd4+173], %rs533;
	st.local.u8 	[%rd4+174], %rs532;
	st.local.u8 	[%rd4+175], %rs531;
	st.local.u8 	[%rd4+176], %rs530;
	st.local.u8 	[%rd4+177], %rs529;
	st.local.u8 	[%rd4+178], %rs528;
	st.local.u8 	[%rd4+179], %rs527;
	st.local.u8 	[%rd4+180], %rs526;
	st.local.u8 	[%rd4+181], %rs525;
	st.local.u8 	[%rd4+182], %rs524;
	st.local.u8 	[%rd4+183], %rs523;
	st.local.u8 	[%rd4+184], %rs522;
	st.local.u8 	[%rd4+185], %rs521;
	st.local.u8 	[%rd4+186], %rs520;
	st.local.u8 	[%rd4+187], %rs519;
	st.local.u8 	[%rd4+188], %rs518;
	st.local.u8 	[%rd4+189], %rs517;
	st.local.u8 	[%rd4+190], %rs516;
	st.local.u8 	[%rd4+191], %rs515;
	st.local.u8 	[%rd4+192], %rs514;
	st.local.u8 	[%rd4+193], %rs513;
	st.local.u8 	[%rd4+194], %rs512;
	st.local.u8 	[%rd4+195], %rs511;
	st.local.u8 	[%rd4+196], %rs510;
	st.local.u8 	[%rd4+197], %rs509;
	st.local.u8 	[%rd4+198], %rs508;
	st.local.u8 	[%rd4+199], %rs507;
	st.local.u8 	[%rd4+200], %rs506;
	st.local.u8 	[%rd4+201], %rs505;
	st.local.u8 	[%rd4+202], %rs504;
	st.local.u8 	[%rd4+203], %rs503;
	st.local.u8 	[%rd4+204], %rs502;
	st.local.u8 	[%rd4+205], %rs501;
	st.local.u8 	[%rd4+206], %rs500;
	st.local.u8 	[%rd4+207], %rs499;
	st.local.u8 	[%rd4+208], %rs498;
	st.local.u8 	[%rd4+209], %rs497;
	st.local.u8 	[%rd4+210], %rs496;
	st.local.u8 	[%rd4+211], %rs495;
	st.local.u8 	[%rd4+212], %rs494;
	st.local.u8 	[%rd4+213], %rs493;
	st.local.u8 	[%rd4+214], %rs492;
	st.local.u8 	[%rd4+215], %rs491;
	st.local.u8 	[%rd4+216], %rs490;
	st.local.u8 	[%rd4+217], %rs489;
	st.local.u8 	[%rd4+218], %rs488;
	st.local.u8 	[%rd4+219], %rs487;
	st.local.u8 	[%rd4+220], %rs486;
	st.local.u8 	[%rd4+221], %rs485;
	st.local.u8 	[%rd4+222], %rs484;
	st.local.u8 	[%rd4+223], %rs483;
	st.local.u8 	[%rd4+224], %rs482;
	st.local.u8 	[%rd4+225], %rs481;
	st.local.u8 	[%rd4+226], %rs480;
	st.local.u8 	[%rd4+227], %rs479;
	st.local.u8 	[%rd4+228], %rs478;
	st.local.u8 	[%rd4+229], %rs477;
	st.local.u8 	[%rd4+230], %rs476;
	st.local.u8 	[%rd4+231], %rs475;
	st.local.u8 	[%rd4+232], %rs474;
	st.local.u8 	[%rd4+233], %rs473;
	st.local.u8 	[%rd4+234], %rs472;
	st.local.u8 	[%rd4+235], %rs471;
	st.local.u8 	[%rd4+236], %rs470;
	st.local.u8 	[%rd4+237], %rs469;
	st.local.u8 	[%rd4+238], %rs468;
	st.local.u8 	[%rd4+239], %rs467;
	st.local.u8 	[%rd4+240], %rs466;
	st.local.u8 	[%rd4+241], %rs465;
	st.local.u8 	[%rd4+242], %rs464;
	st.local.u8 	[%rd4+243], %rs463;
	st.local.u8 	[%rd4+244], %rs462;
	st.local.u8 	[%rd4+245], %rs461;
	st.local.u8 	[%rd4+246], %rs460;
	st.local.u8 	[%rd4+247], %rs459;
	st.local.u8 	[%rd4+248], %rs458;
	st.local.u8 	[%rd4+249], %rs457;
	st.local.u8 	[%rd4+250], %rs456;
	st.local.u8 	[%rd4+251], %rs455;
	st.local.u8 	[%rd4+252], %rs454;
	st.local.u8 	[%rd4+253], %rs453;
	st.local.u8 	[%rd4+254], %rs452;
	st.local.u8 	[%rd4+255], %rs451;
	st.local.u8 	[%rd4+256], %rs450;
	st.local.u8 	[%rd4+257], %rs449;
	st.local.u8 	[%rd4+258], %rs448;
	st.local.u8 	[%rd4+259], %rs447;
	st.local.u8 	[%rd4+260], %rs446;
	st.local.u8 	[%rd4+261], %rs445;
	st.local.u8 	[%rd4+262], %rs444;
	st.local.u8 	[%rd4+263], %rs443;
	st.local.u8 	[%rd4+264], %rs442;
	st.local.u8 	[%rd4+265], %rs441;
	st.local.u8 	[%rd4+266], %rs440;
	st.local.u8 	[%rd4+267], %rs439;
	st.local.u8 	[%rd4+268], %rs438;
	st.local.u8 	[%rd4+269], %rs437;
	st.local.u8 	[%rd4+270], %rs436;
	st.local.u8 	[%rd4+271], %rs435;
	st.local.u8 	[%rd4+272], %rs434;
	st.local.u8 	[%rd4+273], %rs433;
	st.local.u8 	[%rd4+274], %rs432;
	st.local.u8 	[%rd4+275], %rs431;
	st.local.u8 	[%rd4+276], %rs430;
	st.local.u8 	[%rd4+277], %rs429;
	st.local.u8 	[%rd4+278], %rs428;
	st.local.u8 	[%rd4+279], %rs427;
	st.local.u8 	[%rd4+280], %rs426;
	st.local.u8 	[%rd4+281], %rs425;
	st.local.u8 	[%rd4+282], %rs424;
	st.local.u8 	[%rd4+283], %rs423;
	st.local.u8 	[%rd4+284], %rs422;
	st.local.u8 	[%rd4+285], %rs421;
	st.local.u8 	[%rd4+286], %rs420;
	st.local.u8 	[%rd4+287], %rs419;
	st.local.u8 	[%rd4+288], %rs418;
	st.local.u8 	[%rd4+289], %rs417;
	st.local.u8 	[%rd4+290], %rs416;
	st.local.u8 	[%rd4+291], %rs415;
	st.local.u8 	[%rd4+292], %rs414;
	st.local.u8 	[%rd4+293], %rs413;
	st.local.u8 	[%rd4+294], %rs412;
	st.local.u8 	[%rd4+295], %rs411;
	st.local.u8 	[%rd4+296], %rs410;
	st.local.u8 	[%rd4+297], %rs409;
	st.local.u8 	[%rd4+298], %rs408;
	st.local.u8 	[%rd4+299], %rs407;
	st.local.u8 	[%rd4+300], %rs406;
	st.local.u8 	[%rd4+301], %rs405;
	st.local.u8 	[%rd4+302], %rs404;
	st.local.u8 	[%rd4+303], %rs403;
	st.local.u8 	[%rd4+304], %rs402;
	st.local.u8 	[%rd4+305], %rs401;
	st.local.u8 	[%rd4+306], %rs400;
	st.local.u8 	[%rd4+307], %rs399;
	st.local.u8 	[%rd4+308], %rs398;
	st.local.u8 	[%rd4+309], %rs397;
	st.local.u8 	[%rd4+310], %rs396;
	st.local.u8 	[%rd4+311], %rs395;
	st.local.u8 	[%rd4+312], %rs394;
	st.local.u8 	[%rd4+313], %rs393;
	st.local.u8 	[%rd4+314], %rs392;
	st.local.u8 	[%rd4+315], %rs391;
	st.local.u8 	[%rd4+316], %rs390;
	st.local.u8 	[%rd4+317], %rs389;
	st.local.u8 	[%rd4+318], %rs388;
	st.local.u8 	[%rd4+319], %rs387;
	st.local.u8 	[%rd4+320], %rs386;
	st.local.u8 	[%rd4+321], %rs385;
	st.local.u8 	[%rd4+322], %rs384;
	st.local.u8 	[%rd4+323], %rs383;
	st.local.u8 	[%rd4+324], %rs382;
	st.local.u8 	[%rd4+325], %rs381;
	st.local.u8 	[%rd4+326], %rs380;
	st.local.u8 	[%rd4+327], %rs379;
	st.local.u8 	[%rd4+328], %rs378;
	st.local.u8 	[%rd4+329], %rs377;
	st.local.u8 	[%rd4+330], %rs376;
	st.local.u8 	[%rd4+331], %rs375;
	st.local.u8 	[%rd4+332], %rs374;
	st.local.u8 	[%rd4+333], %rs373;
	st.local.u8 	[%rd4+334], %rs372;
	st.local.u8 	[%rd4+335], %rs371;
	st.local.u8 	[%rd4+336], %rs370;
	st.local.u8 	[%rd4+337], %rs369;
	st.local.u8 	[%rd4+338], %rs368;
	st.local.u8 	[%rd4+339], %rs367;
	st.local.u8 	[%rd4+340], %rs366;
	st.local.u8 	[%rd4+341], %rs365;
	st.local.u8 	[%rd4+342], %rs364;
	st.local.u8 	[%rd4+343], %rs363;
	st.local.u8 	[%rd4+344], %rs362;
	st.local.u8 	[%rd4+345], %rs361;
	st.local.u8 	[%rd4+346], %rs360;
	st.local.u8 	[%rd4+347], %rs359;
	st.local.u8 	[%rd4+348], %rs358;
	st.local.u8 	[%rd4+349], %rs357;
	st.local.u8 	[%rd4+350], %rs356;
	st.local.u8 	[%rd4+351], %rs355;
	st.local.u8 	[%rd4+352], %rs354;
	st.local.u8 	[%rd4+353], %rs353;
	st.local.u8 	[%rd4+354], %rs352;
	st.local.u8 	[%rd4+355], %rs351;
	st.local.u8 	[%rd4+356], %rs350;
	st.local.u8 	[%rd4+357], %rs349;
	st.local.u8 	[%rd4+358], %rs348;
	st.local.u8 	[%rd4+359], %rs347;
	st.local.u8 	[%rd4+360], %rs346;
	st.local.u8 	[%rd4+361], %rs345;
	st.local.u8 	[%rd4+362], %rs344;
	st.local.u8 	[%rd4+363], %rs343;
	st.local.u8 	[%rd4+364], %rs342;
	st.local.u8 	[%rd4+365], %rs341;
	st.local.u8 	[%rd4+366], %rs340;
	st.local.u8 	[%rd4+367], %rs339;
	st.local.u8 	[%rd4+368], %rs338;
	st.local.u8 	[%rd4+369], %rs337;
	st.local.u8 	[%rd4+370], %rs336;
	st.local.u8 	[%rd4+371], %rs335;
	st.local.u8 	[%rd4+372], %rs334;
	st.local.u8 	[%rd4+373], %rs333;
	st.local.u8 	[%rd4+374], %rs332;
	st.local.u8 	[%rd4+375], %rs331;
	st.local.u8 	[%rd4+376], %rs330;
	st.local.u8 	[%rd4+377], %rs329;
	st.local.u8 	[%rd4+378], %rs328;
	st.local.u8 	[%rd4+379], %rs327;
	st.local.u8 	[%rd4+380], %rs326;
	st.local.u8 	[%rd4+381], %rs325;
	st.local.u8 	[%rd4+382], %rs324;
	st.local.u8 	[%rd4+383], %rs323;
	st.local.u8 	[%rd4+384], %rs322;
	st.local.u8 	[%rd4+385], %rs321;
	st.local.u8 	[%rd4+386], %rs320;
	st.local.u8 	[%rd4+387], %rs319;
	st.local.u8 	[%rd4+388], %rs318;
	st.local.u8 	[%rd4+389], %rs317;
	st.local.u8 	[%rd4+390], %rs316;
	st.local.u8 	[%rd4+391], %rs315;
	st.local.u8 	[%rd4+392], %rs314;
	st.local.u8 	[%rd4+393], %rs313;
	st.local.u8 	[%rd4+394], %rs312;
	st.local.u8 	[%rd4+395], %rs311;
	st.local.u8 	[%rd4+396], %rs310;
	st.local.u8 	[%rd4+397], %rs309;
	st.local.u8 	[%rd4+398], %rs308;
	st.local.u8 	[%rd4+399], %rs307;
	st.local.u8 	[%rd4+400], %rs306;
	st.local.u8 	[%rd4+401], %rs305;
	st.local.u8 	[%rd4+402], %rs304;
	st.local.u8 	[%rd4+403], %rs303;
	st.local.u8 	[%rd4+404], %rs302;
	st.local.u8 	[%rd4+405], %rs301;
	st.local.u8 	[%rd4+406], %rs300;
	st.local.u8 	[%rd4+407], %rs299;
	st.local.u8 	[%rd4+408], %rs298;
	st.local.u8 	[%rd4+409], %rs297;
	st.local.u8 	[%rd4+410], %rs296;
	st.local.u8 	[%rd4+411], %rs295;
	st.local.u8 	[%rd4+412], %rs294;
	st.local.u8 	[%rd4+413], %rs293;
	st.local.u8 	[%rd4+414], %rs292;
	st.local.u8 	[%rd4+415], %rs291;
	st.local.u8 	[%rd4+416], %rs290;
	st.local.u8 	[%rd4+417], %rs289;
	st.local.u8 	[%rd4+418], %rs288;
	st.local.u8 	[%rd4+419], %rs287;
	st.local.u8 	[%rd4+420], %rs286;
	st.local.u8 	[%rd4+421], %rs285;
	st.local.u8 	[%rd4+422], %rs284;
	st.local.u8 	[%rd4+423], %rs283;
	st.local.u8 	[%rd4+424], %rs282;
	st.local.u8 	[%rd4+425], %rs281;
	st.local.u8 	[%rd4+426], %rs280;
	st.local.u8 	[%rd4+427], %rs279;
	st.local.u8 	[%rd4+428], %rs278;
	st.local.u8 	[%rd4+429], %rs277;
	st.local.u8 	[%rd4+430], %rs276;
	st.local.u8 	[%rd4+431], %rs275;
	st.local.u8 	[%rd4+432], %rs274;
	st.local.u8 	[%rd4+433], %rs273;
	st.local.u8 	[%rd4+434], %rs272;
	st.local.u8 	[%rd4+435], %rs271;
	st.local.u8 	[%rd4+436], %rs270;
	st.local.u8 	[%rd4+437], %rs269;
	st.local.u8 	[%rd4+438], %rs268;
	st.local.u8 	[%rd4+439], %rs267;
	st.local.u8 	[%rd4+440], %rs266;
	st.local.u8 	[%rd4+441], %rs265;
	st.local.u8 	[%rd4+442], %rs264;
	st.local.u8 	[%rd4+443], %rs263;
	st.local.u8 	[%rd4+444], %rs262;
	st.local.u8 	[%rd4+445], %rs261;
	st.local.u8 	[%rd4+446], %rs260;
	st.local.u8 	[%rd4+447], %rs259;
	st.local.u8 	[%rd4+448], %rs258;
	st.local.u8 	[%rd4+449], %rs257;
	st.local.u8 	[%rd4+450], %rs256;
	st.local.u8 	[%rd4+451], %rs255;
	st.local.u8 	[%rd4+452], %rs254;
	st.local.u8 	[%rd4+453], %rs253;
	st.local.u8 	[%rd4+454], %rs252;
	st.local.u8 	[%rd4+455], %rs251;
	st.local.u8 	[%rd4+456], %rs250;
	st.local.u8 	[%rd4+457], %rs249;
	st.local.u8 	[%rd4+458], %rs248;
	st.local.u8 	[%rd4+459], %rs247;
	st.local.u8 	[%rd4+460], %rs246;
	st.local.u8 	[%rd4+461], %rs245;
	st.local.u8 	[%rd4+462], %rs244;
	st.local.u8 	[%rd4+463], %rs243;
	st.local.u8 	[%rd4+464], %rs242;
	st.local.u8 	[%rd4+465], %rs241;
	st.local.u8 	[%rd4+466], %rs240;
	st.local.u8 	[%rd4+467], %rs239;
	st.local.u8 	[%rd4+468], %rs238;
	st.local.u8 	[%rd4+469], %rs237;
	st.local.u8 	[%rd4+470], %rs236;
	st.local.u8 	[%rd4+471], %rs235;
	st.local.u8 	[%rd4+472], %rs234;
	st.local.u8 	[%rd4+473], %rs233;
	st.local.u8 	[%rd4+474], %rs232;
	st.local.u8 	[%rd4+475], %rs231;
	st.local.u8 	[%rd4+476], %rs230;
	st.local.u8 	[%rd4+477], %rs229;
	st.local.u8 	[%rd4+478], %rs228;
	st.local.u8 	[%rd4+479], %rs227;
	st.local.u8 	[%rd4+480], %rs226;
	st.local.u8 	[%rd4+481], %rs225;
	st.local.u8 	[%rd4+482], %rs224;
	st.local.u8 	[%rd4+483], %rs223;
	st.local.u8 	[%rd4+484], %rs222;
	st.local.u8 	[%rd4+485], %rs221;
	st.local.u8 	[%rd4+486], %rs220;
	st.local.u8 	[%rd4+487], %rs219;
	st.local.u8 	[%rd4+488], %rs218;
	st.local.u8 	[%rd4+489], %rs217;
	st.local.u8 	[%rd4+490], %rs216;
	st.local.u8 	[%rd4+491], %rs215;
	st.local.u8 	[%rd4+492], %rs214;
	st.local.u8 	[%rd4+493], %rs213;
	st.local.u8 	[%rd4+494], %rs212;
	st.local.u8 	[%rd4+495], %rs211;
	st.local.u8 	[%rd4+496], %rs210;
	st.local.u8 	[%rd4+497], %rs209;
	st.local.u8 	[%rd4+498], %rs208;
	st.local.u8 	[%rd4+499], %rs207;
	st.local.u8 	[%rd4+500], %rs206;
	st.local.u8 	[%rd4+501], %rs205;
	st.local.u8 	[%rd4+502], %rs204;
	st.local.u8 	[%rd4+503], %rs203;
	st.local.u8 	[%rd4+504], %rs202;
	st.local.u8 	[%rd4+505], %rs201;
	st.local.u8 	[%rd4+506], %rs200;
	st.local.u8 	[%rd4+507], %rs199;
	st.local.u8 	[%rd4+508], %rs198;
	st.local.u8 	[%rd4+509], %rs197;
	st.local.u8 	[%rd4+510], %rs196;
	st.local.u8 	[%rd4+511], %rs195;
	st.local.u8 	[%rd4+512], %rs194;
	st.local.u8 	[%rd4+513], %rs193;
	st.local.u8 	[%rd4+514], %rs192;
	st.local.u8 	[%rd4+515], %rs191;
	st.local.u8 	[%rd4+516], %rs190;
	st.local.u8 	[%rd4+517], %rs189;
	st.local.u8 	[%rd4+518], %rs188;
	st.local.u8 	[%rd4+519], %rs187;
	st.local.u8 	[%rd4+520], %rs186;
	st.local.u8 	[%rd4+521], %rs185;
	st.local.u8 	[%rd4+522], %rs184;
	st.local.u8 	[%rd4+523], %rs183;
	st.local.u8 	[%rd4+524], %rs182;
	st.local.u8 	[%rd4+525], %rs181;
	st.local.u8 	[%rd4+526], %rs180;
	st.local.u8 	[%rd4+527], %rs179;
	st.local.u8 	[%rd4+528], %rs178;
	st.local.u8 	[%rd4+529], %rs177;
	st.local.u8 	[%rd4+530], %rs176;
	st.local.u8 	[%rd4+531], %rs175;
	st.local.u8 	[%rd4+532], %rs174;
	st.local.u8 	[%rd4+533], %rs173;
	st.local.u8 	[%rd4+534], %rs172;
	st.local.u8 	[%rd4+535], %rs171;
	st.local.u8 	[%rd4+536], %rs170;
	st.local.u8 	[%rd4+537], %rs169;
	st.local.u8 	[%rd4+538], %rs168;
	st.local.u8 	[%rd4+539], %rs167;
	st.local.u8 	[%rd4+540], %rs166;
	st.local.u8 	[%rd4+541], %rs165;
	st.local.u8 	[%rd4+542], %rs164;
	st.local.u8 	[%rd4+543], %rs163;
	st.local.u8 	[%rd4+544], %rs162;
	st.local.u8 	[%rd4+545], %rs161;
	st.local.u8 	[%rd4+546], %rs160;
	st.local.u8 	[%rd4+547], %rs159;
	st.local.u8 	[%rd4+548], %rs158;
	st.local.u8 	[%rd4+549], %rs157;
	st.local.u8 	[%rd4+550], %rs156;
	st.local.u8 	[%rd4+551], %rs155;
	st.local.u8 	[%rd4+552], %rs154;
	st.local.u8 	[%rd4+553], %rs153;
	st.local.u8 	[%rd4+554], %rs152;
	st.local.u8 	[%rd4+555], %rs151;
	st.local.u8 	[%rd4+556], %rs150;
	st.local.u8 	[%rd4+557], %rs149;
	st.local.u8 	[%rd4+558], %rs148;
	st.local.u8 	[%rd4+559], %rs147;
	st.local.u8 	[%rd4+560], %rs146;
	st.local.u8 	[%rd4+561], %rs145;
	st.local.u8 	[%rd4+562], %rs144;
	st.local.u8 	[%rd4+563], %rs143;
	st.local.u8 	[%rd4+564], %rs142;
	st.local.u8 	[%rd4+565], %rs141;
	st.local.u8 	[%rd4+566], %rs140;
	st.local.u8 	[%rd4+567], %rs139;
	st.local.u8 	[%rd4+568], %rs138;
	st.local.u8 	[%rd4+569], %rs137;
	st.local.u8 	[%rd4+570], %rs136;
	st.local.u8 	[%rd4+571], %rs135;
	st.local.u8 	[%rd4+572], %rs134;
	st.local.u8 	[%rd4+573], %rs133;
	st.local.u8 	[%rd4+574], %rs132;
	st.local.u8 	[%rd4+575], %rs131;
	st.local.u8 	[%rd4+576], %rs130;
	st.local.u8 	[%rd4+577], %rs129;
	st.local.u8 	[%rd4+578], %rs128;
	st.local.u8 	[%rd4+579], %rs127;
	st.local.u8 	[%rd4+580], %rs126;
	st.local.u8 	[%rd4+581], %rs125;
	st.local.u8 	[%rd4+582], %rs124;
	st.local.u8 	[%rd4+583], %rs123;
	st.local.u8 	[%rd4+584], %rs122;
	st.local.u8 	[%rd4+585], %rs121;
	st.local.u8 	[%rd4+586], %rs120;
	st.local.u8 	[%rd4+587], %rs119;
	st.local.u8 	[%rd4+588], %rs118;
	st.local.u8 	[%rd4+589], %rs117;
	st.local.u8 	[%rd4+590], %rs116;
	st.local.u8 	[%rd4+591], %rs115;
	st.local.u8 	[%rd4+592], %rs114;
	st.local.u8 	[%rd4+593], %rs113;
	st.local.u8 	[%rd4+594], %rs112;
	st.local.u8 	[%rd4+595], %rs111;
	st.local.u8 	[%rd4+596], %rs110;
	st.local.u8 	[%rd4+597], %rs109;
	st.local.u8 	[%rd4+598], %rs108;
	st.local.u8 	[%rd4+599], %rs107;
	st.local.u8 	[%rd4+600], %rs106;
	st.local.u8 	[%rd4+601], %rs105;
	st.local.u8 	[%rd4+602], %rs104;
	st.local.u8 	[%rd4+603], %rs103;
	st.local.u8 	[%rd4+604], %rs102;
	st.local.u8 	[%rd4+605], %rs101;
	st.local.u8 	[%rd4+606], %rs100;
	st.local.u8 	[%rd4+607], %rs99;
	st.local.u8 	[%rd4+608], %rs98;
	st.local.u8 	[%rd4+609], %rs97;
	st.local.u8 	[%rd4+610], %rs96;
	st.local.u8 	[%rd4+611], %rs95;
	st.local.u8 	[%rd4+612], %rs94;
	st.local.u8 	[%rd4+613], %rs93;
	st.local.u8 	[%rd4+614], %rs92;
	st.local.u8 	[%rd4+615], %rs91;
	st.local.u8 	[%rd4+616], %rs90;
	st.local.u8 	[%rd4+617], %rs89;
	st.local.u8 	[%rd4+618], %rs88;
	st.local.u8 	[%rd4+619], %rs87;
	st.local.u8 	[%rd4+620], %rs86;
	st.local.u8 	[%rd4+621], %rs85;
	st.local.u8 	[%rd4+622], %rs84;
	st.local.u8 	[%rd4+623], %rs83;
	st.local.u8 	[%rd4+624], %rs82;
	setp.eq.s16 	%p2, %rs706, 0;
	cvt.u32.u16 	%r1485, %rs706;
	cvt.s32.s8 	%r1486, %r1485;
	add.s32 	%r1487, %r1486, -1;
	mov.b32 	%r1488, 1;
	shl.b32 	%r1489, %r1488, %r1487;
	or.b32  	%r1490, %r1489, -2147483648;
	selp.b32 	%r1491, 511, %r1490, %p2;
	setp.eq.s16 	%p3, %rs705, 0;
	cvt.u32.u16 	%r1492, %rs705;
	cvt.s32.s8 	%r1493, %r1492;
	add.s32 	%r1494, %r1493, -1;
	shl.b32 	%r1495, %r1488, %r1494;
	or.b32  	%r1496, %r1495, -2147483648;
	selp.b32 	%r1497, 511, %r1496, %p3;
	setp.eq.s16 	%p4, %rs704, 0;
	cvt.u32.u16 	%r1498, %rs704;
	cvt.s32.s8 	%r1499, %r1498;
	add.s32 	%r1500, %r1499, -1;
	shl.b32 	%r1501, %r1488, %r1500;
	or.b32  	%r1502, %r1501, -2147483648;
	selp.b32 	%r1503, 511, %r1502, %p4;
	setp.eq.s16 	%p5, %rs703, 0;
	cvt.u32.u16 	%r1504, %rs703;
	cvt.s32.s8 	%r1505, %r1504;
	add.s32 	%r1506, %r1505, -1;
	shl.b32 	%r1507, %r1488, %r1506;
	or.b32  	%r1508, %r1507, -2147483648;
	selp.b32 	%r1509, 511, %r1508, %p5;
	setp.eq.s16 	%p6, %rs702, 0;
	cvt.u32.u16 	%r1510, %rs702;
	cvt.s32.s8 	%r1511, %r1510;
	add.s32 	%r1512, %r1511, -1;
	shl.b32 	%r1513, %r1488, %r1512;
	or.b32  	%r1514, %r1513, -2147483648;
	selp.b32 	%r1515, 511, %r1514, %p6;
	setp.eq.s16 	%p7, %rs701, 0;
	cvt.u32.u16 	%r1516, %rs701;
	cvt.s32.s8 	%r1517, %r1516;
	add.s32 	%r1518, %r1517, -1;
	shl.b32 	%r1519, %r1488, %r1518;
	or.b32  	%r1520, %r1519, -2147483648;
	selp.b32 	%r1521, 511, %r1520, %p7;
	setp.eq.s16 	%p8, %rs700, 0;
	cvt.u32.u16 	%r1522, %rs700;
	cvt.s32.s8 	%r1523, %r1522;
	add.s32 	%r1524, %r1523, -1;
	shl.b32 	%r1525, %r1488, %r1524;
	or.b32  	%r1526, %r1525, -2147483648;
	selp.b32 	%r1527, 511, %r1526, %p8;
	setp.eq.s16 	%p9, %rs699, 0;
	cvt.u32.u16 	%r1528, %rs699;
	cvt.s32.s8 	%r1529, %r1528;
	add.s32 	%r1530, %r1529, -1;
	shl.b32 	%r1531, %r1488, %r1530;
	or.b32  	%r1532, %r1531, -2147483648;
	selp.b32 	%r1533, 511, %r1532, %p9;
	setp.eq.s16 	%p10, %rs698, 0;
	cvt.u32.u16 	%r1534, %rs698;
	cvt.s32.s8 	%r1535, %r1534;
	add.s32 	%r1536, %r1535, -1;
	shl.b32 	%r1537, %r1488, %r1536;
	or.b32  	%r1538, %r1537, -2147483648;
	selp.b32 	%r1539, 511, %r1538, %p10;
	setp.eq.s16 	%p11, %rs697, 0;
	cvt.u32.u16 	%r1540, %rs697;
	cvt.s32.s8 	%r1541, %r1540;
	add.s32 	%r1542, %r1541, -1;
	shl.b32 	%r1543, %r1488, %r1542;
	or.b32  	%r1544, %r1543, -2147483648;
	selp.b32 	%r1545, 511, %r1544, %p11;
	setp.eq.s16 	%p12, %rs696, 0;
	cvt.u32.u16 	%r1546, %rs696;
	cvt.s32.s8 	%r1547, %r1546;
	add.s32 	%r1548, %r1547, -1;
	shl.b32 	%r1549, %r1488, %r1548;
	or.b32  	%r1550, %r1549, -2147483648;
	selp.b32 	%r1551, 511, %r1550, %p12;
	setp.eq.s16 	%p13, %rs695, 0;
	cvt.u32.u16 	%r1552, %rs695;
	cvt.s32.s8 	%r1553, %r1552;
	add.s32 	%r1554, %r1553, -1;
	shl.b32 	%r1555, %r1488, %r1554;
	or.b32  	%r1556, %r1555, -2147483648;
	selp.b32 	%r1557, 511, %r1556, %p13;
	setp.eq.s16 	%p14, %rs694, 0;
	cvt.u32.u16 	%r1558, %rs694;
	cvt.s32.s8 	%r1559, %r1558;
	add.s32 	%r1560, %r1559, -1;
	shl.b32 	%r1561, %r1488, %r1560;
	or.b32  	%r1562, %r1561, -2147483648;
	selp.b32 	%r1563, 511, %r1562, %p14;
	setp.eq.s16 	%p15, %rs693, 0;
	cvt.u32.u16 	%r1564, %rs693;
	cvt.s32.s8 	%r1565, %r1564;
	add.s32 	%r1566, %r1565, -1;
	shl.b32 	%r1567, %r1488, %r1566;
	or.b32  	%r1568, %r1567, -2147483648;
	selp.b32 	%r1569, 511, %r1568, %p15;
	setp.eq.s16 	%p16, %rs692, 0;
	cvt.u32.u16 	%r1570, %rs692;
	cvt.s32.s8 	%r1571, %r1570;
	add.s32 	%r1572, %r1571, -1;
	shl.b32 	%r1573, %r1488, %r1572;
	or.b32  	%r1574, %r1573, -2147483648;
	selp.b32 	%r1575, 511, %r1574, %p16;
	setp.eq.s16 	%p17, %rs691, 0;
	cvt.u32.u16 	%r1576, %rs691;
	cvt.s32.s8 	%r1577, %r1576;
	add.s32 	%r1578, %r1577, -1;
	shl.b32 	%r1579, %r1488, %r1578;
	or.b32  	%r1580, %r1579, -2147483648;
	selp.b32 	%r1581, 511, %r1580, %p17;
	setp.eq.s16 	%p18, %rs690, 0;
	cvt.u32.u16 	%r1582, %rs690;
	cvt.s32.s8 	%r1583, %r1582;
	add.s32 	%r1584, %r1583, -1;
	shl.b32 	%r1585, %r1488, %r1584;
	or.b32  	%r1586, %r1585, -2147483648;
	selp.b32 	%r1587, 511, %r1586, %p18;
	setp.eq.s16 	%p19, %rs689, 0;
	cvt.u32.u16 	%r1588, %rs689;
	cvt.s32.s8 	%r1589, %r1588;
	add.s32 	%r1590, %r1589, -1;
	shl.b32 	%r1591, %r1488, %r1590;
	or.b32  	%r1592, %r1591, -2147483648;
	selp.b32 	%r1593, 511, %r1592, %p19;
	setp.eq.s16 	%p20, %rs688, 0;
	cvt.u32.u16 	%r1594, %rs688;
	cvt.s32.s8 	%r1595, %r1594;
	add.s32 	%r1596, %r1595, -1;
	shl.b32 	%r1597, %r1488, %r1596;
	or.b32  	%r1598, %r1597, -2147483648;
	selp.b32 	%r1599, 511, %r1598, %p20;
	setp.eq.s16 	%p21, %rs687, 0;
	cvt.u32.u16 	%r1600, %rs687;
	cvt.s32.s8 	%r1601, %r1600;
	add.s32 	%r1602, %r1601, -1;
	shl.b32 	%r1603, %r1488, %r1602;
	or.b32  	%r1604, %r1603, -2147483648;
	selp.b32 	%r1605, 511, %r1604, %p21;
	setp.eq.s16 	%p22, %rs686, 0;
	cvt.u32.u16 	%r1606, %rs686;
	cvt.s32.s8 	%r1607, %r1606;
	add.s32 	%r1608, %r1607, -1;
	shl.b32 	%r1609, %r1488, %r1608;
	or.b32  	%r1610, %r1609, -2147483648;
	selp.b32 	%r1611, 511, %r1610, %p22;
	setp.eq.s16 	%p23, %rs685, 0;
	cvt.u32.u16 	%r1612, %rs685;
	cvt.s32.s8 	%r1613, %r1612;
	add.s32 	%r1614, %r1613, -1;
	shl.b32 	%r1615, %r1488, %r1614;
	or.b32  	%r1616, %r1615, -2147483648;
	selp.b32 	%r1617, 511, %r1616, %p23;
	setp.eq.s16 	%p24, %rs684, 0;
	cvt.u32.u16 	%r1618, %rs684;
	cvt.s32.s8 	%r1619, %r1618;
	add.s32 	%r1620, %r1619, -1;
	shl.b32 	%r1621, %r1488, %r1620;
	or.b32  	%r1622, %r1621, -2147483648;
	selp.b32 	%r1623, 511, %r1622, %p24;
	setp.eq.s16 	%p25, %rs683, 0;
	cvt.u32.u16 	%r1624, %rs683;
	cvt.s32.s8 	%r1625, %r1624;
	add.s32 	%r1626, %r1625, -1;
	shl.b32 	%r1627, %r1488, %r1626;
	or.b32  	%r1628, %r1627, -2147483648;
	selp.b32 	%r1629, 511, %r1628, %p25;
	setp.eq.s16 	%p26, %rs682, 0;
	cvt.u32.u16 	%r1630, %rs682;
	cvt.s32.s8 	%r1631, %r1630;
	add.s32 	%r1632, %r1631, -1;
	shl.b32 	%r1633, %r1488, %r1632;
	or.b32  	%r1634, %r1633, -2147483648;
	selp.b32 	%r1635, 511, %r1634, %p26;
	setp.eq.s16 	%p27, %rs681, 0;
	cvt.u32.u16 	%r1636, %rs681;
	cvt.s32.s8 	%r1637, %r1636;
	add.s32 	%r1638, %r1637, -1;
	shl.b32 	%r1639, %r1488, %r1638;
	or.b32  	%r1640, %r1639, -2147483648;
	selp.b32 	%r1641, 511, %r1640, %p27;
	setp.eq.s16 	%p28, %rs680, 0;
	cvt.u32.u16 	%r1642, %rs680;
	cvt.s32.s8 	%r1643, %r1642;
	add.s32 	%r1644, %r1643, -1;
	shl.b32 	%r1645, %r1488, %r1644;
	or.b32  	%r1646, %r1645, -2147483648;
	selp.b32 	%r1647, 511, %r1646, %p28;
	setp.eq.s16 	%p29, %rs679, 0;
	cvt.u32.u16 	%r1648, %rs679;
	cvt.s32.s8 	%r1649, %r1648;
	add.s32 	%r1650, %r1649, -1;
	shl.b32 	%r1651, %r1488, %r1650;
	or.b32  	%r1652, %r1651, -2147483648;
	selp.b32 	%r1653, 511, %r1652, %p29;
	setp.eq.s16 	%p30, %rs678, 0;
	cvt.u32.u16 	%r1654, %rs678;
	cvt.s32.s8 	%r1655, %r1654;
	add.s32 	%r1656, %r1655, -1;
	shl.b32 	%r1657, %r1488, %r1656;
	or.b32  	%r1658, %r1657, -2147483648;
	selp.b32 	%r1659, 511, %r1658, %p30;
	setp.eq.s16 	%p31, %rs677, 0;
	cvt.u32.u16 	%r1660, %rs677;
	cvt.s32.s8 	%r1661, %r1660;
	add.s32 	%r1662, %r1661, -1;
	shl.b32 	%r1663, %r1488, %r1662;
	or.b32  	%r1664, %r1663, -2147483648;
	selp.b32 	%r1665, 511, %r1664, %p31;
	setp.eq.s16 	%p32, %rs676, 0;
	cvt.u32.u16 	%r1666, %rs676;
	cvt.s32.s8 	%r1667, %r1666;
	add.s32 	%r1668, %r1667, -1;
	shl.b32 	%r1669, %r1488, %r1668;
	or.b32  	%r1670, %r1669, -2147483648;
	selp.b32 	%r1671, 511, %r1670, %p32;
	setp.eq.s16 	%p33, %rs675, 0;
	cvt.u32.u16 	%r1672, %rs675;
	cvt.s32.s8 	%r1673, %r1672;
	add.s32 	%r1674, %r1673, -1;
	shl.b32 	%r1675, %r1488, %r1674;
	or.b32  	%r1676, %r1675, -2147483648;
	selp.b32 	%r1677, 511, %r1676, %p33;
	setp.eq.s16 	%p34, %rs674, 0;
	cvt.u32.u16 	%r1678, %rs674;
	cvt.s32.s8 	%r1679, %r1678;
	add.s32 	%r1680, %r1679, -1;
	shl.b32 	%r1681, %r1488, %r1680;
	or.b32  	%r1682, %r1681, -2147483648;
	selp.b32 	%r1683, 511, %r1682, %p34;
	setp.eq.s16 	%p35, %rs673, 0;
	cvt.u32.u16 	%r1684, %rs673;
	cvt.s32.s8 	%r1685, %r1684;
	add.s32 	%r1686, %r1685, -1;
	shl.b32 	%r1687, %r1488, %r1686;
	or.b32  	%r1688, %r1687, -2147483648;
	selp.b32 	%r1689, 511, %r1688, %p35;
	setp.eq.s16 	%p36, %rs672, 0;
	cvt.u32.u16 	%r1690, %rs672;
	cvt.s32.s8 	%r1691, %r1690;
	add.s32 	%r1692, %r1691, -1;
	shl.b32 	%r1693, %r1488, %r1692;
	or.b32  	%r1694, %r1693, -2147483648;
	selp.b32 	%r1695, 511, %r1694, %p36;
	setp.eq.s16 	%p37, %rs671, 0;
	cvt.u32.u16 	%r1696, %rs671;
	cvt.s32.s8 	%r1697, %r1696;
	add.s32 	%r1698, %r1697, -1;
	shl.b32 	%r1699, %r1488, %r1698;
	or.b32  	%r1700, %r1699, -2147483648;
	selp.b32 	%r1701, 511, %r1700, %p37;
	setp.eq.s16 	%p38, %rs670, 0;
	cvt.u32.u16 	%r1702, %rs670;
	cvt.s32.s8 	%r1703, %r1702;
	add.s32 	%r1704, %r1703, -1;
	shl.b32 	%r1705, %r1488, %r1704;
	or.b32  	%r1706, %r1705, -2147483648;
	selp.b32 	%r1707, 511, %r1706, %p38;
	setp.eq.s16 	%p39, %rs669, 0;
	cvt.u32.u16 	%r1708, %rs669;
	cvt.s32.s8 	%r1709, %r1708;
	add.s32 	%r1710, %r1709, -1;
	shl.b32 	%r1711, %r1488, %r1710;
	or.b32  	%r1712, %r1711, -2147483648;
	selp.b32 	%r1713, 511, %r1712, %p39;
	setp.eq.s16 	%p40, %rs668, 0;
	cvt.u32.u16 	%r1714, %rs668;
	cvt.s32.s8 	%r1715, %r1714;
	add.s32 	%r1716, %r1715, -1;
	shl.b32 	%r1717, %r1488, %r1716;
	or.b32  	%r1718, %r1717, -2147483648;
	selp.b32 	%r1719, 511, %r1718, %p40;
	setp.eq.s16 	%p41, %rs667, 0;
	cvt.u32.u16 	%r1720, %rs667;
	cvt.s32.s8 	%r1721, %r1720;
	add.s32 	%r1722, %r1721, -1;
	shl.b32 	%r1723, %r1488, %r1722;
	or.b32  	%r1724, %r1723, -2147483648;
	selp.b32 	%r1725, 511, %r1724, %p41;
	setp.eq.s16 	%p42, %rs666, 0;
	cvt.u32.u16 	%r1726, %rs666;
	cvt.s32.s8 	%r1727, %r1726;
	add.s32 	%r1728, %r1727, -1;
	shl.b32 	%r1729, %r1488, %r1728;
	or.b32  	%r1730, %r1729, -2147483648;
	selp.b32 	%r1731, 511, %r1730, %p42;
	setp.eq.s16 	%p43, %rs665, 0;
	cvt.u32.u16 	%r1732, %rs665;
	cvt.s32.s8 	%r1733, %r1732;
	add.s32 	%r1734, %r1733, -1;
	shl.b32 	%r1735, %r1488, %r1734;
	or.b32  	%r1736, %r1735, -2147483648;
	selp.b32 	%r1737, 511, %r1736, %p43;
	setp.eq.s16 	%p44, %rs664, 0;
	cvt.u32.u16 	%r1738, %rs664;
	cvt.s32.s8 	%r1739, %r1738;
	add.s32 	%r1740, %r1739, -1;
	shl.b32 	%r1741, %r1488, %r1740;
	or.b32  	%r1742, %r1741, -2147483648;
	selp.b32 	%r1743, 511, %r1742, %p44;
	setp.eq.s16 	%p45, %rs663, 0;
	cvt.u32.u16 	%r1744, %rs663;
	cvt.s32.s8 	%r1745, %r1744;
	add.s32 	%r1746, %r1745, -1;
	shl.b32 	%r1747, %r1488, %r1746;
	or.b32  	%r1748, %r1747, -2147483648;
	selp.b32 	%r1749, 511, %r1748, %p45;
	setp.eq.s16 	%p46, %rs662, 0;
	cvt.u32.u16 	%r1750, %rs662;
	cvt.s32.s8 	%r1751, %r1750;
	add.s32 	%r1752, %r1751, -1;
	shl.b32 	%r1753, %r1488, %r1752;
	or.b32  	%r1754, %r1753, -2147483648;
	selp.b32 	%r1755, 511, %r1754, %p46;
	setp.eq.s16 	%p47, %rs661, 0;
	cvt.u32.u16 	%r1756, %rs661;
	cvt.s32.s8 	%r1757, %r1756;
	add.s32 	%r1758, %r1757, -1;
	shl.b32 	%r1759, %r1488, %r1758;
	or.b32  	%r1760, %r1759, -2147483648;
	selp.b32 	%r1761, 511, %r1760, %p47;
	setp.eq.s16 	%p48, %rs660, 0;
	cvt.u32.u16 	%r1762, %rs660;
	cvt.s32.s8 	%r1763, %r1762;
	add.s32 	%r1764, %r1763, -1;
	shl.b32 	%r1765, %r1488, %r1764;
	or.b32  	%r1766, %r1765, -2147483648;
	selp.b32 	%r1767, 511, %r1766, %p48;
	setp.eq.s16 	%p49, %rs659, 0;
	cvt.u32.u16 	%r1768, %rs659;
	cvt.s32.s8 	%r1769, %r1768;
	add.s32 	%r1770, %r1769, -1;
	shl.b32 	%r1771, %r1488, %r1770;
	or.b32  	%r1772, %r1771, -2147483648;
	selp.b32 	%r1773, 511, %r1772, %p49;
	setp.eq.s16 	%p50, %rs658, 0;
	cvt.u32.u16 	%r1774, %rs658;
	cvt.s32.s8 	%r1775, %r1774;
	add.s32 	%r1776, %r1775, -1;
	shl.b32 	%r1777, %r1488, %r1776;
	or.b32  	%r1778, %r1777, -2147483648;
	selp.b32 	%r1779, 511, %r1778, %p50;
	setp.eq.s16 	%p51, %rs657, 0;
	cvt.u32.u16 	%r1780, %rs657;
	cvt.s32.s8 	%r1781, %r1780;
	add.s32 	%r1782, %r1781, -1;
	shl.b32 	%r1783, %r1488, %r1782;
	or.b32  	%r1784, %r1783, -2147483648;
	selp.b32 	%r1785, 511, %r1784, %p51;
	setp.eq.s16 	%p52, %rs656, 0;
	cvt.u32.u16 	%r1786, %rs656;
	cvt.s32.s8 	%r1787, %r1786;
	add.s32 	%r1788, %r1787, -1;
	shl.b32 	%r1789, %r1488, %r1788;
	or.b32  	%r1790, %r1789, -2147483648;
	selp.b32 	%r1791, 511, %r1790, %p52;
	setp.eq.s16 	%p53, %rs655, 0;
	cvt.u32.u16 	%r1792, %rs655;
	cvt.s32.s8 	%r1793, %r1792;
	add.s32 	%r1794, %r1793, -1;
	shl.b32 	%r1795, %r1488, %r1794;
	or.b32  	%r1796, %r1795, -2147483648;
	selp.b32 	%r1797, 511, %r1796, %p53;
	setp.eq.s16 	%p54, %rs654, 0;
	cvt.u32.u16 	%r1798, %rs654;
	cvt.s32.s8 	%r1799, %r1798;
	add.s32 	%r1800, %r1799, -1;
	shl.b32 	%r1801, %r1488, %r1800;
	or.b32  	%r1802, %r1801, -2147483648;
	selp.b32 	%r1803, 511, %r1802, %p54;
	setp.eq.s16 	%p55, %rs653, 0;
	cvt.u32.u16 	%r1804, %rs653;
	cvt.s32.s8 	%r1805, %r1804;
	add.s32 	%r1806, %r1805, -1;
	shl.b32 	%r1807, %r1488, %r1806;
	or.b32  	%r1808, %r1807, -2147483648;
	selp.b32 	%r1809, 511, %r1808, %p55;
	setp.eq.s16 	%p56, %rs652, 0;
	cvt.u32.u16 	%r1810, %rs652;
	cvt.s32.s8 	%r1811, %r1810;
	add.s32 	%r1812, %r1811, -1;
	shl.b32 	%r1813, %r1488, %r1812;
	or.b32  	%r1814, %r1813, -2147483648;
	selp.b32 	%r1815, 511, %r1814, %p56;
	setp.eq.s16 	%p57, %rs651, 0;
	cvt.u32.u16 	%r1816, %rs651;
	cvt.s32.s8 	%r1817, %r1816;
	add.s32 	%r1818, %r1817, -1;
	shl.b32 	%r1819, %r1488, %r1818;
	or.b32  	%r1820, %r1819, -2147483648;
	selp.b32 	%r1821, 511, %r1820, %p57;
	setp.eq.s16 	%p58, %rs650, 0;
	cvt.u32.u16 	%r1822, %rs650;
	cvt.s32.s8 	%r1823, %r1822;
	add.s32 	%r1824, %r1823, -1;
	shl.b32 	%r1825, %r1488, %r1824;
	or.b32  	%r1826, %r1825, -2147483648;
	selp.b32 	%r1827, 511, %r1826, %p58;
	setp.eq.s16 	%p59, %rs649, 0;
	cvt.u32.u16 	%r1828, %rs649;
	cvt.s32.s8 	%r1829, %r1828;
	add.s32 	%r1830, %r1829, -1;
	shl.b32 	%r1831, %r1488, %r1830;
	or.b32  	%r1832, %r1831, -2147483648;
	selp.b32 	%r1833, 511, %r1832, %p59;
	setp.eq.s16 	%p60, %rs648, 0;
	cvt.u32.u16 	%r1834, %rs648;
	cvt.s32.s8 	%r1835, %r1834;
	add.s32 	%r1836, %r1835, -1;
	shl.b32 	%r1837, %r1488, %r1836;
	or.b32  	%r1838, %r1837, -2147483648;
	selp.b32 	%r1839, 511, %r1838, %p60;
	setp.eq.s16 	%p61, %rs647, 0;
	cvt.u32.u16 	%r1840, %rs647;
	cvt.s32.s8 	%r1841, %r1840;
	add.s32 	%r1842, %r1841, -1;
	shl.b32 	%r1843, %r1488, %r1842;
	or.b32  	%r1844, %r1843, -2147483648;
	selp.b32 	%r1845, 511, %r1844, %p61;
	setp.eq.s16 	%p62, %rs646, 0;
	cvt.u32.u16 	%r1846, %rs646;
	cvt.s32.s8 	%r1847, %r1846;
	add.s32 	%r1848, %r1847, -1;
	shl.b32 	%r1849, %r1488, %r1848;
	or.b32  	%r1850, %r1849, -2147483648;
	selp.b32 	%r1851, 511, %r1850, %p62;
	setp.eq.s16 	%p63, %rs645, 0;
	cvt.u32.u16 	%r1852, %rs645;
	cvt.s32.s8 	%r1853, %r1852;
	add.s32 	%r1854, %r1853, -1;
	shl.b32 	%r1855, %r1488, %r1854;
	or.b32  	%r1856, %r1855, -2147483648;
	selp.b32 	%r1857, 511, %r1856, %p63;
	setp.eq.s16 	%p64, %rs644, 0;
	cvt.u32.u16 	%r1858, %rs644;
	cvt.s32.s8 	%r1859, %r1858;
	add.s32 	%r1860, %r1859, -1;
	shl.b32 	%r1861, %r1488, %r1860;
	or.b32  	%r1862, %r1861, -2147483648;
	selp.b32 	%r1863, 511, %r1862, %p64;
	setp.eq.s16 	%p65, %rs643, 0;
	cvt.u32.u16 	%r1864, %rs643;
	cvt.s32.s8 	%r1865, %r1864;
	add.s32 	%r1866, %r1865, -1;
	shl.b32 	%r1867, %r1488, %r1866;
	or.b32  	%r1868, %r1867, -2147483648;
	selp.b32 	%r1869, 511, %r1868, %p65;
	setp.eq.s16 	%p66, %rs642, 0;
	cvt.u32.u16 	%r1870, %rs642;
	cvt.s32.s8 	%r1871, %r1870;
	add.s32 	%r1872, %r1871, -1;
	shl.b32 	%r1873, %r1488, %r1872;
	or.b32  	%r1874, %r1873, -2147483648;
	selp.b32 	%r1875, 511, %r1874, %p66;
	setp.eq.s16 	%p67, %rs641, 0;
	cvt.u32.u16 	%r1876, %rs641;
	cvt.s32.s8 	%r1877, %r1876;
	add.s32 	%r1878, %r1877, -1;
	shl.b32 	%r1879, %r1488, %r1878;
	or.b32  	%r1880, %r1879, -2147483648;
	selp.b32 	%r1881, 511, %r1880, %p67;
	setp.eq.s16 	%p68, %rs640, 0;
	cvt.u32.u16 	%r1882, %rs640;
	cvt.s32.s8 	%r1883, %r1882;
	add.s32 	%r1884, %r1883, -1;
	shl.b32 	%r1885, %r1488, %r1884;
	or.b32  	%r1886, %r1885, -2147483648;
	selp.b32 	%r1887, 511, %r1886, %p68;
	setp.eq.s16 	%p69, %rs639, 0;
	cvt.u32.u16 	%r1888, %rs639;
	cvt.s32.s8 	%r1889, %r1888;
	add.s32 	%r1890, %r1889, -1;
	shl.b32 	%r1891, %r1488, %r1890;
	or.b32  	%r1892, %r1891, -2147483648;
	selp.b32 	%r1893, 511, %r1892, %p69;
	setp.eq.s16 	%p70, %rs638, 0;
	cvt.u32.u16 	%r1894, %rs638;
	cvt.s32.s8 	%r1895, %r1894;
	add.s32 	%r1896, %r1895, -1;
	shl.b32 	%r1897, %r1488, %r1896;
	or.b32  	%r1898, %r1897, -2147483648;
	selp.b32 	%r1899, 511, %r1898, %p70;
	setp.eq.s16 	%p71, %rs637, 0;
	cvt.u32.u16 	%r1900, %rs637;
	cvt.s32.s8 	%r1901, %r1900;
	add.s32 	%r1902, %r1901, -1;
	shl.b32 	%r1903, %r1488, %r1902;
	or.b32  	%r1904, %r1903, -2147483648;
	selp.b32 	%r1905, 511, %r1904, %p71;
	setp.eq.s16 	%p72, %rs636, 0;
	cvt.u32.u16 	%r1906, %rs636;
	cvt.s32.s8 	%r1907, %r1906;
	add.s32 	%r1908, %r1907, -1;
	shl.b32 	%r1909, %r1488, %r1908;
	or.b32  	%r1910, %r1909, -2147483648;
	selp.b32 	%r1911, 511, %r1910, %p72;
	setp.eq.s16 	%p73, %rs635, 0;
	cvt.u32.u16 	%r1912, %rs635;
	cvt.s32.s8 	%r1913, %r1912;
	add.s32 	%r1914, %r1913, -1;
	shl.b32 	%r1915, %r1488, %r1914;
	or.b32  	%r1916, %r1915, -2147483648;
	selp.b32 	%r1917, 511, %r1916, %p73;
	setp.eq.s16 	%p74, %rs634, 0;
	cvt.u32.u16 	%r1918, %rs634;
	cvt.s32.s8 	%r1919, %r1918;
	add.s32 	%r1920, %r1919, -1;
	shl.b32 	%r1921, %r1488, %r1920;
	or.b32  	%r1922, %r1921, -2147483648;
	selp.b32 	%r1923, 511, %r1922, %p74;
	setp.eq.s16 	%p75, %rs633, 0;
	cvt.u32.u16 	%r1924, %rs633;
	cvt.s32.s8 	%r1925, %r1924;
	add.s32 	%r1926, %r1925, -1;
	shl.b32 	%r1927, %r1488, %r1926;
	or.b32  	%r1928, %r1927, -2147483648;
	selp.b32 	%r1929, 511, %r1928, %p75;
	setp.eq.s16 	%p76, %rs632, 0;
	cvt.u32.u16 	%r1930, %rs632;
	cvt.s32.s8 	%r1931, %r1930;
	add.s32 	%r1932, %r1931, -1;
	shl.b32 	%r1933, %r1488, %r1932;
	or.b32  	%r1934, %r1933, -2147483648;
	selp.b32 	%r1935, 511, %r1934, %p76;
	setp.eq.s16 	%p77, %rs631, 0;
	cvt.u32.u16 	%r1936, %rs631;
	cvt.s32.s8 	%r1937, %r1936;
	add.s32 	%r1938, %r1937, -1;
	shl.b32 	%r1939, %r1488, %r1938;
	or.b32  	%r1940, %r1939, -2147483648;
	selp.b32 	%r1941, 511, %r1940, %p77;
	setp.eq.s16 	%p78, %rs630, 0;
	cvt.u32.u16 	%r1942, %rs630;
	cvt.s32.s8 	%r1943, %r1942;
	add.s32 	%r1944, %r1943, -1;
	shl.b32 	%r1945, %r1488, %r1944;
	or.b32  	%r1946, %r1945, -2147483648;
	selp.b32 	%r1947, 511, %r1946, %p78;
	setp.eq.s16 	%p79, %rs629, 0;
	cvt.u32.u16 	%r1948, %rs629;
	cvt.s32.s8 	%r1949, %r1948;
	add.s32 	%r1950, %r1949, -1;
	shl.b32 	%r1951, %r1488, %r1950;
	or.b32  	%r1952, %r1951, -2147483648;
	selp.b32 	%r1953, 511, %r1952, %p79;
	setp.eq.s16 	%p80, %rs628, 0;
	cvt.u32.u16 	%r1954, %rs628;
	cvt.s32.s8 	%r1955, %r1954;
	add.s32 	%r1956, %r1955, -1;
	shl.b32 	%r1957, %r1488, %r1956;
	or.b32  	%r1958, %r1957, -2147483648;
	selp.b32 	%r1959, 511, %r1958, %p80;
	setp.eq.s16 	%p81, %rs627, 0;
	cvt.u32.u16 	%r1960, %rs627;
	cvt.s32.s8 	%r1961, %r1960;
	add.s32 	%r1962, %r1961, -1;
	shl.b32 	%r1963, %r1488, %r1962;
	or.b32  	%r1964, %r1963, -2147483648;
	selp.b32 	%r1965, 511, %r1964, %p81;
	setp.eq.s16 	%p82, %rs626, 0;
	cvt.u32.u16 	%r1966, %rs626;
	cvt.s32.s8 	%r1967, %r1966;
	add.s32 	%r1968, %r1967, -1;
	shl.b32 	%r1969, %r1488, %r1968;
	or.b32  	%r1970, %r1969, -2147483648;
	selp.b32 	%r1971, 511, %r1970, %p82;
	st.local.u32 	[%rd5], %r1491;
	st.local.u32 	[%rd5+4], %r1497;
	st.local.u32 	[%rd5+8], %r1503;
	st.local.u32 	[%rd5+12], %r1509;
	add.s64 	%rd241, %rd5, 16;
	st.local.u32 	[%rd5+16], %r1515;
	st.local.u32 	[%rd5+20], %r1521;
	st.local.u32 	[%rd5+24], %r1527;
	st.local.u32 	[%rd5+28], %r1533;
	st.local.u32 	[%rd5+32], %r1539;
	st.local.u32 	[%rd5+36], %r1545;
	add.s64 	%rd7, %rd5, 40;
	st.local.u32 	[%rd5+40], %r1551;
	st.local.u32 	[%rd5+44], %r1557;
	st.local.u32 	[%rd5+48], %r1563;
	st.local.u32 	[%rd5+52], %r1569;
	st.local.u32 	[%rd5+56], %r1575;
	st.local.u32 	[%rd5+60], %r1581;
	st.local.u32 	[%rd5+64], %r1587;
	st.local.u32 	[%rd5+68], %r1593;
	st.local.u32 	[%rd5+72], %r1599;
	st.local.u32 	[%rd5+76], %r1605;
	st.local.u32 	[%rd5+80], %r1611;
	st.local.u32 	[%rd5+84], %r1617;
	st.local.u32 	[%rd5+88], %r1623;
	st.local.u32 	[%rd5+92], %r1629;
	st.local.u32 	[%rd5+96], %r1635;
	st.local.u32 	[%rd5+100], %r1641;
	st.local.u32 	[%rd5+104], %r1647;
	st.local.u32 	[%rd5+108], %r1653;
	st.local.u32 	[%rd5+112], %r1659;
	st.local.u32 	[%rd5+116], %r1665;
	st.local.u32 	[%rd5+120], %r1671;
	st.local.u32 	[%rd5+124], %r1677;
	st.local.u32 	[%rd5+128], %r1683;
	st.local.u32 	[%rd5+132], %r1689;
	st.local.u32 	[%rd5+136], %r1695;
	st.local.u32 	[%rd5+140], %r1701;
	st.local.u32 	[%rd5+144], %r1707;
	st.local.u32 	[%rd5+148], %r1713;
	st.local.u32 	[%rd5+152], %r1719;
	st.local.u32 	[%rd5+156], %r1725;
	st.local.u32 	[%rd5+160], %r1731;
	st.local.u32 	[%rd5+164], %r1737;
	st.local.u32 	[%rd5+168], %r1743;
	st.local.u32 	[%rd5+172], %r1749;
	st.local.u32 	[%rd5+176], %r1755;
	st.local.u32 	[%rd5+180], %r1761;
	st.local.u32 	[%rd5+184], %r1767;
	st.local.u32 	[%rd5+188], %r1773;
	st.local.u32 	[%rd5+192], %r1779;
	st.local.u32 	[%rd5+196], %r1785;
	st.local.u32 	[%rd5+200], %r1791;
	st.local.u32 	[%rd5+204], %r1797;
	st.local.u32 	[%rd5+208], %r1803;
	st.local.u32 	[%rd5+212], %r1809;
	st.local.u32 	[%rd5+216], %r1815;
	st.local.u32 	[%rd5+220], %r1821;
	st.local.u32 	[%rd5+224], %r1827;
	st.local.u32 	[%rd5+228], %r1833;
	st.local.u32 	[%rd5+232], %r1839;
	st.local.u32 	[%rd5+236], %r1845;
	st.local.u32 	[%rd5+240], %r1851;
	st.local.u32 	[%rd5+244], %r1857;
	st.local.u32 	[%rd5+248], %r1863;
	st.local.u32 	[%rd5+252], %r1869;
	st.local.u32 	[%rd5+256], %r1875;
	st.local.u32 	[%rd5+260], %r1881;
	st.local.u32 	[%rd5+264], %r1887;
	st.local.u32 	[%rd5+268], %r1893;
	st.local.u32 	[%rd5+272], %r1899;
	st.local.u32 	[%rd5+276], %r1905;
	st.local.u32 	[%rd5+280], %r1911;
	st.local.u32 	[%rd5+284], %r1917;
	st.local.u32 	[%rd5+288], %r1923;
	st.local.u32 	[%rd5+292], %r1929;
	st.local.u32 	[%rd5+296], %r1935;
	st.local.u32 	[%rd5+300], %r1941;
	st.local.u32 	[%rd5+304], %r1947;
	st.local.u32 	[%rd5+308], %r1953;
	st.local.u32 	[%rd5+312], %r1959;
	st.local.u32 	[%rd5+316], %r1965;
	st.local.u32 	[%rd5+320], %r1971;
	mov.b32 	%r4128, 0;
	mov.u64 	%rd237, %rd241;
	mov.u32 	%r4081, %r4128;
$L__BB1_2:
	ld.local.u32 	%r4092, [%rd237+-16];
	min.s32 	%r1972, %r4092, 0;
	and.b32  	%r4083, %r1972, 2147483647;
	ld.local.u32 	%r4094, [%rd237+-4];
	setp.gt.s32 	%p83, %r4094, -1;
	@%p83 bra 	$L__BB1_4;
	and.b32  	%r1973, %r4094, 2147483647;
	and.b32  	%r1974, %r4094, %r4083;
	setp.eq.s32 	%p84, %r1974, 0;
	selp.b32 	%r1975, %r1973, -2147483648, %p84;
	or.b32  	%r4083, %r1975, %r4083;
$L__BB1_4:
	ld.local.u32 	%r4096, [%rd237+8];
	setp.gt.s32 	%p85, %r4096, -1;
	@%p85 bra 	$L__BB1_6;
	and.b32  	%r1976, %r4096, 2147483647;
	and.b32  	%r1977, %r1976, %r4083;
	setp.eq.s32 	%p86, %r1977, 0;
	selp.b32 	%r1978, %r1976, -2147483648, %p86;
	or.b32  	%r4083, %r1978, %r4083;
$L__BB1_6:
	ld.local.u32 	%r4098, [%rd237+-12];
	setp.gt.s32 	%p87, %r4098, -1;
	@%p87 bra 	$L__BB1_8;
	and.b32  	%r1979, %r4098, 2147483647;
	and.b32  	%r1980, %r1979, %r4083;
	setp.eq.s32 	%p88, %r1980, 0;
	selp.b32 	%r1981, %r1979, -2147483648, %p88;
	or.b32  	%r4083, %r1981, %r4083;
$L__BB1_8:
	ld.local.u32 	%r4100, [%rd237];
	setp.gt.s32 	%p89, %r4100, -1;
	@%p89 bra 	$L__BB1_10;
	and.b32  	%r1982, %r4100, 2147483647;
	and.b32  	%r1983, %r1982, %r4083;
	setp.eq.s32 	%p90, %r1983, 0;
	selp.b32 	%r1984, %r1982, -2147483648, %p90;
	or.b32  	%r4083, %r1984, %r4083;
$L__BB1_10:
	ld.local.u32 	%r4102, [%rd237+12];
	setp.gt.s32 	%p91, %r4102, -1;
	@%p91 bra 	$L__BB1_12;
	and.b32  	%r1985, %r4102, 2147483647;
	and.b32  	%r1986, %r1985, %r4083;
	setp.eq.s32 	%p92, %r1986, 0;
	selp.b32 	%r1987, %r1985, -2147483648, %p92;
	or.b32  	%r4083, %r1987, %r4083;
$L__BB1_12:
	ld.local.u32 	%r4104, [%rd237+-8];
	setp.gt.s32 	%p93, %r4104, -1;
	@%p93 bra 	$L__BB1_14;
	and.b32  	%r1988, %r4104, 2147483647;
	and.b32  	%r1989, %r1988, %r4083;
	setp.eq.s32 	%p94, %r1989, 0;
	selp.b32 	%r1990, %r1988, -2147483648, %p94;
	or.b32  	%r4083, %r1990, %r4083;
$L__BB1_14:
	ld.local.u32 	%r4106, [%rd237+4];
	setp.gt.s32 	%p95, %r4106, -1;
	@%p95 bra 	$L__BB1_16;
	and.b32  	%r1991, %r4106, 2147483647;
	and.b32  	%r1992, %r1991, %r4083;
	setp.eq.s32 	%p96, %r1992, 0;
	selp.b32 	%r1993, %r1991, -2147483648, %p96;
	or.b32  	%r4083, %r1993, %r4083;
$L__BB1_16:
	ld.local.u32 	%r4108, [%rd237+16];
	setp.gt.s32 	%p97, %r4108, -1;
	@%p97 bra 	$L__BB1_18;
	and.b32  	%r1994, %r4108, 2147483647;
	and.b32  	%r1995, %r1994, %r4083;
	setp.eq.s32 	%p98, %r1995, 0;
	selp.b32 	%r1996, %r1994, -2147483648, %p98;
	or.b32  	%r4083, %r1996, %r4083;
$L__BB1_18:
	setp.gt.s32 	%p99, %r4083, -1;
	mov.b32 	%r4093, 0;
	@%p99 bra 	$L__BB1_20;
	mov.b32 	%r1999, 0;
	st.local.u32 	[%rd5], %r1999;
	ld.local.u32 	%r4092, [%rd237+-16];
	mov.b32 	%r4093, 3;
$L__BB1_20:
	not.b32 	%r32, %r4083;
	setp.lt.s32 	%p100, %r4092, 0;
	@%p100 bra 	$L__BB1_22;
	and.b32  	%r2000, %r4092, %r32;
	popc.b32 	%r2001, %r2000;
	setp.eq.s32 	%p101, %r2001, 1;
	or.b32  	%r2002, %r2000, -2147483648;
	selp.b32 	%r33, %r2002, %r2000, %p101;
	st.local.u32 	[%rd237+-16], %r33;
	setp.ne.s32 	%p102, %r4092, %r33;
	selp.u32 	%r2003, 1, 0, %p102;
	or.b32  	%r4093, %r4093, %r2003;
	mov.u32 	%r4092, %r33;
$L__BB1_22:
	setp.lt.s32 	%p103, %r4094, 0;
	@%p103 bra 	$L__BB1_24;
	and.b32  	%r2004, %r4094, %r32;
	popc.b32 	%r2005, %r2004;
	setp.eq.s32 	%p104, %r2005, 1;
	or.b32  	%r2006, %r2004, -2147483648;
	selp.b32 	%r37, %r2006, %r2004, %p104;
	st.local.u32 	[%rd237+-4], %r37;
	setp.ne.s32 	%p105, %r4094, %r37;
	selp.u32 	%r2007, 1, 0, %p105;
	or.b32  	%r4093, %r4093, %r2007;
	mov.u32 	%r4094, %r37;
$L__BB1_24:
	setp.lt.s32 	%p106, %r4096, 0;
	@%p106 bra 	$L__BB1_26;
	and.b32  	%r2008, %r4096, %r32;
	popc.b32 	%r2009, %r2008;
	setp.eq.s32 	%p107, %r2009, 1;
	or.b32  	%r2010, %r2008, -2147483648;
	selp.b32 	%r41, %r2010, %r2008, %p107;
	st.local.u32 	[%rd237+8], %r41;
	setp.ne.s32 	%p108, %r4096, %r41;
	selp.u32 	%r2011, 1, 0, %p108;
	or.b32  	%r4093, %r4093, %r2011;
	mov.u32 	%r4096, %r41;
$L__BB1_26:
	setp.lt.s32 	%p109, %r4098, 0;
	@%p109 bra 	$L__BB1_28;
	and.b32  	%r2012, %r4098, %r32;
	popc.b32 	%r2013, %r2012;
	setp.eq.s32 	%p110, %r2013, 1;
	or.b32  	%r2014, %r2012, -2147483648;
	selp.b32 	%r45, %r2014, %r2012, %p110;
	st.local.u32 	[%rd237+-12], %r45;
	setp.ne.s32 	%p111, %r4098, %r45;
	selp.u32 	%r2015, 1, 0, %p111;
	or.b32  	%r4093, %r4093, %r2015;
	mov.u32 	%r4098, %r45;
$L__BB1_28:
	setp.lt.s32 	%p112, %r4100, 0;
	@%p112 bra 	$L__BB1_30;
	and.b32  	%r2016, %r4100, %r32;
	popc.b32 	%r2017, %r2016;
	setp.eq.s32 	%p113, %r2017, 1;
	or.b32  	%r2018, %r2016, -2147483648;
	selp.b32 	%r49, %r2018, %r2016, %p113;
	st.local.u32 	[%rd237], %r49;
	setp.ne.s32 	%p114, %r4100, %r49;
	selp.u32 	%r2019, 1, 0, %p114;
	or.b32  	%r4093, %r4093, %r2019;
	mov.u32 	%r4100, %r49;
$L__BB1_30:
	setp.lt.s32 	%p115, %r4102, 0;
	@%p115 bra 	$L__BB1_32;
	and.b32  	%r2020, %r4102, %r32;
	popc.b32 	%r2021, %r2020;
	setp.eq.s32 	%p116, %r2021, 1;
	or.b32  	%r2022, %r2020, -2147483648;
	selp.b32 	%r53, %r2022, %r2020, %p116;
	st.local.u32 	[%rd237+12], %r53;
	setp.ne.s32 	%p117, %r4102, %r53;
	selp.u32 	%r2023, 1, 0, %p117;
	or.b32  	%r4093, %r4093, %r2023;
	mov.u32 	%r4102, %r53;
$L__BB1_32:
	setp.lt.s32 	%p118, %r4104, 0;
	@%p118 bra 	$L__BB1_34;
	and.b32  	%r2024, %r4104, %r32;
	popc.b32 	%r2025, %r2024;
	setp.eq.s32 	%p119, %r2025, 1;
	or.b32  	%r2026, %r2024, -2147483648;
	selp.b32 	%r57, %r2026, %r2024, %p119;
	st.local.u32 	[%rd237+-8], %r57;
	setp.ne.s32 	%p120, %r4104, %r57;
	selp.u32 	%r2027, 1, 0, %p120;
	or.b32  	%r4093, %r4093, %r2027;
	mov.u32 	%r4104, %r57;
$L__BB1_34:
	setp.lt.s32 	%p121, %r4106, 0;
	@%p121 bra 	$L__BB1_36;
	and.b32  	%r2028, %r4106, %r32;
	popc.b32 	%r2029, %r2028;
	setp.eq.s32 	%p122, %r2029, 1;
	or.b32  	%r2030, %r2028, -2147483648;
	selp.b32 	%r61, %r2030, %r2028, %p122;
	st.local.u32 	[%rd237+4], %r61;
	setp.ne.s32 	%p123, %r4106, %r61;
	selp.u32 	%r2031, 1, 0, %p123;
	or.b32  	%r4093, %r4093, %r2031;
	mov.u32 	%r4106, %r61;
$L__BB1_36:
	setp.lt.s32 	%p124, %r4108, 0;
	@%p124 bra 	$L__BB1_38;
	and.b32  	%r2032, %r4108, %r32;
	popc.b32 	%r2033, %r2032;
	setp.eq.s32 	%p125, %r2033, 1;
	or.b32  	%r2034, %r2032, -2147483648;
	selp.b32 	%r65, %r2034, %r2032, %p125;
	st.local.u32 	[%rd237+16], %r65;
	setp.ne.s32 	%p126, %r4108, %r65;
	selp.u32 	%r2035, 1, 0, %p126;
	or.b32  	%r4093, %r4093, %r2035;
	mov.u32 	%r4108, %r65;
$L__BB1_38:
	mov.b32 	%r2036, 0;
	st.local.v4.u32 	[%rd3], {%r2036, %r2036, %r2036, %r2036};
	st.local.v4.u32 	[%rd3+16], {%r2036, %r2036, %r2036, %r2036};
	st.local.v4.u32 	[%rd3+32], {%r2036, %r2036, %r2036, %r2036};
	st.local.v4.u32 	[%rd3+48], {%r2036, %r2036, %r2036, %r2036};
	st.local.v4.u32 	[%rd3+64], {%r2036, %r2036, %r2036, %r2036};
	st.local.v4.u32 	[%rd3+80], {%r2036, %r2036, %r2036, %r2036};
	st.local.v4.u32 	[%rd3+96], {%r2036, %r2036, %r2036, %r2036};
	st.local.v4.u32 	[%rd3+112], {%r2036, %r2036, %r2036, %r2036};
	popc.b32 	%r69, %r4092;
	setp.lt.s32 	%p127, %r4092, 0;
	setp.ne.s32 	%p128, %r69, 2;
	or.pred  	%p129, %p127, %p128;
	mov.u32 	%r4110, %r2036;
	@%p129 bra 	$L__BB1_41;
	clz.b32 	%r2037, %r4092;
	mov.b32 	%r2038, -2147483648;
	shr.u32 	%r70, %r2038, %r2037;
	xor.b32  	%r2039, %r70, %r4092;
	clz.b32 	%r2040, %r2039;
	sub.s32 	%r2041, 31, %r2040;
	mul.wide.u32 	%rd112, %r2041, 4;
	add.s64 	%rd9, %rd3, %rd112;
	ld.local.u32 	%r71, [%rd9];
	and.b32  	%r2042, %r71, %r70;
	setp.ne.s32 	%p130, %r2042, 0;
	mov.u32 	%r4110, %r4092;
	@%p130 bra 	$L__BB1_41;
	or.b32  	%r2044, %r71, %r70;
	st.local.u32 	[%rd9], %r2044;
	mov.u32 	%r4110, %r2036;
$L__BB1_41:
	popc.b32 	%r73, %r4094;
	setp.lt.s32 	%p131, %r4094, 0;
	setp.ne.s32 	%p132, %r73, 2;
	or.pred  	%p133, %p131, %p132;
	@%p133 bra 	$L__BB1_45;
	clz.b32 	%r2045, %r4094;
	mov.b32 	%r2046, -2147483648;
	shr.u32 	%r74, %r2046, %r2045;
	xor.b32  	%r2047, %r74, %r4094;
	clz.b32 	%r2048, %r2047;
	sub.s32 	%r2049, 31, %r2048;
	mul.wide.u32 	%rd113, %r2049, 4;
	add.s64 	%rd10, %rd3, %rd113;
	ld.local.u32 	%r75, [%rd10];
	and.b32  	%r2050, %r75, %r74;
	setp.eq.s32 	%p134, %r2050, 0;
	@%p134 bra 	$L__BB1_44;
	or.b32  	%r4110, %r4094, %r4110;
	bra.uni 	$L__BB1_45;
$L__BB1_44:
	or.b32  	%r2051, %r75, %r74;
	st.local.u32 	[%rd10], %r2051;
$L__BB1_45:
	popc.b32 	%r78, %r4096;
	setp.lt.s32 	%p135, %r4096, 0;
	setp.ne.s32 	%p136, %r78, 2;
	or.pred  	%p137, %p135, %p136;
	@%p137 bra 	$L__BB1_49;
	clz.b32 	%r2052, %r4096;
	mov.b32 	%r2053, -2147483648;
	shr.u32 	%r79, %r2053, %r2052;
	xor.b32  	%r2054, %r79, %r4096;
	clz.b32 	%r2055, %r2054;
	sub.s32 	%r2056, 31, %r2055;
	mul.wide.u32 	%rd114, %r2056, 4;
	add.s64 	%rd11, %rd3, %rd114;
	ld.local.u32 	%r80, [%rd11];
	and.b32  	%r2057, %r80, %r79;
	setp.eq.s32 	%p138, %r2057, 0;
	@%p138 bra 	$L__BB1_48;
	or.b32  	%r4110, %r4096, %r4110;
	bra.uni 	$L__BB1_49;
$L__BB1_48:
	or.b32  	%r2058, %r80, %r79;
	st.local.u32 	[%rd11], %r2058;
$L__BB1_49:
	popc.b32 	%r83, %r4098;
	setp.lt.s32 	%p139, %r4098, 0;
	setp.ne.s32 	%p140, %r83, 2;
	or.pred  	%p141, %p139, %p140;
	@%p141 bra 	$L__BB1_53;
	clz.b32 	%r2059, %r4098;
	mov.b32 	%r2060, -2147483648;
	shr.u32 	%r84, %r2060, %r2059;
	xor.b32  	%r2061, %r84, %r4098;
	clz.b32 	%r2062, %r2061;
	sub.s32 	%r2063, 31, %r2062;
	mul.wide.u32 	%rd115, %r2063, 4;
	add.s64 	%rd12, %rd3, %rd115;
	ld.local.u32 	%r85, [%rd12];
	and.b32  	%r2064, %r85, %r84;
	setp.eq.s32 	%p142, %r2064, 0;
	@%p142 bra 	$L__BB1_52;
	or.b32  	%r4110, %r4098, %r4110;
	bra.uni 	$L__BB1_53;
$L__BB1_52:
	or.b32  	%r2065, %r85, %r84;
	st.local.u32 	[%rd12], %r2065;
$L__BB1_53:
	popc.b32 	%r88, %r4100;
	setp.lt.s32 	%p143, %r4100, 0;
	setp.ne.s32 	%p144, %r88, 2;
	or.pred  	%p145, %p143, %p144;
	@%p145 bra 	$L__BB1_57;
	clz.b32 	%r2066, %r4100;
	mov.b32 	%r2067, -2147483648;
	shr.u32 	%r89, %r2067, %r2066;
	xor.b32  	%r2068, %r89, %r4100;
	clz.b32 	%r2069, %r2068;
	sub.s32 	%r2070, 31, %r2069;
	mul.wide.u32 	%rd116, %r2070, 4;
	add.s64 	%rd13, %rd3, %rd116;
	ld.local.u32 	%r90, [%rd13];
	and.b32  	%r2071, %r90, %r89;
	setp.eq.s32 	%p146, %r2071, 0;
	@%p146 bra 	$L__BB1_56;
	or.b32  	%r4110, %r4100, %r4110;
	bra.uni 	$L__BB1_57;
$L__BB1_56:
	or.b32  	%r2072, %r90, %r89;
	st.local.u32 	[%rd13], %r2072;
$L__BB1_57:
	popc.b32 	%r93, %r4102;
	setp.lt.s32 	%p147, %r4102, 0;
	setp.ne.s32 	%p148, %r93, 2;
	or.pred  	%p149, %p147, %p148;
	@%p149 bra 	$L__BB1_61;
	clz.b32 	%r2073, %r4102;
	mov.b32 	%r2074, -2147483648;
	shr.u32 	%r94, %r2074, %r2073;
	xor.b32  	%r2075, %r94, %r4102;
	clz.b32 	%r2076, %r2075;
	sub.s32 	%r2077, 31, %r2076;
	mul.wide.u32 	%rd117, %r2077, 4;
	add.s64 	%rd14, %rd3, %rd117;
	ld.local.u32 	%r95, [%rd14];
	and.b32  	%r2078, %r95, %r94;
	setp.eq.s32 	%p150, %r2078, 0;
	@%p150 bra 	$L__BB1_60;
	or.b32  	%r4110, %r4102, %r4110;
	bra.uni 	$L__BB1_61;
$L__BB1_60:
	or.b32  	%r2079, %r95, %r94;
	st.local.u32 	[%rd14], %r2079;
$L__BB1_61:
	popc.b32 	%r98, %r4104;
	setp.lt.s32 	%p151, %r4104, 0;
	setp.ne.s32 	%p152, %r98, 2;
	or.pred  	%p153, %p151, %p152;
	@%p153 bra 	$L__BB1_65;
	clz.b32 	%r2080, %r4104;
	mov.b32 	%r2081, -2147483648;
	shr.u32 	%r99, %r2081, %r2080;
	xor.b32  	%r2082, %r99, %r4104;
	clz.b32 	%r2083, %r2082;
	sub.s32 	%r2084, 31, %r2083;
	mul.wide.u32 	%rd118, %r2084, 4;
	add.s64 	%rd15, %rd3, %rd118;
	ld.local.u32 	%r100, [%rd15];
	and.b32  	%r2085, %r100, %r99;
	setp.eq.s32 	%p154, %r2085, 0;
	@%p154 bra 	$L__BB1_64;
	or.b32  	%r4110, %r4104, %r4110;
	bra.uni 	$L__BB1_65;
$L__BB1_64:
	or.b32  	%r2086, %r100, %r99;
	st.local.u32 	[%rd15], %r2086;
$L__BB1_65:
	popc.b32 	%r103, %r4106;
	setp.lt.s32 	%p155, %r4106, 0;
	setp.ne.s32 	%p156, %r103, 2;
	or.pred  	%p157, %p155, %p156;
	@%p157 bra 	$L__BB1_69;
	clz.b32 	%r2087, %r4106;
	mov.b32 	%r2088, -2147483648;
	shr.u32 	%r104, %r2088, %r2087;
	xor.b32  	%r2089, %r104, %r4106;
	clz.b32 	%r2090, %r2089;
	sub.s32 	%r2091, 31, %r2090;
	mul.wide.u32 	%rd119, %r2091, 4;
	add.s64 	%rd16, %rd3, %rd119;
	ld.local.u32 	%r105, [%rd16];
	and.b32  	%r2092, %r105, %r104;
	setp.eq.s32 	%p158, %r2092, 0;
	@%p158 bra 	$L__BB1_68;
	or.b32  	%r4110, %r4106, %r4110;
	bra.uni 	$L__BB1_69;
$L__BB1_68:
	or.b32  	%r2093, %r105, %r104;
	st.local.u32 	[%rd16], %r2093;
$L__BB1_69:
	popc.b32 	%r108, %r4108;
	setp.lt.s32 	%p159, %r4108, 0;
	setp.ne.s32 	%p160, %r108, 2;
	or.pred  	%p161, %p159, %p160;
	@%p161 bra 	$L__BB1_71;
	clz.b32 	%r2094, %r4108;
	mov.b32 	%r2095, -2147483648;
	shr.u32 	%r2096, %r2095, %r2094;
	xor.b32  	%r2097, %r2096, %r4108;
	clz.b32 	%r2098, %r2097;
	sub.s32 	%r2099, 31, %r2098;
	mul.wide.u32 	%rd120, %r2099, 4;
	add.s64 	%rd121, %rd3, %rd120;
	ld.local.u32 	%r2100, [%rd121];
	and.b32  	%r2101, %r2100, %r2096;
	setp.eq.s32 	%p162, %r2101, 0;
	selp.b32 	%r2102, 0, %r4108, %p162;
	or.b32  	%r4110, %r4110, %r2102;
$L__BB1_71:
	setp.eq.s32 	%p163, %r4110, 0;
	mov.b32 	%r4120, 0;
	@%p163 bra 	$L__BB1_90;
	not.b32 	%r111, %r4110;
	setp.gt.s32 	%p164, %r4092, -1;
	setp.eq.s32 	%p165, %r69, 2;
	and.b32  	%r2106, %r4092, %r4110;
	setp.eq.s32 	%p166, %r2106, %r4092;
	and.pred  	%p167, %p165, %p166;
	mov.b32 	%r4120, 0;
	and.pred  	%p168, %p167, %p164;
	@%p168 bra 	$L__BB1_74;
	and.b32  	%r2107, %r4092, %r111;
	popc.b32 	%r2108, %r2107;
	setp.eq.s32 	%p169, %r2108, 1;
	or.b32  	%r2109, %r2107, -2147483648;
	selp.b32 	%r2110, %r2109, %r2107, %p169;
	st.local.u32 	[%rd237+-16], %r2110;
	setp.ne.s32 	%p170, %r4092, %r2110;
	selp.u32 	%r4120, 1, 0, %p170;
$L__BB1_74:
	setp.gt.s32 	%p171, %r4094, -1;
	setp.eq.s32 	%p172, %r73, 2;
	and.b32  	%r2112, %r4094, %r4110;
	setp.eq.s32 	%p173, %r2112, %r4094;
	and.pred  	%p174, %p172, %p173;
	and.pred  	%p175, %p174, %p171;
	@%p175 bra 	$L__BB1_76;
	and.b32  	%r2113, %r4094, %r111;
	popc.b32 	%r2114, %r2113;
	setp.eq.s32 	%p176, %r2114, 1;
	or.b32  	%r2115, %r2113, -2147483648;
	selp.b32 	%r2116, %r2115, %r2113, %p176;
	st.local.u32 	[%rd237+-4], %r2116;
	setp.ne.s32 	%p177, %r4094, %r2116;
	selp.u32 	%r2117, 1, 0, %p177;
	or.b32  	%r4120, %r4120, %r2117;
$L__BB1_76:
	setp.gt.s32 	%p178, %r4096, -1;
	setp.eq.s32 	%p179, %r78, 2;
	and.b32  	%r2119, %r4096, %r4110;
	setp.eq.s32 	%p180, %r2119, %r4096;
	and.pred  	%p181, %p179, %p180;
	and.pred  	%p182, %p181, %p178;
	@%p182 bra 	$L__BB1_78;
	and.b32  	%r2120, %r4096, %r111;
	popc.b32 	%r2121, %r2120;
	setp.eq.s32 	%p183, %r2121, 1;
	or.b32  	%r2122, %r2120, -2147483648;
	selp.b32 	%r2123, %r2122, %r2120, %p183;
	st.local.u32 	[%rd237+8], %r2123;
	setp.ne.s32 	%p184, %r4096, %r2123;
	selp.u32 	%r2124, 1, 0, %p184;
	or.b32  	%r4120, %r4120, %r2124;
$L__BB1_78:
	setp.gt.s32 	%p185, %r4098, -1;
	setp.eq.s32 	%p186, %r83, 2;
	and.b32  	%r2126, %r4098, %r4110;
	setp.eq.s32 	%p187, %r2126, %r4098;
	and.pred  	%p188, %p186, %p187;
	and.pred  	%p189, %p188, %p185;
	@%p189 bra 	$L__BB1_80;
	and.b32  	%r2127, %r4098, %r111;
	popc.b32 	%r2128, %r2127;
	setp.eq.s32 	%p190, %r2128, 1;
	or.b32  	%r2129, %r2127, -2147483648;
	selp.b32 	%r2130, %r2129, %r2127, %p190;
	st.local.u32 	[%rd237+-12], %r2130;
	setp.ne.s32 	%p191, %r4098, %r2130;
	selp.u32 	%r2131, 1, 0, %p191;
	or.b32  	%r4120, %r4120, %r2131;
$L__BB1_80:
	setp.gt.s32 	%p192, %r4100, -1;
	setp.eq.s32 	%p193, %r88, 2;
	and.b32  	%r2133, %r4100, %r4110;
	setp.eq.s32 	%p194, %r2133, %r4100;
	and.pred  	%p195, %p193, %p194;
	and.pred  	%p196, %p195, %p192;
	@%p196 bra 	$L__BB1_82;
	and.b32  	%r2134, %r4100, %r111;
	popc.b32 	%r2135, %r2134;
	setp.eq.s32 	%p197, %r2135, 1;
	or.b32  	%r2136, %r2134, -2147483648;
	selp.b32 	%r2137, %r2136, %r2134, %p197;
	st.local.u32 	[%rd237], %r2137;
	setp.ne.s32 	%p198, %r4100, %r2137;
	selp.u32 	%r2138, 1, 0, %p198;
	or.b32  	%r4120, %r4120, %r2138;
$L__BB1_82:
	setp.gt.s32 	%p199, %r4102, -1;
	setp.eq.s32 	%p200, %r93, 2;
	and.b32  	%r2140, %r4102, %r4110;
	setp.eq.s32 	%p201, %r2140, %r4102;
	and.pred  	%p202, %p200, %p201;
	and.pred  	%p203, %p202, %p199;
	@%p203 bra 	$L__BB1_84;
	and.b32  	%r2141, %r4102, %r111;
	popc.b32 	%r2142, %r2141;
	setp.eq.s32 	%p204, %r2142, 1;
	or.b32  	%r2143, %r2141, -2147483648;
	selp.b32 	%r2144, %r2143, %r2141, %p204;
	st.local.u32 	[%rd237+12], %r2144;
	setp.ne.s32 	%p205, %r4102, %r2144;
	selp.u32 	%r2145, 1, 0, %p205;
	or.b32  	%r4120, %r4120, %r2145;
$L__BB1_84:
	setp.gt.s32 	%p206, %r4104, -1;
	setp.eq.s32 	%p207, %r98, 2;
	and.b32  	%r2147, %r4104, %r4110;
	setp.eq.s32 	%p208, %r2147, %r4104;
	and.pred  	%p209, %p207, %p208;
	and.pred  	%p210, %p209, %p206;
	@%p210 bra 	$L__BB1_86;
	and.b32  	%r2148, %r4104, %r111;
	popc.b32 	%r2149, %r2148;
	setp.eq.s32 	%p211, %r2149, 1;
	or.b32  	%r2150, %r2148, -2147483648;
	selp.b32 	%r2151, %r2150, %r2148, %p211;
	st.local.u32 	[%rd237+-8], %r2151;
	setp.ne.s32 	%p212, %r4104, %r2151;
	selp.u32 	%r2152, 1, 0, %p212;
	or.b32  	%r4120, %r4120, %r2152;
$L__BB1_86:
	setp.gt.s32 	%p213, %r4106, -1;
	setp.eq.s32 	%p214, %r103, 2;
	and.b32  	%r2154, %r4106, %r4110;
	setp.eq.s32 	%p215, %r2154, %r4106;
	and.pred  	%p216, %p214, %p215;
	and.pred  	%p217, %p216, %p213;
	@%p217 bra 	$L__BB1_88;
	and.b32  	%r2155, %r4106, %r111;
	popc.b32 	%r2156, %r2155;
	setp.eq.s32 	%p218, %r2156, 1;
	or.b32  	%r2157, %r2155, -2147483648;
	selp.b32 	%r2158, %r2157, %r2155, %p218;
	st.local.u32 	[%rd237+4], %r2158;
	setp.ne.s32 	%p219, %r4106, %r2158;
	selp.u32 	%r2159, 1, 0, %p219;
	or.b32  	%r4120, %r4120, %r2159;
$L__BB1_88:
	setp.gt.s32 	%p220, %r4108, -1;
	setp.eq.s32 	%p221, %r108, 2;
	and.b32  	%r2161, %r4108, %r4110;
	setp.eq.s32 	%p222, %r2161, %r4108;
	and.pred  	%p223, %p221, %p222;
	and.pred  	%p224, %p223, %p220;
	@%p224 bra 	$L__BB1_90;
	and.b32  	%r2162, %r4108, %r111;
	popc.b32 	%r2163, %r2162;
	setp.eq.s32 	%p225, %r2163, 1;
	or.b32  	%r2164, %r2162, -2147483648;
	selp.b32 	%r2165, %r2164, %r2162, %p225;
	st.local.u32 	[%rd237+16], %r2165;
	setp.ne.s32 	%p226, %r4108, %r2165;
	selp.u32 	%r2166, 1, 0, %p226;
	or.b32  	%r4120, %r4120, %r2166;
$L__BB1_90:
	or.b32  	%r2167, %r4128, %r4120;
	or.b32  	%r4128, %r2167, %r4093;
	add.s32 	%r4081, %r4081, 1;
	add.s64 	%rd237, %rd237, 36;
	setp.ne.s32 	%p227, %r4081, 9;
	@%p227 bra 	$L__BB1_2;
	setp.eq.s32 	%p228, %r4128, 3;
	@%p228 bra 	$L__BB1_825;
	mov.b32 	%r4129, 0;
$L__BB1_93:
	mul.wide.u32 	%rd122, %r4129, 4;
	add.s64 	%rd18, %rd5, %rd122;
	ld.local.u32 	%r4140, [%rd18];
	min.s32 	%r2169, %r4140, 0;
	and.b32  	%r4131, %r2169, 2147483647;
	ld.local.u32 	%r4142, [%rd18+108];
	setp.gt.s32 	%p229, %r4142, -1;
	@%p229 bra 	$L__BB1_95;
	and.b32  	%r2170, %r4142, 2147483647;
	and.b32  	%r2171, %r4142, %r4131;
	setp.eq.s32 	%p230, %r2171, 0;
	selp.b32 	%r2172, %r2170, -2147483648, %p230;
	or.b32  	%r4131, %r2172, %r4131;
$L__BB1_95:
	ld.local.u32 	%r4144, [%rd18+216];
	setp.gt.s32 	%p231, %r4144, -1;
	@%p231 bra 	$L__BB1_97;
	and.b32  	%r2173, %r4144, 2147483647;
	and.b32  	%r2174, %r2173, %r4131;
	setp.eq.s32 	%p232, %r2174, 0;
	selp.b32 	%r2175, %r2173, -2147483648, %p232;
	or.b32  	%r4131, %r2175, %r4131;
$L__BB1_97:
	ld.local.u32 	%r4146, [%rd18+36];
	setp.gt.s32 	%p233, %r4146, -1;
	@%p233 bra 	$L__BB1_99;
	and.b32  	%r2176, %r4146, 2147483647;
	and.b32  	%r2177, %r2176, %r4131;
	setp.eq.s32 	%p234, %r2177, 0;
	selp.b32 	%r2178, %r2176, -2147483648, %p234;
	or.b32  	%r4131, %r2178, %r4131;
$L__BB1_99:
	ld.local.u32 	%r4148, [%rd18+144];
	setp.gt.s32 	%p235, %r4148, -1;
	@%p235 bra 	$L__BB1_101;
	and.b32  	%r2179, %r4148, 2147483647;
	and.b32  	%r2180, %r2179, %r4131;
	setp.eq.s32 	%p236, %r2180, 0;
	selp.b32 	%r2181, %r2179, -2147483648, %p236;
	or.b32  	%r4131, %r2181, %r4131;
$L__BB1_101:
	ld.local.u32 	%r4150, [%rd18+252];
	setp.gt.s32 	%p237, %r4150, -1;
	@%p237 bra 	$L__BB1_103;
	and.b32  	%r2182, %r4150, 2147483647;
	and.b32  	%r2183, %r2182, %r4131;
	setp.eq.s32 	%p238, %r2183, 0;
	selp.b32 	%r2184, %r2182, -2147483648, %p238;
	or.b32  	%r4131, %r2184, %r4131;
$L__BB1_103:
	ld.local.u32 	%r4152, [%rd18+72];
	setp.gt.s32 	%p239, %r4152, -1;
	@%p239 bra 	$L__BB1_105;
	and.b32  	%r2185, %r4152, 2147483647;
	and.b32  	%r2186, %r2185, %r4131;
	setp.eq.s32 	%p240, %r2186, 0;
	selp.b32 	%r2187, %r2185, -2147483648, %p240;
	or.b32  	%r4131, %r2187, %r4131;
$L__BB1_105:
	ld.local.u32 	%r4154, [%rd18+180];
	setp.gt.s32 	%p241, %r4154, -1;
	@%p241 bra 	$L__BB1_107;
	and.b32  	%r2188, %r4154, 2147483647;
	and.b32  	%r2189, %r2188, %r4131;
	setp.eq.s32 	%p242, %r2189, 0;
	selp.b32 	%r2190, %r2188, -2147483648, %p242;
	or.b32  	%r4131, %r2190, %r4131;
$L__BB1_107:
	ld.local.u32 	%r4156, [%rd18+288];
	setp.gt.s32 	%p243, %r4156, -1;
	@%p243 bra 	$L__BB1_109;
	and.b32  	%r2191, %r4156, 2147483647;
	and.b32  	%r2192, %r2191, %r4131;
	setp.eq.s32 	%p244, %r2192, 0;
	selp.b32 	%r2193, %r2191, -2147483648, %p244;
	or.b32  	%r4131, %r2193, %r4131;
$L__BB1_109:
	setp.gt.s32 	%p245, %r4131, -1;
	mov.b32 	%r4141, 0;
	@%p245 bra 	$L__BB1_111;
	mov.b32 	%r2196, 0;
	st.local.u32 	[%rd5], %r2196;
	ld.local.u32 	%r4140, [%rd18];
	mov.b32 	%r4141, 3;
$L__BB1_111:
	not.b32 	%r163, %r4131;
	setp.lt.s32 	%p246, %r4140, 0;
	@%p246 bra 	$L__BB1_113;
	and.b32  	%r2197, %r4140, %r163;
	popc.b32 	%r2198, %r2197;
	setp.eq.s32 	%p247, %r2198, 1;
	or.b32  	%r2199, %r2197, -2147483648;
	selp.b32 	%r164, %r2199, %r2197, %p247;
	st.local.u32 	[%rd18], %r164;
	setp.ne.s32 	%p248, %r4140, %r164;
	selp.u32 	%r2200, 1, 0, %p248;
	or.b32  	%r4141, %r4141, %r2200;
	mov.u32 	%r4140, %r164;
$L__BB1_113:
	setp.lt.s32 	%p249, %r4142, 0;
	@%p249 bra 	$L__BB1_115;
	and.b32  	%r2201, %r4142, %r163;
	popc.b32 	%r2202, %r2201;
	setp.eq.s32 	%p250, %r2202, 1;
	or.b32  	%r2203, %r2201, -2147483648;
	selp.b32 	%r168, %r2203, %r2201, %p250;
	st.local.u32 	[%rd18+108], %r168;
	setp.ne.s32 	%p251, %r4142, %r168;
	selp.u32 	%r2204, 1, 0, %p251;
	or.b32  	%r4141, %r4141, %r2204;
	mov.u32 	%r4142, %r168;
$L__BB1_115:
	setp.lt.s32 	%p252, %r4144, 0;
	@%p252 bra 	$L__BB1_117;
	and.b32  	%r2205, %r4144, %r163;
	popc.b32 	%r2206, %r2205;
	setp.eq.s32 	%p253, %r2206, 1;
	or.b32  	%r2207, %r2205, -2147483648;
	selp.b32 	%r172, %r2207, %r2205, %p253;
	st.local.u32 	[%rd18+216], %r172;
	setp.ne.s32 	%p254, %r4144, %r172;
	selp.u32 	%r2208, 1, 0, %p254;
	or.b32  	%r4141, %r4141, %r2208;
	mov.u32 	%r4144, %r172;
$L__BB1_117:
	setp.lt.s32 	%p255, %r4146, 0;
	@%p255 bra 	$L__BB1_119;
	and.b32  	%r2209, %r4146, %r163;
	popc.b32 	%r2210, %r2209;
	setp.eq.s32 	%p256, %r2210, 1;
	or.b32  	%r2211, %r2209, -2147483648;
	selp.b32 	%r176, %r2211, %r2209, %p256;
	st.local.u32 	[%rd18+36], %r176;
	setp.ne.s32 	%p257, %r4146, %r176;
	selp.u32 	%r2212, 1, 0, %p257;
	or.b32  	%r4141, %r4141, %r2212;
	mov.u32 	%r4146, %r176;
$L__BB1_119:
	setp.lt.s32 	%p258, %r4148, 0;
	@%p258 bra 	$L__BB1_121;
	and.b32  	%r2213, %r4148, %r163;
	popc.b32 	%r2214, %r2213;
	setp.eq.s32 	%p259, %r2214, 1;
	or.b32  	%r2215, %r2213, -2147483648;
	selp.b32 	%r180, %r2215, %r2213, %p259;
	st.local.u32 	[%rd18+144], %r180;
	setp.ne.s32 	%p260, %r4148, %r180;
	selp.u32 	%r2216, 1, 0, %p260;
	or.b32  	%r4141, %r4141, %r2216;
	mov.u32 	%r4148, %r180;
$L__BB1_121:
	setp.lt.s32 	%p261, %r4150, 0;
	@%p261 bra 	$L__BB1_123;
	and.b32  	%r2217, %r4150, %r163;
	popc.b32 	%r2218, %r2217;
	setp.eq.s32 	%p262, %r2218, 1;
	or.b32  	%r2219, %r2217, -2147483648;
	selp.b32 	%r184, %r2219, %r2217, %p262;
	st.local.u32 	[%rd18+252], %r184;
	setp.ne.s32 	%p263, %r4150, %r184;
	selp.u32 	%r2220, 1, 0, %p263;
	or.b32  	%r4141, %r4141, %r2220;
	mov.u32 	%r4150, %r184;
$L__BB1_123:
	setp.lt.s32 	%p264, %r4152, 0;
	@%p264 bra 	$L__BB1_125;
	and.b32  	%r2221, %r4152, %r163;
	popc.b32 	%r2222, %r2221;
	setp.eq.s32 	%p265, %r2222, 1;
	or.b32  	%r2223, %r2221, -2147483648;
	selp.b32 	%r188, %r2223, %r2221, %p265;
	st.local.u32 	[%rd18+72], %r188;
	setp.ne.s32 	%p266, %r4152, %r188;
	selp.u32 	%r2224, 1, 0, %p266;
	or.b32  	%r4141, %r4141, %r2224;
	mov.u32 	%r4152, %r188;
$L__BB1_125:
	setp.lt.s32 	%p267, %r4154, 0;
	@%p267 bra 	$L__BB1_127;
	and.b32  	%r2225, %r4154, %r163;
	popc.b32 	%r2226, %r2225;
	setp.eq.s32 	%p268, %r2226, 1;
	or.b32  	%r2227, %r2225, -2147483648;
	selp.b32 	%r192, %r2227, %r2225, %p268;
	st.local.u32 	[%rd18+180], %r192;
	setp.ne.s32 	%p269, %r4154, %r192;
	selp.u32 	%r2228, 1, 0, %p269;
	or.b32  	%r4141, %r4141, %r2228;
	mov.u32 	%r4154, %r192;
$L__BB1_127:
	setp.lt.s32 	%p270, %r4156, 0;
	@%p270 bra 	$L__BB1_129;
	and.b32  	%r2229, %r4156, %r163;
	popc.b32 	%r2230, %r2229;
	setp.eq.s32 	%p271, %r2230, 1;
	or.b32  	%r2231, %r2229, -2147483648;
	selp.b32 	%r196, %r2231, %r2229, %p271;
	st.local.u32 	[%rd18+288], %r196;
	setp.ne.s32 	%p272, %r4156, %r196;
	selp.u32 	%r2232, 1, 0, %p272;
	or.b32  	%r4141, %r4141, %r2232;
	mov.u32 	%r4156, %r196;
$L__BB1_129:
	mov.b32 	%r2233, 0;
	st.local.v4.u32 	[%rd2], {%r2233, %r2233, %r2233, %r2233};
	st.local.v4.u32 	[%rd2+16], {%r2233, %r2233, %r2233, %r2233};
	st.local.v4.u32 	[%rd2+32], {%r2233, %r2233, %r2233, %r2233};
	st.local.v4.u32 	[%rd2+48], {%r2233, %r2233, %r2233, %r2233};
	st.local.v4.u32 	[%rd2+64], {%r2233, %r2233, %r2233, %r2233};
	st.local.v4.u32 	[%rd2+80], {%r2233, %r2233, %r2233, %r2233};
	st.local.v4.u32 	[%rd2+96], {%r2233, %r2233, %r2233, %r2233};
	st.local.v4.u32 	[%rd2+112], {%r2233, %r2233, %r2233, %r2233};
	popc.b32 	%r200, %r4140;
	setp.lt.s32 	%p273, %r4140, 0;
	setp.ne.s32 	%p274, %r200, 2;
	or.pred  	%p275, %p273, %p274;
	mov.u32 	%r4158, %r2233;
	@%p275 bra 	$L__BB1_132;
	clz.b32 	%r2234, %r4140;
	mov.b32 	%r2235, -2147483648;
	shr.u32 	%r201, %r2235, %r2234;
	xor.b32  	%r2236, %r201, %r4140;
	clz.b32 	%r2237, %r2236;
	sub.s32 	%r2238, 31, %r2237;
	mul.wide.u32 	%rd123, %r2238, 4;
	add.s64 	%rd19, %rd2, %rd123;
	ld.local.u32 	%r202, [%rd19];
	and.b32  	%r2239, %r202, %r201;
	setp.ne.s32 	%p276, %r2239, 0;
	mov.u32 	%r4158, %r4140;
	@%p276 bra 	$L__BB1_132;
	or.b32  	%r2241, %r202, %r201;
	st.local.u32 	[%rd19], %r2241;
	mov.u32 	%r4158, %r2233;
$L__BB1_132:
	popc.b32 	%r204, %r4142;
	setp.lt.s32 	%p277, %r4142, 0;
	setp.ne.s32 	%p278, %r204, 2;
	or.pred  	%p279, %p277, %p278;
	@%p279 bra 	$L__BB1_136;
	clz.b32 	%r2242, %r4142;
	mov.b32 	%r2243, -2147483648;
	shr.u32 	%r205, %r2243, %r2242;
	xor.b32  	%r2244, %r205, %r4142;
	clz.b32 	%r2245, %r2244;
	sub.s32 	%r2246, 31, %r2245;
	mul.wide.u32 	%rd124, %r2246, 4;
	add.s64 	%rd20, %rd2, %rd124;
	ld.local.u32 	%r206, [%rd20];
	and.b32  	%r2247, %r206, %r205;
	setp.eq.s32 	%p280, %r2247, 0;
	@%p280 bra 	$L__BB1_135;
	or.b32  	%r4158, %r4142, %r4158;
	bra.uni 	$L__BB1_136;
$L__BB1_135:
	or.b32  	%r2248, %r206, %r205;
	st.local.u32 	[%rd20], %r2248;
$L__BB1_136:
	popc.b32 	%r209, %r4144;
	setp.lt.s32 	%p281, %r4144, 0;
	setp.ne.s32 	%p282, %r209, 2;
	or.pred  	%p283, %p281, %p282;
	@%p283 bra 	$L__BB1_140;
	clz.b32 	%r2249, %r4144;
	mov.b32 	%r2250, -2147483648;
	shr.u32 	%r210, %r2250, %r2249;
	xor.b32  	%r2251, %r210, %r4144;
	clz.b32 	%r2252, %r2251;
	sub.s32 	%r2253, 31, %r2252;
	mul.wide.u32 	%rd125, %r2253, 4;
	add.s64 	%rd21, %rd2, %rd125;
	ld.local.u32 	%r211, [%rd21];
	and.b32  	%r2254, %r211, %r210;
	setp.eq.s32 	%p284, %r2254, 0;
	@%p284 bra 	$L__BB1_139;
	or.b32  	%r4158, %r4144, %r4158;
	bra.uni 	$L__BB1_140;
$L__BB1_139:
	or.b32  	%r2255, %r211, %r210;
	st.local.u32 	[%rd21], %r2255;
$L__BB1_140:
	popc.b32 	%r214, %r4146;
	setp.lt.s32 	%p285, %r4146, 0;
	setp.ne.s32 	%p286, %r214, 2;
	or.pred  	%p287, %p285, %p286;
	@%p287 bra 	$L__BB1_144;
	clz.b32 	%r2256, %r4146;
	mov.b32 	%r2257, -2147483648;
	shr.u32 	%r215, %r2257, %r2256;
	xor.b32  	%r2258, %r215, %r4146;
	clz.b32 	%r2259, %r2258;
	sub.s32 	%r2260, 31, %r2259;
	mul.wide.u32 	%rd126, %r2260, 4;
	add.s64 	%rd22, %rd2, %rd126;
	ld.local.u32 	%r216, [%rd22];
	and.b32  	%r2261, %r216, %r215;
	setp.eq.s32 	%p288, %r2261, 0;
	@%p288 bra 	$L__BB1_143;
	or.b32  	%r4158, %r4146, %r4158;
	bra.uni 	$L__BB1_144;
$L__BB1_143:
	or.b32  	%r2262, %r216, %r215;
	st.local.u32 	[%rd22], %r2262;
$L__BB1_144:
	popc.b32 	%r219, %r4148;
	setp.lt.s32 	%p289, %r4148, 0;
	setp.ne.s32 	%p290, %r219, 2;
	or.pred  	%p291, %p289, %p290;
	@%p291 bra 	$L__BB1_148;
	clz.b32 	%r2263, %r4148;
	mov.b32 	%r2264, -2147483648;
	shr.u32 	%r220, %r2264, %r2263;
	xor.b32  	%r2265, %r220, %r4148;
	clz.b32 	%r2266, %r2265;
	sub.s32 	%r2267, 31, %r2266;
	mul.wide.u32 	%rd127, %r2267, 4;
	add.s64 	%rd23, %rd2, %rd127;
	ld.local.u32 	%r221, [%rd23];
	and.b32  	%r2268, %r221, %r220;
	setp.eq.s32 	%p292, %r2268, 0;
	@%p292 bra 	$L__BB1_147;
	or.b32  	%r4158, %r4148, %r4158;
	bra.uni 	$L__BB1_148;
$L__BB1_147:
	or.b32  	%r2269, %r221, %r220;
	st.local.u32 	[%rd23], %r2269;
$L__BB1_148:
	popc.b32 	%r224, %r4150;
	setp.lt.s32 	%p293, %r4150, 0;
	setp.ne.s32 	%p294, %r224, 2;
	or.pred  	%p295, %p293, %p294;
	@%p295 bra 	$L__BB1_152;
	clz.b32 	%r2270, %r4150;
	mov.b32 	%r2271, -2147483648;
	shr.u32 	%r225, %r2271, %r2270;
	xor.b32  	%r2272, %r225, %r4150;
	clz.b32 	%r2273, %r2272;
	sub.s32 	%r2274, 31, %r2273;
	mul.wide.u32 	%rd128, %r2274, 4;
	add.s64 	%rd24, %rd2, %rd128;
	ld.local.u32 	%r226, [%rd24];
	and.b32  	%r2275, %r226, %r225;
	setp.eq.s32 	%p296, %r2275, 0;
	@%p296 bra 	$L__BB1_151;
	or.b32  	%r4158, %r4150, %r4158;
	bra.uni 	$L__BB1_152;
$L__BB1_151:
	or.b32  	%r2276, %r226, %r225;
	st.local.u32 	[%rd24], %r2276;
$L__BB1_152:
	popc.b32 	%r229, %r4152;
	setp.lt.s32 	%p297, %r4152, 0;
	setp.ne.s32 	%p298, %r229, 2;
	or.pred  	%p299, %p297, %p298;
	@%p299 bra 	$L__BB1_156;
	clz.b32 	%r2277, %r4152;
	mov.b32 	%r2278, -2147483648;
	shr.u32 	%r230, %r2278, %r2277;
	xor.b32  	%r2279, %r230, %r4152;
	clz.b32 	%r2280, %r2279;
	sub.s32 	%r2281, 31, %r2280;
	mul.wide.u32 	%rd129, %r2281, 4;
	add.s64 	%rd25, %rd2, %rd129;
	ld.local.u32 	%r231, [%rd25];
	and.b32  	%r2282, %r231, %r230;
	setp.eq.s32 	%p300, %r2282, 0;
	@%p300 bra 	$L__BB1_155;
	or.b32  	%r4158, %r4152, %r4158;
	bra.uni 	$L__BB1_156;
$L__BB1_155:
	or.b32  	%r2283, %r231, %r230;
	st.local.u32 	[%rd25], %r2283;
$L__BB1_156:
	popc.b32 	%r234, %r4154;
	setp.lt.s32 	%p301, %r4154, 0;
	setp.ne.s32 	%p302, %r234, 2;
	or.pred  	%p303, %p301, %p302;
	@%p303 bra 	$L__BB1_160;
	clz.b32 	%r2284, %r4154;
	mov.b32 	%r2285, -2147483648;
	shr.u32 	%r235, %r2285, %r2284;
	xor.b32  	%r2286, %r235, %r4154;
	clz.b32 	%r2287, %r2286;
	sub.s32 	%r2288, 31, %r2287;
	mul.wide.u32 	%rd130, %r2288, 4;
	add.s64 	%rd26, %rd2, %rd130;
	ld.local.u32 	%r236, [%rd26];
	and.b32  	%r2289, %r236, %r235;
	setp.eq.s32 	%p304, %r2289, 0;
	@%p304 bra 	$L__BB1_159;
	or.b32  	%r4158, %r4154, %r4158;
	bra.uni 	$L__BB1_160;
$L__BB1_159:
	or.b32  	%r2290, %r236, %r235;
	st.local.u32 	[%rd26], %r2290;
$L__BB1_160:
	popc.b32 	%r239, %r4156;
	setp.lt.s32 	%p305, %r4156, 0;
	setp.ne.s32 	%p306, %r239, 2;
	or.pred  	%p307, %p305, %p306;
	@%p307 bra 	$L__BB1_162;
	clz.b32 	%r2291, %r4156;
	mov.b32 	%r2292, -2147483648;
	shr.u32 	%r2293, %r2292, %r2291;
	xor.b32  	%r2294, %r2293, %r4156;
	clz.b32 	%r2295, %r2294;
	sub.s32 	%r2296, 31, %r2295;
	mul.wide.u32 	%rd131, %r2296, 4;
	add.s64 	%rd132, %rd2, %rd131;
	ld.local.u32 	%r2297, [%rd132];
	and.b32  	%r2298, %r2297, %r2293;
	setp.eq.s32 	%p308, %r2298, 0;
	selp.b32 	%r2299, 0, %r4156, %p308;
	or.b32  	%r4158, %r4158, %r2299;
$L__BB1_162:
	setp.eq.s32 	%p309, %r4158, 0;
	mov.b32 	%r4168, 0;
	@%p309 bra 	$L__BB1_181;
	not.b32 	%r242, %r4158;
	setp.gt.s32 	%p310, %r4140, -1;
	setp.eq.s32 	%p311, %r200, 2;
	and.b32  	%r2303, %r4140, %r4158;
	setp.eq.s32 	%p312, %r2303, %r4140;
	and.pred  	%p313, %p311, %p312;
	mov.b32 	%r4168, 0;
	and.pred  	%p314, %p313, %p310;
	@%p314 bra 	$L__BB1_165;
	and.b32  	%r2304, %r4140, %r242;
	popc.b32 	%r2305, %r2304;
	setp.eq.s32 	%p315, %r2305, 1;
	or.b32  	%r2306, %r2304, -2147483648;
	selp.b32 	%r2307, %r2306, %r2304, %p315;
	st.local.u32 	[%rd18], %r2307;
	setp.ne.s32 	%p316, %r4140, %r2307;
	selp.u32 	%r4168, 1, 0, %p316;
$L__BB1_165:
	setp.gt.s32 	%p317, %r4142, -1;
	setp.eq.s32 	%p318, %r204, 2;
	and.b32  	%r2309, %r4142, %r4158;
	setp.eq.s32 	%p319, %r2309, %r4142;
	and.pred  	%p320, %p318, %p319;
	and.pred  	%p321, %p320, %p317;
	@%p321 bra 	$L__BB1_167;
	and.b32  	%r2310, %r4142, %r242;
	popc.b32 	%r2311, %r2310;
	setp.eq.s32 	%p322, %r2311, 1;
	or.b32  	%r2312, %r2310, -2147483648;
	selp.b32 	%r2313, %r2312, %r2310, %p322;
	st.local.u32 	[%rd18+108], %r2313;
	setp.ne.s32 	%p323, %r4142, %r2313;
	selp.u32 	%r2314, 1, 0, %p323;
	or.b32  	%r4168, %r4168, %r2314;
$L__BB1_167:
	setp.gt.s32 	%p324, %r4144, -1;
	setp.eq.s32 	%p325, %r209, 2;
	and.b32  	%r2316, %r4144, %r4158;
	setp.eq.s32 	%p326, %r2316, %r4144;
	and.pred  	%p327, %p325, %p326;
	and.pred  	%p328, %p327, %p324;
	@%p328 bra 	$L__BB1_169;
	and.b32  	%r2317, %r4144, %r242;
	popc.b32 	%r2318, %r2317;
	setp.eq.s32 	%p329, %r2318, 1;
	or.b32  	%r2319, %r2317, -2147483648;
	selp.b32 	%r2320, %r2319, %r2317, %p329;
	st.local.u32 	[%rd18+216], %r2320;
	setp.ne.s32 	%p330, %r4144, %r2320;
	selp.u32 	%r2321, 1, 0, %p330;
	or.b32  	%r4168, %r4168, %r2321;
$L__BB1_169:
	setp.gt.s32 	%p331, %r4146, -1;
	setp.eq.s32 	%p332, %r214, 2;
	and.b32  	%r2323, %r4146, %r4158;
	setp.eq.s32 	%p333, %r2323, %r4146;
	and.pred  	%p334, %p332, %p333;
	and.pred  	%p335, %p334, %p331;
	@%p335 bra 	$L__BB1_171;
	and.b32  	%r2324, %r4146, %r242;
	popc.b32 	%r2325, %r2324;
	setp.eq.s32 	%p336, %r2325, 1;
	or.b32  	%r2326, %r2324, -2147483648;
	selp.b32 	%r2327, %r2326, %r2324, %p336;
	st.local.u32 	[%rd18+36], %r2327;
	setp.ne.s32 	%p337, %r4146, %r2327;
	selp.u32 	%r2328, 1, 0, %p337;
	or.b32  	%r4168, %r4168, %r2328;
$L__BB1_171:
	setp.gt.s32 	%p338, %r4148, -1;
	setp.eq.s32 	%p339, %r219, 2;
	and.b32  	%r2330, %r4148, %r4158;
	setp.eq.s32 	%p340, %r2330, %r4148;
	and.pred  	%p341, %p339, %p340;
	and.pred  	%p342, %p341, %p338;
	@%p342 bra 	$L__BB1_173;
	and.b32  	%r2331, %r4148, %r242;
	popc.b32 	%r2332, %r2331;
	setp.eq.s32 	%p343, %r2332, 1;
	or.b32  	%r2333, %r2331, -2147483648;
	selp.b32 	%r2334, %r2333, %r2331, %p343;
	st.local.u32 	[%rd18+144], %r2334;
	setp.ne.s32 	%p344, %r4148, %r2334;
	selp.u32 	%r2335, 1, 0, %p344;
	or.b32  	%r4168, %r4168, %r2335;
$L__BB1_173:
	setp.gt.s32 	%p345, %r4150, -1;
	setp.eq.s32 	%p346, %r224, 2;
	and.b32  	%r2337, %r4150, %r4158;
	setp.eq.s32 	%p347, %r2337, %r4150;
	and.pred  	%p348, %p346, %p347;
	and.pred  	%p349, %p348, %p345;
	@%p349 bra 	$L__BB1_175;
	and.b32  	%r2338, %r4150, %r242;
	popc.b32 	%r2339, %r2338;
	setp.eq.s32 	%p350, %r2339, 1;
	or.b32  	%r2340, %r2338, -2147483648;
	selp.b32 	%r2341, %r2340, %r2338, %p350;
	st.local.u32 	[%rd18+252], %r2341;
	setp.ne.s32 	%p351, %r4150, %r2341;
	selp.u32 	%r2342, 1, 0, %p351;
	or.b32  	%r4168, %r4168, %r2342;
$L__BB1_175:
	setp.gt.s32 	%p352, %r4152, -1;
	setp.eq.s32 	%p353, %r229, 2;
	and.b32  	%r2344, %r4152, %r4158;
	setp.eq.s32 	%p354, %r2344, %r4152;
	and.pred  	%p355, %p353, %p354;
	and.pred  	%p356, %p355, %p352;
	@%p356 bra 	$L__BB1_177;
	and.b32  	%r2345, %r4152, %r242;
	popc.b32 	%r2346, %r2345;
	setp.eq.s32 	%p357, %r2346, 1;
	or.b32  	%r2347, %r2345, -2147483648;
	selp.b32 	%r2348, %r2347, %r2345, %p357;
	st.local.u32 	[%rd18+72], %r2348;
	setp.ne.s32 	%p358, %r4152, %r2348;
	selp.u32 	%r2349, 1, 0, %p358;
	or.b32  	%r4168, %r4168, %r2349;
$L__BB1_177:
	setp.gt.s32 	%p359, %r4154, -1;
	setp.eq.s32 	%p360, %r234, 2;
	and.b32  	%r2351, %r4154, %r4158;
	setp.eq.s32 	%p361, %r2351, %r4154;
	and.pred  	%p362, %p360, %p361;
	and.pred  	%p363, %p362, %p359;
	@%p363 bra 	$L__BB1_179;
	and.b32  	%r2352, %r4154, %r242;
	popc.b32 	%r2353, %r2352;
	setp.eq.s32 	%p364, %r2353, 1;
	or.b32  	%r2354, %r2352, -2147483648;
	selp.b32 	%r2355, %r2354, %r2352, %p364;
	st.local.u32 	[%rd18+180], %r2355;
	setp.ne.s32 	%p365, %r4154, %r2355;
	selp.u32 	%r2356, 1, 0, %p365;
	or.b32  	%r4168, %r4168, %r2356;
$L__BB1_179:
	setp.gt.s32 	%p366, %r4156, -1;
	setp.eq.s32 	%p367, %r239, 2;
	and.b32  	%r2358, %r4156, %r4158;
	setp.eq.s32 	%p368, %r2358, %r4156;
	and.pred  	%p369, %p367, %p368;
	and.pred  	%p370, %p369, %p366;
	@%p370 bra 	$L__BB1_181;
	and.b32  	%r2359, %r4156, %r242;
	popc.b32 	%r2360, %r2359;
	setp.eq.s32 	%p371, %r2360, 1;
	or.b32  	%r2361, %r2359, -2147483648;
	selp.b32 	%r2362, %r2361, %r2359, %p371;
	st.local.u32 	[%rd18+288], %r2362;
	setp.ne.s32 	%p372, %r4156, %r2362;
	selp.u32 	%r2363, 1, 0, %p372;
	or.b32  	%r4168, %r4168, %r2363;
$L__BB1_181:
	or.b32  	%r2364, %r4128, %r4168;
	or.b32  	%r4128, %r2364, %r4141;
	add.s32 	%r4129, %r4129, 1;
	setp.ne.s32 	%p373, %r4129, 9;
	@%p373 bra 	$L__BB1_93;
	setp.eq.s32 	%p374, %r4128, 3;
	@%p374 bra 	$L__BB1_825;
	mov.b32 	%r4176, 0;
$L__BB1_184:
	mul.wide.u32 	%rd133, %r4176, 36;
	add.s64 	%rd238, %rd7, %rd133;
	mov.b32 	%r4178, 0;
$L__BB1_185:
	mov.u32 	%r265, %r4178;
	ld.local.u32 	%r4190, [%rd238+-40];
	min.s32 	%r2367, %r4190, 0;
	and.b32  	%r4181, %r2367, 2147483647;
	ld.local.u32 	%r4192, [%rd238+-4];
	setp.gt.s32 	%p375, %r4192, -1;
	@%p375 bra 	$L__BB1_187;
	and.b32  	%r2368, %r4192, 2147483647;
	and.b32  	%r2369, %r4192, %r4181;
	setp.eq.s32 	%p376, %r2369, 0;
	selp.b32 	%r2370, %r2368, -2147483648, %p376;
	or.b32  	%r4181, %r2370, %r4181;
$L__BB1_187:
	ld.local.u32 	%r4194, [%rd238+32];
	setp.gt.s32 	%p377, %r4194, -1;
	@%p377 bra 	$L__BB1_189;
	and.b32  	%r2371, %r4194, 2147483647;
	and.b32  	%r2372, %r2371, %r4181;
	setp.eq.s32 	%p378, %r2372, 0;
	selp.b32 	%r2373, %r2371, -2147483648, %p378;
	or.b32  	%r4181, %r2373, %r4181;
$L__BB1_189:
	ld.local.u32 	%r4196, [%rd238+-36];
	setp.gt.s32 	%p379, %r4196, -1;
	@%p379 bra 	$L__BB1_191;
	and.b32  	%r2374, %r4196, 2147483647;
	and.b32  	%r2375, %r2374, %r4181;
	setp.eq.s32 	%p380, %r2375, 0;
	selp.b32 	%r2376, %r2374, -2147483648, %p380;
	or.b32  	%r4181, %r2376, %r4181;
$L__BB1_191:
	ld.local.u32 	%r4198, [%rd238];
	setp.gt.s32 	%p381, %r4198, -1;
	@%p381 bra 	$L__BB1_193;
	and.b32  	%r2377, %r4198, 2147483647;
	and.b32  	%r2378, %r2377, %r4181;
	setp.eq.s32 	%p382, %r2378, 0;
	selp.b32 	%r2379, %r2377, -2147483648, %p382;
	or.b32  	%r4181, %r2379, %r4181;
$L__BB1_193:
	ld.local.u32 	%r4200, [%rd238+36];
	setp.gt.s32 	%p383, %r4200, -1;
	@%p383 bra 	$L__BB1_195;
	and.b32  	%r2380, %r4200, 2147483647;
	and.b32  	%r2381, %r2380, %r4181;
	setp.eq.s32 	%p384, %r2381, 0;
	selp.b32 	%r2382, %r2380, -2147483648, %p384;
	or.b32  	%r4181, %r2382, %r4181;
$L__BB1_195:
	ld.local.u32 	%r4202, [%rd238+-32];
	setp.gt.s32 	%p385, %r4202, -1;
	@%p385 bra 	$L__BB1_197;
	and.b32  	%r2383, %r4202, 2147483647;
	and.b32  	%r2384, %r2383, %r4181;
	setp.eq.s32 	%p386, %r2384, 0;
	selp.b32 	%r2385, %r2383, -2147483648, %p386;
	or.b32  	%r4181, %r2385, %r4181;
$L__BB1_197:
	ld.local.u32 	%r4204, [%rd238+4];
	setp.gt.s32 	%p387, %r4204, -1;
	@%p387 bra 	$L__BB1_199;
	and.b32  	%r2386, %r4204, 2147483647;
	and.b32  	%r2387, %r2386, %r4181;
	setp.eq.s32 	%p388, %r2387, 0;
	selp.b32 	%r2388, %r2386, -2147483648, %p388;
	or.b32  	%r4181, %r2388, %r4181;
$L__BB1_199:
	ld.local.u32 	%r4206, [%rd238+40];
	setp.gt.s32 	%p389, %r4206, -1;
	@%p389 bra 	$L__BB1_201;
	and.b32  	%r2389, %r4206, 2147483647;
	and.b32  	%r2390, %r2389, %r4181;
	setp.eq.s32 	%p390, %r2390, 0;
	selp.b32 	%r2391, %r2389, -2147483648, %p390;
	or.b32  	%r4181, %r2391, %r4181;
$L__BB1_201:
	setp.gt.s32 	%p391, %r4181, -1;
	mov.b32 	%r4191, 0;
	@%p391 bra 	$L__BB1_203;
	mov.b32 	%r2394, 0;
	st.local.u32 	[%rd5], %r2394;
	ld.local.u32 	%r4190, [%rd238+-40];
	mov.b32 	%r4191, 3;
$L__BB1_203:
	not.b32 	%r296, %r4181;
	setp.lt.s32 	%p392, %r4190, 0;
	@%p392 bra 	$L__BB1_205;
	and.b32  	%r2395, %r4190, %r296;
	popc.b32 	%r2396, %r2395;
	setp.eq.s32 	%p393, %r2396, 1;
	or.b32  	%r2397, %r2395, -2147483648;
	selp.b32 	%r297, %r2397, %r2395, %p393;
	st.local.u32 	[%rd238+-40], %r297;
	setp.ne.s32 	%p394, %r4190, %r297;
	selp.u32 	%r2398, 1, 0, %p394;
	or.b32  	%r4191, %r4191, %r2398;
	mov.u32 	%r4190, %r297;
$L__BB1_205:
	setp.lt.s32 	%p395, %r4192, 0;
	@%p395 bra 	$L__BB1_207;
	and.b32  	%r2399, %r4192, %r296;
	popc.b32 	%r2400, %r2399;
	setp.eq.s32 	%p396, %r2400, 1;
	or.b32  	%r2401, %r2399, -2147483648;
	selp.b32 	%r301, %r2401, %r2399, %p396;
	st.local.u32 	[%rd238+-4], %r301;
	setp.ne.s32 	%p397, %r4192, %r301;
	selp.u32 	%r2402, 1, 0, %p397;
	or.b32  	%r4191, %r4191, %r2402;
	mov.u32 	%r4192, %r301;
$L__BB1_207:
	setp.lt.s32 	%p398, %r4194, 0;
	@%p398 bra 	$L__BB1_209;
	and.b32  	%r2403, %r4194, %r296;
	popc.b32 	%r2404, %r2403;
	setp.eq.s32 	%p399, %r2404, 1;
	or.b32  	%r2405, %r2403, -2147483648;
	selp.b32 	%r305, %r2405, %r2403, %p399;
	st.local.u32 	[%rd238+32], %r305;
	setp.ne.s32 	%p400, %r4194, %r305;
	selp.u32 	%r2406, 1, 0, %p400;
	or.b32  	%r4191, %r4191, %r2406;
	mov.u32 	%r4194, %r305;
$L__BB1_209:
	setp.lt.s32 	%p401, %r4196, 0;
	@%p401 bra 	$L__BB1_211;
	and.b32  	%r2407, %r4196, %r296;
	popc.b32 	%r2408, %r2407;
	setp.eq.s32 	%p402, %r2408, 1;
	or.b32  	%r2409, %r2407, -2147483648;
	selp.b32 	%r309, %r2409, %r2407, %p402;
	st.local.u32 	[%rd238+-36], %r309;
	setp.ne.s32 	%p403, %r4196, %r309;
	selp.u32 	%r2410, 1, 0, %p403;
	or.b32  	%r4191, %r4191, %r2410;
	mov.u32 	%r4196, %r309;
$L__BB1_211:
	setp.lt.s32 	%p404, %r4198, 0;
	@%p404 bra 	$L__BB1_213;
	and.b32  	%r2411, %r4198, %r296;
	popc.b32 	%r2412, %r2411;
	setp.eq.s32 	%p405, %r2412, 1;
	or.b32  	%r2413, %r2411, -2147483648;
	selp.b32 	%r313, %r2413, %r2411, %p405;
	st.local.u32 	[%rd238], %r313;
	setp.ne.s32 	%p406, %r4198, %r313;
	selp.u32 	%r2414, 1, 0, %p406;
	or.b32  	%r4191, %r4191, %r2414;
	mov.u32 	%r4198, %r313;
$L__BB1_213:
	setp.lt.s32 	%p407, %r4200, 0;
	@%p407 bra 	$L__BB1_215;
	and.b32  	%r2415, %r4200, %r296;
	popc.b32 	%r2416, %r2415;
	setp.eq.s32 	%p408, %r2416, 1;
	or.b32  	%r2417, %r2415, -2147483648;
	selp.b32 	%r317, %r2417, %r2415, %p408;
	st.local.u32 	[%rd238+36], %r317;
	setp.ne.s32 	%p409, %r4200, %r317;
	selp.u32 	%r2418, 1, 0, %p409;
	or.b32  	%r4191, %r4191, %r2418;
	mov.u32 	%r4200, %r317;
$L__BB1_215:
	setp.lt.s32 	%p410, %r4202, 0;
	@%p410 bra 	$L__BB1_217;
	and.b32  	%r2419, %r4202, %r296;
	popc.b32 	%r2420, %r2419;
	setp.eq.s32 	%p411, %r2420, 1;
	or.b32  	%r2421, %r2419, -2147483648;
	selp.b32 	%r321, %r2421, %r2419, %p411;
	st.local.u32 	[%rd238+-32], %r321;
	setp.ne.s32 	%p412, %r4202, %r321;
	selp.u32 	%r2422, 1, 0, %p412;
	or.b32  	%r4191, %r4191, %r2422;
	mov.u32 	%r4202, %r321;
$L__BB1_217:
	setp.lt.s32 	%p413, %r4204, 0;
	@%p413 bra 	$L__BB1_219;
	and.b32  	%r2423, %r4204, %r296;
	popc.b32 	%r2424, %r2423;
	setp.eq.s32 	%p414, %r2424, 1;
	or.b32  	%r2425, %r2423, -2147483648;
	selp.b32 	%r325, %r2425, %r2423, %p414;
	st.local.u32 	[%rd238+4], %r325;
	setp.ne.s32 	%p415, %r4204, %r325;
	selp.u32 	%r2426, 1, 0, %p415;
	or.b32  	%r4191, %r4191, %r2426;
	mov.u32 	%r4204, %r325;
$L__BB1_219:
	setp.lt.s32 	%p416, %r4206, 0;
	@%p416 bra 	$L__BB1_221;
	and.b32  	%r2427, %r4206, %r296;
	popc.b32 	%r2428, %r2427;
	setp.eq.s32 	%p417, %r2428, 1;
	or.b32  	%r2429, %r2427, -2147483648;
	selp.b32 	%r329, %r2429, %r2427, %p417;
	st.local.u32 	[%rd238+40], %r329;
	setp.ne.s32 	%p418, %r4206, %r329;
	selp.u32 	%r2430, 1, 0, %p418;
	or.b32  	%r4191, %r4191, %r2430;
	mov.u32 	%r4206, %r329;
$L__BB1_221:
	mov.b32 	%r2431, 0;
	st.local.v4.u32 	[%rd1], {%r2431, %r2431, %r2431, %r2431};
	st.local.v4.u32 	[%rd1+16], {%r2431, %r2431, %r2431, %r2431};
	st.local.v4.u32 	[%rd1+32], {%r2431, %r2431, %r2431, %r2431};
	st.local.v4.u32 	[%rd1+48], {%r2431, %r2431, %r2431, %r2431};
	st.local.v4.u32 	[%rd1+64], {%r2431, %r2431, %r2431, %r2431};
	st.local.v4.u32 	[%rd1+80], {%r2431, %r2431, %r2431, %r2431};
	st.local.v4.u32 	[%rd1+96], {%r2431, %r2431, %r2431, %r2431};
	st.local.v4.u32 	[%rd1+112], {%r2431, %r2431, %r2431, %r2431};
	popc.b32 	%r333, %r4190;
	setp.lt.s32 	%p419, %r4190, 0;
	setp.ne.s32 	%p420, %r333, 2;
	or.pred  	%p421, %p419, %p420;
	mov.u32 	%r4208, %r2431;
	@%p421 bra 	$L__BB1_224;
	clz.b32 	%r2432, %r4190;
	mov.b32 	%r2433, -2147483648;
	shr.u32 	%r334, %r2433, %r2432;
	xor.b32  	%r2434, %r334, %r4190;
	clz.b32 	%r2435, %r2434;
	sub.s32 	%r2436, 31, %r2435;
	mul.wide.u32 	%rd134, %r2436, 4;
	add.s64 	%rd29, %rd1, %rd134;
	ld.local.u32 	%r335, [%rd29];
	and.b32  	%r2437, %r335, %r334;
	setp.ne.s32 	%p422, %r2437, 0;
	mov.u32 	%r4208, %r4190;
	@%p422 bra 	$L__BB1_224;
	or.b32  	%r2439, %r335, %r334;
	st.local.u32 	[%rd29], %r2439;
	mov.u32 	%r4208, %r2431;
$L__BB1_224:
	popc.b32 	%r337, %r4192;
	setp.lt.s32 	%p423, %r4192, 0;
	setp.ne.s32 	%p424, %r337, 2;
	or.pred  	%p425, %p423, %p424;
	@%p425 bra 	$L__BB1_228;
	clz.b32 	%r2440, %r4192;
	mov.b32 	%r2441, -2147483648;
	shr.u32 	%r338, %r2441, %r2440;
	xor.b32  	%r2442, %r338, %r4192;
	clz.b32 	%r2443, %r2442;
	sub.s32 	%r2444, 31, %r2443;
	mul.wide.u32 	%rd135, %r2444, 4;
	add.s64 	%rd30, %rd1, %rd135;
	ld.local.u32 	%r339, [%rd30];
	and.b32  	%r2445, %r339, %r338;
	setp.eq.s32 	%p426, %r2445, 0;
	@%p426 bra 	$L__BB1_227;
	or.b32  	%r4208, %r4192, %r4208;
	bra.uni 	$L__BB1_228;
$L__BB1_227:
	or.b32  	%r2446, %r339, %r338;
	st.local.u32 	[%rd30], %r2446;
$L__BB1_228:
	popc.b32 	%r342, %r4194;
	setp.lt.s32 	%p427, %r4194, 0;
	setp.ne.s32 	%p428, %r342, 2;
	or.pred  	%p429, %p427, %p428;
	@%p429 bra 	$L__BB1_232;
	clz.b32 	%r2447, %r4194;
	mov.b32 	%r2448, -2147483648;
	shr.u32 	%r343, %r2448, %r2447;
	xor.b32  	%r2449, %r343, %r4194;
	clz.b32 	%r2450, %r2449;
	sub.s32 	%r2451, 31, %r2450;
	mul.wide.u32 	%rd136, %r2451, 4;
	add.s64 	%rd31, %rd1, %rd136;
	ld.local.u32 	%r344, [%rd31];
	and.b32  	%r2452, %r344, %r343;
	setp.eq.s32 	%p430, %r2452, 0;
	@%p430 bra 	$L__BB1_231;
	or.b32  	%r4208, %r4194, %r4208;
	bra.uni 	$L__BB1_232;
$L__BB1_231:
	or.b32  	%r2453, %r344, %r343;
	st.local.u32 	[%rd31], %r2453;
$L__BB1_232:
	popc.b32 	%r347, %r4196;
	setp.lt.s32 	%p431, %r4196, 0;
	setp.ne.s32 	%p432, %r347, 2;
	or.pred  	%p433, %p431, %p432;
	@%p433 bra 	$L__BB1_236;
	clz.b32 	%r2454, %r4196;
	mov.b32 	%r2455, -2147483648;
	shr.u32 	%r348, %r2455, %r2454;
	xor.b32  	%r2456, %r348, %r4196;
	clz.b32 	%r2457, %r2456;
	sub.s32 	%r2458, 31, %r2457;
	mul.wide.u32 	%rd137, %r2458, 4;
	add.s64 	%rd32, %rd1, %rd137;
	ld.local.u32 	%r349, [%rd32];
	and.b32  	%r2459, %r349, %r348;
	setp.eq.s32 	%p434, %r2459, 0;
	@%p434 bra 	$L__BB1_235;
	or.b32  	%r4208, %r4196, %r4208;
	bra.uni 	$L__BB1_236;
$L__BB1_235:
	or.b32  	%r2460, %r349, %r348;
	st.local.u32 	[%rd32], %r2460;
$L__BB1_236:
	popc.b32 	%r352, %r4198;
	setp.lt.s32 	%p435, %r4198, 0;
	setp.ne.s32 	%p436, %r352, 2;
	or.pred  	%p437, %p435, %p436;
	@%p437 bra 	$L__BB1_240;
	clz.b32 	%r2461, %r4198;
	mov.b32 	%r2462, -2147483648;
	shr.u32 	%r353, %r2462, %r2461;
	xor.b32  	%r2463, %r353, %r4198;
	clz.b32 	%r2464, %r2463;
	sub.s32 	%r2465, 31, %r2464;
	mul.wide.u32 	%rd138, %r2465, 4;
	add.s64 	%rd33, %rd1, %rd138;
	ld.local.u32 	%r354, [%rd33];
	and.b32  	%r2466, %r354, %r353;
	setp.eq.s32 	%p438, %r2466, 0;
	@%p438 bra 	$L__BB1_239;
	or.b32  	%r4208, %r4198, %r4208;
	bra.uni 	$L__BB1_240;
$L__BB1_239:
	or.b32  	%r2467, %r354, %r353;
	st.local.u32 	[%rd33], %r2467;
$L__BB1_240:
	popc.b32 	%r357, %r4200;
	setp.lt.s32 	%p439, %r4200, 0;
	setp.ne.s32 	%p440, %r357, 2;
	or.pred  	%p441, %p439, %p440;
	@%p441 bra 	$L__BB1_244;
	clz.b32 	%r2468, %r4200;
	mov.b32 	%r2469, -2147483648;
	shr.u32 	%r358, %r2469, %r2468;
	xor.b32  	%r2470, %r358, %r4200;
	clz.b32 	%r2471, %r2470;
	sub.s32 	%r2472, 31, %r2471;
	mul.wide.u32 	%rd139, %r2472, 4;
	add.s64 	%rd34, %rd1, %rd139;
	ld.local.u32 	%r359, [%rd34];
	and.b32  	%r2473, %r359, %r358;
	setp.eq.s32 	%p442, %r2473, 0;
	@%p442 bra 	$L__BB1_243;
	or.b32  	%r4208, %r4200, %r4208;
	bra.uni 	$L__BB1_244;
$L__BB1_243:
	or.b32  	%r2474, %r359, %r358;
	st.local.u32 	[%rd34], %r2474;
$L__BB1_244:
	popc.b32 	%r362, %r4202;
	setp.lt.s32 	%p443, %r4202, 0;
	setp.ne.s32 	%p444, %r362, 2;
	or.pred  	%p445, %p443, %p444;
	@%p445 bra 	$L__BB1_248;
	clz.b32 	%r2475, %r4202;
	mov.b32 	%r2476, -2147483648;
	shr.u32 	%r363, %r2476, %r2475;
	xor.b32  	%r2477, %r363, %r4202;
	clz.b32 	%r2478, %r2477;
	sub.s32 	%r2479, 31, %r2478;
	mul.wide.u32 	%rd140, %r2479, 4;
	add.s64 	%rd35, %rd1, %rd140;
	ld.local.u32 	%r364, [%rd35];
	and.b32  	%r2480, %r364, %r363;
	setp.eq.s32 	%p446, %r2480, 0;
	@%p446 bra 	$L__BB1_247;
	or.b32  	%r4208, %r4202, %r4208;
	bra.uni 	$L__BB1_248;
$L__BB1_247:
	or.b32  	%r2481, %r364, %r363;
	st.local.u32 	[%rd35], %r2481;
$L__BB1_248:
	popc.b32 	%r367, %r4204;
	setp.lt.s32 	%p447, %r4204, 0;
	setp.ne.s32 	%p448, %r367, 2;
	or.pred  	%p449, %p447, %p448;
	@%p449 bra 	$L__BB1_252;
	clz.b32 	%r2482, %r4204;
	mov.b32 	%r2483, -2147483648;
	shr.u32 	%r368, %r2483, %r2482;
	xor.b32  	%r2484, %r368, %r4204;
	clz.b32 	%r2485, %r2484;
	sub.s32 	%r2486, 31, %r2485;
	mul.wide.u32 	%rd141, %r2486, 4;
	add.s64 	%rd36, %rd1, %rd141;
	ld.local.u32 	%r369, [%rd36];
	and.b32  	%r2487, %r369, %r368;
	setp.eq.s32 	%p450, %r2487, 0;
	@%p450 bra 	$L__BB1_251;
	or.b32  	%r4208, %r4204, %r4208;
	bra.uni 	$L__BB1_252;
$L__BB1_251:
	or.b32  	%r2488, %r369, %r368;
	st.local.u32 	[%rd36], %r2488;
$L__BB1_252:
	popc.b32 	%r372, %r4206;
	setp.lt.s32 	%p451, %r4206, 0;
	setp.ne.s32 	%p452, %r372, 2;
	or.pred  	%p453, %p451, %p452;
	@%p453 bra 	$L__BB1_254;
	clz.b32 	%r2489, %r4206;
	mov.b32 	%r2490, -2147483648;
	shr.u32 	%r2491, %r2490, %r2489;
	xor.b32  	%r2492, %r2491, %r4206;
	clz.b32 	%r2493, %r2492;
	sub.s32 	%r2494, 31, %r2493;
	mul.wide.u32 	%rd142, %r2494, 4;
	add.s64 	%rd143, %rd1, %rd142;
	ld.local.u32 	%r2495, [%rd143];
	and.b32  	%r2496, %r2495, %r2491;
	setp.eq.s32 	%p454, %r2496, 0;
	selp.b32 	%r2497, 0, %r4206, %p454;
	or.b32  	%r4208, %r4208, %r2497;
$L__BB1_254:
	setp.eq.s32 	%p455, %r4208, 0;
	mov.b32 	%r4218, 0;
	@%p455 bra 	$L__BB1_273;
	not.b32 	%r375, %r4208;
	setp.gt.s32 	%p456, %r4190, -1;
	setp.eq.s32 	%p457, %r333, 2;
	and.b32  	%r2501, %r4190, %r4208;
	setp.eq.s32 	%p458, %r2501, %r4190;
	and.pred  	%p459, %p457, %p458;
	mov.b32 	%r4218, 0;
	and.pred  	%p460, %p459, %p456;
	@%p460 bra 	$L__BB1_257;
	and.b32  	%r2502, %r4190, %r375;
	popc.b32 	%r2503, %r2502;
	setp.eq.s32 	%p461, %r2503, 1;
	or.b32  	%r2504, %r2502, -2147483648;
	selp.b32 	%r2505, %r2504, %r2502, %p461;
	st.local.u32 	[%rd238+-40], %r2505;
	setp.ne.s32 	%p462, %r4190, %r2505;
	selp.u32 	%r4218, 1, 0, %p462;
$L__BB1_257:
	setp.gt.s32 	%p463, %r4192, -1;
	setp.eq.s32 	%p464, %r337, 2;
	and.b32  	%r2507, %r4192, %r4208;
	setp.eq.s32 	%p465, %r2507, %r4192;
	and.pred  	%p466, %p464, %p465;
	and.pred  	%p467, %p466, %p463;
	@%p467 bra 	$L__BB1_259;
	and.b32  	%r2508, %r4192, %r375;
	popc.b32 	%r2509, %r2508;
	setp.eq.s32 	%p468, %r2509, 1;
	or.b32  	%r2510, %r2508, -2147483648;
	selp.b32 	%r2511, %r2510, %r2508, %p468;
	st.local.u32 	[%rd238+-4], %r2511;
	setp.ne.s32 	%p469, %r4192, %r2511;
	selp.u32 	%r2512, 1, 0, %p469;
	or.b32  	%r4218, %r4218, %r2512;
$L__BB1_259:
	setp.gt.s32 	%p470, %r4194, -1;
	setp.eq.s32 	%p471, %r342, 2;
	and.b32  	%r2514, %r4194, %r4208;
	setp.eq.s32 	%p472, %r2514, %r4194;
	and.pred  	%p473, %p471, %p472;
	and.pred  	%p474, %p473, %p470;
	@%p474 bra 	$L__BB1_261;
	and.b32  	%r2515, %r4194, %r375;
	popc.b32 	%r2516, %r2515;
	setp.eq.s32 	%p475, %r2516, 1;
	or.b32  	%r2517, %r2515, -2147483648;
	selp.b32 	%r2518, %r2517, %r2515, %p475;
	st.local.u32 	[%rd238+32], %r2518;
	setp.ne.s32 	%p476, %r4194, %r2518;
	selp.u32 	%r2519, 1, 0, %p476;
	or.b32  	%r4218, %r4218, %r2519;
$L__BB1_261:
	setp.gt.s32 	%p477, %r4196, -1;
	setp.eq.s32 	%p478, %r347, 2;
	and.b32  	%r2521, %r4196, %r4208;
	setp.eq.s32 	%p479, %r2521, %r4196;
	and.pred  	%p480, %p478, %p479;
	and.pred  	%p481, %p480, %p477;
	@%p481 bra 	$L__BB1_263;
	and.b32  	%r2522, %r4196, %r375;
	popc.b32 	%r2523, %r2522;
	setp.eq.s32 	%p482, %r2523, 1;
	or.b32  	%r2524, %r2522, -2147483648;
	selp.b32 	%r2525, %r2524, %r2522, %p482;
	st.local.u32 	[%rd238+-36], %r2525;
	setp.ne.s32 	%p483, %r4196, %r2525;
	selp.u32 	%r2526, 1, 0, %p483;
	or.b32  	%r4218, %r4218, %r2526;
$L__BB1_263:
	setp.gt.s32 	%p484, %r4198, -1;
	setp.eq.s32 	%p485, %r352, 2;
	and.b32  	%r2528, %r4198, %r4208;
	setp.eq.s32 	%p486, %r2528, %r4198;
	and.pred  	%p487, %p485, %p486;
	and.pred  	%p488, %p487, %p484;
	@%p488 bra 	$L__BB1_265;
	and.b32  	%r2529, %r4198, %r375;
	popc.b32 	%r2530, %r2529;
	setp.eq.s32 	%p489, %r2530, 1;
	or.b32  	%r2531, %r2529, -2147483648;
	selp.b32 	%r2532, %r2531, %r2529, %p489;
	st.local.u32 	[%rd238], %r2532;
	setp.ne.s32 	%p490, %r4198, %r2532;
	selp.u32 	%r2533, 1, 0, %p490;
	or.b32  	%r4218, %r4218, %r2533;
$L__BB1_265:
	setp.gt.s32 	%p491, %r4200, -1;
	setp.eq.s32 	%p492, %r357, 2;
	and.b32  	%r2535, %r4200, %r4208;
	setp.eq.s32 	%p493, %r2535, %r4200;
	and.pred  	%p494, %p492, %p493;
	and.pred  	%p495, %p494, %p491;
	@%p495 bra 	$L__BB1_267;
	and.b32  	%r2536, %r4200, %r375;
	popc.b32 	%r2537, %r2536;
	setp.eq.s32 	%p496, %r2537, 1;
	or.b32  	%r2538, %r2536, -2147483648;
	selp.b32 	%r2539, %r2538, %r2536, %p496;
	st.local.u32 	[%rd238+36], %r2539;
	setp.ne.s32 	%p497, %r4200, %r2539;
	selp.u32 	%r2540, 1, 0, %p497;
	or.b32  	%r4218, %r4218, %r2540;
$L__BB1_267:
	setp.gt.s32 	%p498, %r4202, -1;
	setp.eq.s32 	%p499, %r362, 2;
	and.b32  	%r2542, %r4202, %r4208;
	setp.eq.s32 	%p500, %r2542, %r4202;
	and.pred  	%p501, %p499, %p500;
	and.pred  	%p502, %p501, %p498;
	@%p502 bra 	$L__BB1_269;
	and.b32  	%r2543, %r4202, %r375;
	popc.b32 	%r2544, %r2543;
	setp.eq.s32 	%p503, %r2544, 1;
	or.b32  	%r2545, %r2543, -2147483648;
	selp.b32 	%r2546, %r2545, %r2543, %p503;
	st.local.u32 	[%rd238+-32], %r2546;
	setp.ne.s32 	%p504, %r4202, %r2546;
	selp.u32 	%r2547, 1, 0, %p504;
	or.b32  	%r4218, %r4218, %r2547;
$L__BB1_269:
	setp.gt.s32 	%p505, %r4204, -1;
	setp.eq.s32 	%p506, %r367, 2;
	and.b32  	%r2549, %r4204, %r4208;
	setp.eq.s32 	%p507, %r2549, %r4204;
	and.pred  	%p508, %p506, %p507;
	and.pred  	%p509, %p508, %p505;
	@%p509 bra 	$L__BB1_271;
	and.b32  	%r2550, %r4204, %r375;
	popc.b32 	%r2551, %r2550;
	setp.eq.s32 	%p510, %r2551, 1;
	or.b32  	%r2552, %r2550, -2147483648;
	selp.b32 	%r2553, %r2552, %r2550, %p510;
	st.local.u32 	[%rd238+4], %r2553;
	setp.ne.s32 	%p511, %r4204, %r2553;
	selp.u32 	%r2554, 1, 0, %p511;
	or.b32  	%r4218, %r4218, %r2554;
$L__BB1_271:
	setp.gt.s32 	%p512, %r4206, -1;
	setp.eq.s32 	%p513, %r372, 2;
	and.b32  	%r2556, %r4206, %r4208;
	setp.eq.s32 	%p514, %r2556, %r4206;
	and.pred  	%p515, %p513, %p514;
	and.pred  	%p516, %p515, %p512;
	@%p516 bra 	$L__BB1_273;
	and.b32  	%r2557, %r4206, %r375;
	popc.b32 	%r2558, %r2557;
	setp.eq.s32 	%p517, %r2558, 1;
	or.b32  	%r2559, %r2557, -2147483648;
	selp.b32 	%r2560, %r2559, %r2557, %p517;
	st.local.u32 	[%rd238+40], %r2560;
	setp.ne.s32 	%p518, %r4206, %r2560;
	selp.u32 	%r2561, 1, 0, %p518;
	or.b32  	%r4218, %r4218, %r2561;
$L__BB1_273:
	or.b32  	%r2562, %r4128, %r4218;
	or.b32  	%r4128, %r2562, %r4191;
	add.s32 	%r4178, %r265, 3;
	add.s64 	%rd238, %rd238, 12;
	setp.lt.u32 	%p519, %r265, 6;
	@%p519 bra 	$L__BB1_185;
	add.s32 	%r396, %r4176, 3;
	setp.lt.u32 	%p520, %r4176, 6;
	mov.u32 	%r4176, %r396;
	@%p520 bra 	$L__BB1_184;
	setp.eq.s32 	%p521, %r4128, 3;
	@%p521 bra 	$L__BB1_825;
	mov.b32 	%r4274, 0;
	mov.u64 	%rd239, %rd241;
	mov.u32 	%r4227, %r4274;
$L__BB1_277:
	ld.local.u32 	%r4238, [%rd239+-16];
	min.s32 	%r2564, %r4238, 0;
	and.b32  	%r4229, %r2564, 2147483647;
	ld.local.u32 	%r4240, [%rd239+-4];
	setp.gt.s32 	%p522, %r4240, -1;
	@%p522 bra 	$L__BB1_279;
	and.b32  	%r2565, %r4240, 2147483647;
	and.b32  	%r2566, %r4240, %r4229;
	setp.eq.s32 	%p523, %r2566, 0;
	selp.b32 	%r2567, %r2565, -2147483648, %p523;
	or.b32  	%r4229, %r2567, %r4229;
$L__BB1_279:
	ld.local.u32 	%r4242, [%rd239+8];
	setp.gt.s32 	%p524, %r4242, -1;
	@%p524 bra 	$L__BB1_281;
	and.b32  	%r2568, %r4242, 2147483647;
	and.b32  	%r2569, %r2568, %r4229;
	setp.eq.s32 	%p525, %r2569, 0;
	selp.b32 	%r2570, %r2568, -2147483648, %p525;
	or.b32  	%r4229, %r2570, %r4229;
$L__BB1_281:
	ld.local.u32 	%r4244, [%rd239+-12];
	setp.gt.s32 	%p526, %r4244, -1;
	@%p526 bra 	$L__BB1_283;
	and.b32  	%r2571, %r4244, 2147483647;
	and.b32  	%r2572, %r2571, %r4229;
	setp.eq.s32 	%p527, %r2572, 0;
	selp.b32 	%r2573, %r2571, -2147483648, %p527;
	or.b32  	%r4229, %r2573, %r4229;
$L__BB1_283:
	ld.local.u32 	%r4246, [%rd239];
	setp.gt.s32 	%p528, %r4246, -1;
	@%p528 bra 	$L__BB1_285;
	and.b32  	%r2574, %r4246, 2147483647;
	and.b32  	%r2575, %r2574, %r4229;
	setp.eq.s32 	%p529, %r2575, 0;
	selp.b32 	%r2576, %r2574, -2147483648, %p529;
	or.b32  	%r4229, %r2576, %r4229;
$L__BB1_285:
	ld.local.u32 	%r4248, [%rd239+12];
	setp.gt.s32 	%p530, %r4248, -1;
	@%p530 bra 	$L__BB1_287;
	and.b32  	%r2577, %r4248, 2147483647;
	and.b32  	%r2578, %r2577, %r4229;
	setp.eq.s32 	%p531, %r2578, 0;
	selp.b32 	%r2579, %r2577, -2147483648, %p531;
	or.b32  	%r4229, %r2579, %r4229;
$L__BB1_287:
	ld.local.u32 	%r4250, [%rd239+-8];
	setp.gt.s32 	%p532, %r4250, -1;
	@%p532 bra 	$L__BB1_289;
	and.b32  	%r2580, %r4250, 2147483647;
	and.b32  	%r2581, %r2580, %r4229;
	setp.eq.s32 	%p533, %r2581, 0;
	selp.b32 	%r2582, %r2580, -2147483648, %p533;
	or.b32  	%r4229, %r2582, %r4229;
$L__BB1_289:
	ld.local.u32 	%r4252, [%rd239+4];
	setp.gt.s32 	%p534, %r4252, -1;
	@%p534 bra 	$L__BB1_291;
	and.b32  	%r2583, %r4252, 2147483647;
	and.b32  	%r2584, %r2583, %r4229;
	setp.eq.s32 	%p535, %r2584, 0;
	selp.b32 	%r2585, %r2583, -2147483648, %p535;
	or.b32  	%r4229, %r2585, %r4229;
$L__BB1_291:
	ld.local.u32 	%r4254, [%rd239+16];
	setp.gt.s32 	%p536, %r4254, -1;
	@%p536 bra 	$L__BB1_293;
	and.b32  	%r2586, %r4254, 2147483647;
	and.b32  	%r2587, %r2586, %r4229;
	setp.eq.s32 	%p537, %r2587, 0;
	selp.b32 	%r2588, %r2586, -2147483648, %p537;
	or.b32  	%r4229, %r2588, %r4229;
$L__BB1_293:
	setp.gt.s32 	%p538, %r4229, -1;
	mov.b32 	%r4239, 0;
	@%p538 bra 	$L__BB1_295;
	mov.b32 	%r2591, 0;
	st.local.u32 	[%rd5], %r2591;
	ld.local.u32 	%r4238, [%rd239+-16];
	mov.b32 	%r4239, 3;
$L__BB1_295:
	not.b32 	%r428, %r4229;
	setp.lt.s32 	%p539, %r4238, 0;
	@%p539 bra 	$L__BB1_297;
	and.b32  	%r2592, %r4238, %r428;
	popc.b32 	%r2593, %r2592;
	setp.eq.s32 	%p540, %r2593, 1;
	or.b32  	%r2594, %r2592, -2147483648;
	selp.b32 	%r429, %r2594, %r2592, %p540;
	st.local.u32 	[%rd239+-16], %r429;
	setp.ne.s32 	%p541, %r4238, %r429;
	selp.u32 	%r2595, 1, 0, %p541;
	or.b32  	%r4239, %r4239, %r2595;
	mov.u32 	%r4238, %r429;
$L__BB1_297:
	setp.lt.s32 	%p542, %r4240, 0;
	@%p542 bra 	$L__BB1_299;
	and.b32  	%r2596, %r4240, %r428;
	popc.b32 	%r2597, %r2596;
	setp.eq.s32 	%p543, %r2597, 1;
	or.b32  	%r2598, %r2596, -2147483648;
	selp.b32 	%r433, %r2598, %r2596, %p543;
	st.local.u32 	[%rd239+-4], %r433;
	setp.ne.s32 	%p544, %r4240, %r433;
	selp.u32 	%r2599, 1, 0, %p544;
	or.b32  	%r4239, %r4239, %r2599;
	mov.u32 	%r4240, %r433;
$L__BB1_299:
	setp.lt.s32 	%p545, %r4242, 0;
	@%p545 bra 	$L__BB1_301;
	and.b32  	%r2600, %r4242, %r428;
	popc.b32 	%r2601, %r2600;
	setp.eq.s32 	%p546, %r2601, 1;
	or.b32  	%r2602, %r2600, -2147483648;
	selp.b32 	%r437, %r2602, %r2600, %p546;
	st.local.u32 	[%rd239+8], %r437;
	setp.ne.s32 	%p547, %r4242, %r437;
	selp.u32 	%r2603, 1, 0, %p547;
	or.b32  	%r4239, %r4239, %r2603;
	mov.u32 	%r4242, %r437;
$L__BB1_301:
	setp.lt.s32 	%p548, %r4244, 0;
	@%p548 bra 	$L__BB1_303;
	and.b32  	%r2604, %r4244, %r428;
	popc.b32 	%r2605, %r2604;
	setp.eq.s32 	%p549, %r2605, 1;
	or.b32  	%r2606, %r2604, -2147483648;
	selp.b32 	%r441, %r2606, %r2604, %p549;
	st.local.u32 	[%rd239+-12], %r441;
	setp.ne.s32 	%p550, %r4244, %r441;
	selp.u32 	%r2607, 1, 0, %p550;
	or.b32  	%r4239, %r4239, %r2607;
	mov.u32 	%r4244, %r441;
$L__BB1_303:
	setp.lt.s32 	%p551, %r4246, 0;
	@%p551 bra 	$L__BB1_305;
	and.b32  	%r2608, %r4246, %r428;
	popc.b32 	%r2609, %r2608;
	setp.eq.s32 	%p552, %r2609, 1;
	or.b32  	%r2610, %r2608, -2147483648;
	selp.b32 	%r445, %r2610, %r2608, %p552;
	st.local.u32 	[%rd239], %r445;
	setp.ne.s32 	%p553, %r4246, %r445;
	selp.u32 	%r2611, 1, 0, %p553;
	or.b32  	%r4239, %r4239, %r2611;
	mov.u32 	%r4246, %r445;
$L__BB1_305:
	setp.lt.s32 	%p554, %r4248, 0;
	@%p554 bra 	$L__BB1_307;
	and.b32  	%r2612, %r4248, %r428;
	popc.b32 	%r2613, %r2612;
	setp.eq.s32 	%p555, %r2613, 1;
	or.b32  	%r2614, %r2612, -2147483648;
	selp.b32 	%r449, %r2614, %r2612, %p555;
	st.local.u32 	[%rd239+12], %r449;
	setp.ne.s32 	%p556, %r4248, %r449;
	selp.u32 	%r2615, 1, 0, %p556;
	or.b32  	%r4239, %r4239, %r2615;
	mov.u32 	%r4248, %r449;
$L__BB1_307:
	setp.lt.s32 	%p557, %r4250, 0;
	@%p557 bra 	$L__BB1_309;
	and.b32  	%r2616, %r4250, %r428;
	popc.b32 	%r2617, %r2616;
	setp.eq.s32 	%p558, %r2617, 1;
	or.b32  	%r2618, %r2616, -2147483648;
	selp.b32 	%r453, %r2618, %r2616, %p558;
	st.local.u32 	[%rd239+-8], %r453;
	setp.ne.s32 	%p559, %r4250, %r453;
	selp.u32 	%r2619, 1, 0, %p559;
	or.b32  	%r4239, %r4239, %r2619;
	mov.u32 	%r4250, %r453;
$L__BB1_309:
	setp.lt.s32 	%p560, %r4252, 0;
	@%p560 bra 	$L__BB1_311;
	and.b32  	%r2620, %r4252, %r428;
	popc.b32 	%r2621, %r2620;
	setp.eq.s32 	%p561, %r2621, 1;
	or.b32  	%r2622, %r2620, -2147483648;
	selp.b32 	%r457, %r2622, %r2620, %p561;
	st.local.u32 	[%rd239+4], %r457;
	setp.ne.s32 	%p562, %r4252, %r457;
	selp.u32 	%r2623, 1, 0, %p562;
	or.b32  	%r4239, %r4239, %r2623;
	mov.u32 	%r4252, %r457;
$L__BB1_311:
	setp.lt.s32 	%p563, %r4254, 0;
	@%p563 bra 	$L__BB1_313;
	and.b32  	%r2624, %r4254, %r428;
	popc.b32 	%r2625, %r2624;
	setp.eq.s32 	%p564, %r2625, 1;
	or.b32  	%r2626, %r2624, -2147483648;
	selp.b32 	%r461, %r2626, %r2624, %p564;
	st.local.u32 	[%rd239+16], %r461;
	setp.ne.s32 	%p565, %r4254, %r461;
	selp.u32 	%r2627, 1, 0, %p565;
	or.b32  	%r4239, %r4239, %r2627;
	mov.u32 	%r4254, %r461;
$L__BB1_313:
	mov.b32 	%r2628, 0;
	st.local.v4.u32 	[%rd3], {%r2628, %r2628, %r2628, %r2628};
	st.local.v4.u32 	[%rd3+16], {%r2628, %r2628, %r2628, %r2628};
	st.local.v4.u32 	[%rd3+32], {%r2628, %r2628, %r2628, %r2628};
	st.local.v4.u32 	[%rd3+48], {%r2628, %r2628, %r2628, %r2628};
	st.local.v4.u32 	[%rd3+64], {%r2628, %r2628, %r2628, %r2628};
	st.local.v4.u32 	[%rd3+80], {%r2628, %r2628, %r2628, %r2628};
	st.local.v4.u32 	[%rd3+96], {%r2628, %r2628, %r2628, %r2628};
	st.local.v4.u32 	[%rd3+112], {%r2628, %r2628, %r2628, %r2628};
	popc.b32 	%r465, %r4238;
	setp.lt.s32 	%p566, %r4238, 0;
	setp.ne.s32 	%p567, %r465, 2;
	or.pred  	%p568, %p566, %p567;
	mov.u32 	%r4256, %r2628;
	@%p568 bra 	$L__BB1_316;
	clz.b32 	%r2629, %r4238;
	mov.b32 	%r2630, -2147483648;
	shr.u32 	%r466, %r2630, %r2629;
	xor.b32  	%r2631, %r466, %r4238;
	clz.b32 	%r2632, %r2631;
	sub.s32 	%r2633, 31, %r2632;
	mul.wide.u32 	%rd144, %r2633, 4;
	add.s64 	%rd39, %rd3, %rd144;
	ld.local.u32 	%r467, [%rd39];
	and.b32  	%r2634, %r467, %r466;
	setp.ne.s32 	%p569, %r2634, 0;
	mov.u32 	%r4256, %r4238;
	@%p569 bra 	$L__BB1_316;
	or.b32  	%r2636, %r467, %r466;
	st.local.u32 	[%rd39], %r2636;
	mov.u32 	%r4256, %r2628;
$L__BB1_316:
	popc.b32 	%r469, %r4240;
	setp.lt.s32 	%p570, %r4240, 0;
	setp.ne.s32 	%p571, %r469, 2;
	or.pred  	%p572, %p570, %p571;
	@%p572 bra 	$L__BB1_320;
	clz.b32 	%r2637, %r4240;
	mov.b32 	%r2638, -2147483648;
	shr.u32 	%r470, %r2638, %r2637;
	xor.b32  	%r2639, %r470, %r4240;
	clz.b32 	%r2640, %r2639;
	sub.s32 	%r2641, 31, %r2640;
	mul.wide.u32 	%rd145, %r2641, 4;
	add.s64 	%rd40, %rd3, %rd145;
	ld.local.u32 	%r471, [%rd40];
	and.b32  	%r2642, %r471, %r470;
	setp.eq.s32 	%p573, %r2642, 0;
	@%p573 bra 	$L__BB1_319;
	or.b32  	%r4256, %r4240, %r4256;
	bra.uni 	$L__BB1_320;
$L__BB1_319:
	or.b32  	%r2643, %r471, %r470;
	st.local.u32 	[%rd40], %r2643;
$L__BB1_320:
	popc.b32 	%r474, %r4242;
	setp.lt.s32 	%p574, %r4242, 0;
	setp.ne.s32 	%p575, %r474, 2;
	or.pred  	%p576, %p574, %p575;
	@%p576 bra 	$L__BB1_324;
	clz.b32 	%r2644, %r4242;
	mov.b32 	%r2645, -2147483648;
	shr.u32 	%r475, %r2645, %r2644;
	xor.b32  	%r2646, %r475, %r4242;
	clz.b32 	%r2647, %r2646;
	sub.s32 	%r2648, 31, %r2647;
	mul.wide.u32 	%rd146, %r2648, 4;
	add.s64 	%rd41, %rd3, %rd146;
	ld.local.u32 	%r476, [%rd41];
	and.b32  	%r2649, %r476, %r475;
	setp.eq.s32 	%p577, %r2649, 0;
	@%p577 bra 	$L__BB1_323;
	or.b32  	%r4256, %r4242, %r4256;
	bra.uni 	$L__BB1_324;
$L__BB1_323:
	or.b32  	%r2650, %r476, %r475;
	st.local.u32 	[%rd41], %r2650;
$L__BB1_324:
	popc.b32 	%r479, %r4244;
	setp.lt.s32 	%p578, %r4244, 0;
	setp.ne.s32 	%p579, %r479, 2;
	or.pred  	%p580, %p578, %p579;
	@%p580 bra 	$L__BB1_328;
	clz.b32 	%r2651, %r4244;
	mov.b32 	%r2652, -2147483648;
	shr.u32 	%r480, %r2652, %r2651;
	xor.b32  	%r2653, %r480, %r4244;
	clz.b32 	%r2654, %r2653;
	sub.s32 	%r2655, 31, %r2654;
	mul.wide.u32 	%rd147, %r2655, 4;
	add.s64 	%rd42, %rd3, %rd147;
	ld.local.u32 	%r481, [%rd42];
	and.b32  	%r2656, %r481, %r480;
	setp.eq.s32 	%p581, %r2656, 0;
	@%p581 bra 	$L__BB1_327;
	or.b32  	%r4256, %r4244, %r4256;
	bra.uni 	$L__BB1_328;
$L__BB1_327:
	or.b32  	%r2657, %r481, %r480;
	st.local.u32 	[%rd42], %r2657;
$L__BB1_328:
	popc.b32 	%r484, %r4246;
	setp.lt.s32 	%p582, %r4246, 0;
	setp.ne.s32 	%p583, %r484, 2;
	or.pred  	%p584, %p582, %p583;
	@%p584 bra 	$L__BB1_332;
	clz.b32 	%r2658, %r4246;
	mov.b32 	%r2659, -2147483648;
	shr.u32 	%r485, %r2659, %r2658;
	xor.b32  	%r2660, %r485, %r4246;
	clz.b32 	%r2661, %r2660;
	sub.s32 	%r2662, 31, %r2661;
	mul.wide.u32 	%rd148, %r2662, 4;
	add.s64 	%rd43, %rd3, %rd148;
	ld.local.u32 	%r486, [%rd43];
	and.b32  	%r2663, %r486, %r485;
	setp.eq.s32 	%p585, %r2663, 0;
	@%p585 bra 	$L__BB1_331;
	or.b32  	%r4256, %r4246, %r4256;
	bra.uni 	$L__BB1_332;
$L__BB1_331:
	or.b32  	%r2664, %r486, %r485;
	st.local.u32 	[%rd43], %r2664;
$L__BB1_332:
	popc.b32 	%r489, %r4248;
	setp.lt.s32 	%p586, %r4248, 0;
	setp.ne.s32 	%p587, %r489, 2;
	or.pred  	%p588, %p586, %p587;
	@%p588 bra 	$L__BB1_336;
	clz.b32 	%r2665, %r4248;
	mov.b32 	%r2666, -2147483648;
	shr.u32 	%r490, %r2666, %r2665;
	xor.b32  	%r2667, %r490, %r4248;
	clz.b32 	%r2668, %r2667;
	sub.s32 	%r2669, 31, %r2668;
	mul.wide.u32 	%rd149, %r2669, 4;
	add.s64 	%rd44, %rd3, %rd149;
	ld.local.u32 	%r491, [%rd44];
	and.b32  	%r2670, %r491, %r490;
	setp.eq.s32 	%p589, %r2670, 0;
	@%p589 bra 	$L__BB1_335;
	or.b32  	%r4256, %r4248, %r4256;
	bra.uni 	$L__BB1_336;
$L__BB1_335:
	or.b32  	%r2671, %r491, %r490;
	st.local.u32 	[%rd44], %r2671;
$L__BB1_336:
	popc.b32 	%r494, %r4250;
	setp.lt.s32 	%p590, %r4250, 0;
	setp.ne.s32 	%p591, %r494, 2;
	or.pred  	%p592, %p590, %p591;
	@%p592 bra 	$L__BB1_340;
	clz.b32 	%r2672, %r4250;
	mov.b32 	%r2673, -2147483648;
	shr.u32 	%r495, %r2673, %r2672;
	xor.b32  	%r2674, %r495, %r4250;
	clz.b32 	%r2675, %r2674;
	sub.s32 	%r2676, 31, %r2675;
	mul.wide.u32 	%rd150, %r2676, 4;
	add.s64 	%rd45, %rd3, %rd150;
	ld.local.u32 	%r496, [%rd45];
	and.b32  	%r2677, %r496, %r495;
	setp.eq.s32 	%p593, %r2677, 0;
	@%p593 bra 	$L__BB1_339;
	or.b32  	%r4256, %r4250, %r4256;
	bra.uni 	$L__BB1_340;
$L__BB1_339:
	or.b32  	%r2678, %r496, %r495;
	st.local.u32 	[%rd45], %r2678;
$L__BB1_340:
	popc.b32 	%r499, %r4252;
	setp.lt.s32 	%p594, %r4252, 0;
	setp.ne.s32 	%p595, %r499, 2;
	or.pred  	%p596, %p594, %p595;
	@%p596 bra 	$L__BB1_344;
	clz.b32 	%r2679, %r4252;
	mov.b32 	%r2680, -2147483648;
	shr.u32 	%r500, %r2680, %r2679;
	xor.b32  	%r2681, %r500, %r4252;
	clz.b32 	%r2682, %r2681;
	sub.s32 	%r2683, 31, %r2682;
	mul.wide.u32 	%rd151, %r2683, 4;
	add.s64 	%rd46, %rd3, %rd151;
	ld.local.u32 	%r501, [%rd46];
	and.b32  	%r2684, %r501, %r500;
	setp.eq.s32 	%p597, %r2684, 0;
	@%p597 bra 	$L__BB1_343;
	or.b32  	%r4256, %r4252, %r4256;
	bra.uni 	$L__BB1_344;
$L__BB1_343:
	or.b32  	%r2685, %r501, %r500;
	st.local.u32 	[%rd46], %r2685;
$L__BB1_344:
	popc.b32 	%r504, %r4254;
	setp.lt.s32 	%p598, %r4254, 0;
	setp.ne.s32 	%p599, %r504, 2;
	or.pred  	%p600, %p598, %p599;
	@%p600 bra 	$L__BB1_346;
	clz.b32 	%r2686, %r4254;
	mov.b32 	%r2687, -2147483648;
	shr.u32 	%r2688, %r2687, %r2686;
	xor.b32  	%r2689, %r2688, %r4254;
	clz.b32 	%r2690, %r2689;
	sub.s32 	%r2691, 31, %r2690;
	mul.wide.u32 	%rd152, %r2691, 4;
	add.s64 	%rd153, %rd3, %rd152;
	ld.local.u32 	%r2692, [%rd153];
	and.b32  	%r2693, %r2692, %r2688;
	setp.eq.s32 	%p601, %r2693, 0;
	selp.b32 	%r2694, 0, %r4254, %p601;
	or.b32  	%r4256, %r4256, %r2694;
$L__BB1_346:
	setp.eq.s32 	%p602, %r4256, 0;
	mov.b32 	%r4266, 0;
	@%p602 bra 	$L__BB1_365;
	not.b32 	%r507, %r4256;
	setp.gt.s32 	%p603, %r4238, -1;
	setp.eq.s32 	%p604, %r465, 2;
	and.b32  	%r2698, %r4238, %r4256;
	setp.eq.s32 	%p605, %r2698, %r4238;
	and.pred  	%p606, %p604, %p605;
	mov.b32 	%r4266, 0;
	and.pred  	%p607, %p606, %p603;
	@%p607 bra 	$L__BB1_349;
	and.b32  	%r2699, %r4238, %r507;
	popc.b32 	%r2700, %r2699;
	setp.eq.s32 	%p608, %r2700, 1;
	or.b32  	%r2701, %r2699, -2147483648;
	selp.b32 	%r2702, %r2701, %r2699, %p608;
	st.local.u32 	[%rd239+-16], %r2702;
	setp.ne.s32 	%p609, %r4238, %r2702;
	selp.u32 	%r4266, 1, 0, %p609;
$L__BB1_349:
	setp.gt.s32 	%p610, %r4240, -1;
	setp.eq.s32 	%p611, %r469, 2;
	and.b32  	%r2704, %r4240, %r4256;
	setp.eq.s32 	%p612, %r2704, %r4240;
	and.pred  	%p613, %p611, %p612;
	and.pred  	%p614, %p613, %p610;
	@%p614 bra 	$L__BB1_351;
	and.b32  	%r2705, %r4240, %r507;
	popc.b32 	%r2706, %r2705;
	setp.eq.s32 	%p615, %r2706, 1;
	or.b32  	%r2707, %r2705, -2147483648;
	selp.b32 	%r2708, %r2707, %r2705, %p615;
	st.local.u32 	[%rd239+-4], %r2708;
	setp.ne.s32 	%p616, %r4240, %r2708;
	selp.u32 	%r2709, 1, 0, %p616;
	or.b32  	%r4266, %r4266, %r2709;
$L__BB1_351:
	setp.gt.s32 	%p617, %r4242, -1;
	setp.eq.s32 	%p618, %r474, 2;
	and.b32  	%r2711, %r4242, %r4256;
	setp.eq.s32 	%p619, %r2711, %r4242;
	and.pred  	%p620, %p618, %p619;
	and.pred  	%p621, %p620, %p617;
	@%p621 bra 	$L__BB1_353;
	and.b32  	%r2712, %r4242, %r507;
	popc.b32 	%r2713, %r2712;
	setp.eq.s32 	%p622, %r2713, 1;
	or.b32  	%r2714, %r2712, -2147483648;
	selp.b32 	%r2715, %r2714, %r2712, %p622;
	st.local.u32 	[%rd239+8], %r2715;
	setp.ne.s32 	%p623, %r4242, %r2715;
	selp.u32 	%r2716, 1, 0, %p623;
	or.b32  	%r4266, %r4266, %r2716;
$L__BB1_353:
	setp.gt.s32 	%p624, %r4244, -1;
	setp.eq.s32 	%p625, %r479, 2;
	and.b32  	%r2718, %r4244, %r4256;
	setp.eq.s32 	%p626, %r2718, %r4244;
	and.pred  	%p627, %p625, %p626;
	and.pred  	%p628, %p627, %p624;
	@%p628 bra 	$L__BB1_355;
	and.b32  	%r2719, %r4244, %r507;
	popc.b32 	%r2720, %r2719;
	setp.eq.s32 	%p629, %r2720, 1;
	or.b32  	%r2721, %r2719, -2147483648;
	selp.b32 	%r2722, %r2721, %r2719, %p629;
	st.local.u32 	[%rd239+-12], %r2722;
	setp.ne.s32 	%p630, %r4244, %r2722;
	selp.u32 	%r2723, 1, 0, %p630;
	or.b32  	%r4266, %r4266, %r2723;
$L__BB1_355:
	setp.gt.s32 	%p631, %r4246, -1;
	setp.eq.s32 	%p632, %r484, 2;
	and.b32  	%r2725, %r4246, %r4256;
	setp.eq.s32 	%p633, %r2725, %r4246;
	and.pred  	%p634, %p632, %p633;
	and.pred  	%p635, %p634, %p631;
	@%p635 bra 	$L__BB1_357;
	and.b32  	%r2726, %r4246, %r507;
	popc.b32 	%r2727, %r2726;
	setp.eq.s32 	%p636, %r2727, 1;
	or.b32  	%r2728, %r2726, -2147483648;
	selp.b32 	%r2729, %r2728, %r2726, %p636;
	st.local.u32 	[%rd239], %r2729;
	setp.ne.s32 	%p637, %r4246, %r2729;
	selp.u32 	%r2730, 1, 0, %p637;
	or.b32  	%r4266, %r4266, %r2730;
$L__BB1_357:
	setp.gt.s32 	%p638, %r4248, -1;
	setp.eq.s32 	%p639, %r489, 2;
	and.b32  	%r2732, %r4248, %r4256;
	setp.eq.s32 	%p640, %r2732, %r4248;
	and.pred  	%p641, %p639, %p640;
	and.pred  	%p642, %p641, %p638;
	@%p642 bra 	$L__BB1_359;
	and.b32  	%r2733, %r4248, %r507;
	popc.b32 	%r2734, %r2733;
	setp.eq.s32 	%p643, %r2734, 1;
	or.b32  	%r2735, %r2733, -2147483648;
	selp.b32 	%r2736, %r2735, %r2733, %p643;
	st.local.u32 	[%rd239+12], %r2736;
	setp.ne.s32 	%p644, %r4248, %r2736;
	selp.u32 	%r2737, 1, 0, %p644;
	or.b32  	%r4266, %r4266, %r2737;
$L__BB1_359:
	setp.gt.s32 	%p645, %r4250, -1;
	setp.eq.s32 	%p646, %r494, 2;
	and.b32  	%r2739, %r4250, %r4256;
	setp.eq.s32 	%p647, %r2739, %r4250;
	and.pred  	%p648, %p646, %p647;
	and.pred  	%p649, %p648, %p645;
	@%p649 bra 	$L__BB1_361;
	and.b32  	%r2740, %r4250, %r507;
	popc.b32 	%r2741, %r2740;
	setp.eq.s32 	%p650, %r2741, 1;
	or.b32  	%r2742, %r2740, -2147483648;
	selp.b32 	%r2743, %r2742, %r2740, %p650;
	st.local.u32 	[%rd239+-8], %r2743;
	setp.ne.s32 	%p651, %r4250, %r2743;
	selp.u32 	%r2744, 1, 0, %p651;
	or.b32  	%r4266, %r4266, %r2744;
$L__BB1_361:
	setp.gt.s32 	%p652, %r4252, -1;
	setp.eq.s32 	%p653, %r499, 2;
	and.b32  	%r2746, %r4252, %r4256;
	setp.eq.s32 	%p654, %r2746, %r4252;
	and.pred  	%p655, %p653, %p654;
	and.pred  	%p656, %p655, %p652;
	@%p656 bra 	$L__BB1_363;
	and.b32  	%r2747, %r4252, %r507;
	popc.b32 	%r2748, %r2747;
	setp.eq.s32 	%p657, %r2748, 1;
	or.b32  	%r2749, %r2747, -2147483648;
	selp.b32 	%r2750, %r2749, %r2747, %p657;
	st.local.u32 	[%rd239+4], %r2750;
	setp.ne.s32 	%p658, %r4252, %r2750;
	selp.u32 	%r2751, 1, 0, %p658;
	or.b32  	%r4266, %r4266, %r2751;
$L__BB1_363:
	setp.gt.s32 	%p659, %r4254, -1;
	setp.eq.s32 	%p660, %r504, 2;
	and.b32  	%r2753, %r4254, %r4256;
	setp.eq.s32 	%p661, %r2753, %r4254;
	and.pred  	%p662, %p660, %p661;
	and.pred  	%p663, %p662, %p659;
	@%p663 bra 	$L__BB1_365;
	and.b32  	%r2754, %r4254, %r507;
	popc.b32 	%r2755, %r2754;
	setp.eq.s32 	%p664, %r2755, 1;
	or.b32  	%r2756, %r2754, -2147483648;
	selp.b32 	%r2757, %r2756, %r2754, %p664;
	st.local.u32 	[%rd239+16], %r2757;
	setp.ne.s32 	%p665, %r4254, %r2757;
	selp.u32 	%r2758, 1, 0, %p665;
	or.b32  	%r4266, %r4266, %r2758;
$L__BB1_365:
	or.b32  	%r2759, %r4274, %r4266;
	or.b32  	%r4274, %r2759, %r4239;
	add.s32 	%r4227, %r4227, 1;
	add.s64 	%rd239, %rd239, 36;
	setp.ne.s32 	%p666, %r4227, 9;
	@%p666 bra 	$L__BB1_277;
	setp.eq.s32 	%p667, %r4274, 3;
	@%p667 bra 	$L__BB1_825;
	mov.b32 	%r4275, 0;
$L__BB1_368:
	mul.wide.u32 	%rd154, %r4275, 4;
	add.s64 	%rd48, %rd5, %rd154;
	ld.local.u32 	%r4286, [%rd48];
	min.s32 	%r2761, %r4286, 0;
	and.b32  	%r4277, %r2761, 2147483647;
	ld.local.u32 	%r4288, [%rd48+108];
	setp.gt.s32 	%p668, %r4288, -1;
	@%p668 bra 	$L__BB1_370;
	and.b32  	%r2762, %r4288, 2147483647;
	and.b32  	%r2763, %r4288, %r4277;
	setp.eq.s32 	%p669, %r2763, 0;
	selp.b32 	%r2764, %r2762, -2147483648, %p669;
	or.b32  	%r4277, %r2764, %r4277;
$L__BB1_370:
	ld.local.u32 	%r4290, [%rd48+216];
	setp.gt.s32 	%p670, %r4290, -1;
	@%p670 bra 	$L__BB1_372;
	and.b32  	%r2765, %r4290, 2147483647;
	and.b32  	%r2766, %r2765, %r4277;
	setp.eq.s32 	%p671, %r2766, 0;
	selp.b32 	%r2767, %r2765, -2147483648, %p671;
	or.b32  	%r4277, %r2767, %r4277;
$L__BB1_372:
	ld.local.u32 	%r4292, [%rd48+36];
	setp.gt.s32 	%p672, %r4292, -1;
	@%p672 bra 	$L__BB1_374;
	and.b32  	%r2768, %r4292, 2147483647;
	and.b32  	%r2769, %r2768, %r4277;
	setp.eq.s32 	%p673, %r2769, 0;
	selp.b32 	%r2770, %r2768, -2147483648, %p673;
	or.b32  	%r4277, %r2770, %r4277;
$L__BB1_374:
	ld.local.u32 	%r4294, [%rd48+144];
	setp.gt.s32 	%p674, %r4294, -1;
	@%p674 bra 	$L__BB1_376;
	and.b32  	%r2771, %r4294, 2147483647;
	and.b32  	%r2772, %r2771, %r4277;
	setp.eq.s32 	%p675, %r2772, 0;
	selp.b32 	%r2773, %r2771, -2147483648, %p675;
	or.b32  	%r4277, %r2773, %r4277;
$L__BB1_376:
	ld.local.u32 	%r4296, [%rd48+252];
	setp.gt.s32 	%p676, %r4296, -1;
	@%p676 bra 	$L__BB1_378;
	and.b32  	%r2774, %r4296, 2147483647;
	and.b32  	%r2775, %r2774, %r4277;
	setp.eq.s32 	%p677, %r2775, 0;
	selp.b32 	%r2776, %r2774, -2147483648, %p677;
	or.b32  	%r4277, %r2776, %r4277;
$L__BB1_378:
	ld.local.u32 	%r4298, [%rd48+72];
	setp.gt.s32 	%p678, %r4298, -1;
	@%p678 bra 	$L__BB1_380;
	and.b32  	%r2777, %r4298, 2147483647;
	and.b32  	%r2778, %r2777, %r4277;
	setp.eq.s32 	%p679, %r2778, 0;
	selp.b32 	%r2779, %r2777, -2147483648, %p679;
	or.b32  	%r4277, %r2779, %r4277;
$L__BB1_380:
	ld.local.u32 	%r4300, [%rd48+180];
	setp.gt.s32 	%p680, %r4300, -1;
	@%p680 bra 	$L__BB1_382;
	and.b32  	%r2780, %r4300, 2147483647;
	and.b32  	%r2781, %r2780, %r4277;
	setp.eq.s32 	%p681, %r2781, 0;
	selp.b32 	%r2782, %r2780, -2147483648, %p681;
	or.b32  	%r4277, %r2782, %r4277;
$L__BB1_382:
	ld.local.u32 	%r4302, [%rd48+288];
	setp.gt.s32 	%p682, %r4302, -1;
	@%p682 bra 	$L__BB1_384;
	and.b32  	%r2783, %r4302, 2147483647;
	and.b32  	%r2784, %r2783, %r4277;
	setp.eq.s32 	%p683, %r2784, 0;
	selp.b32 	%r2785, %r2783, -2147483648, %p683;
	or.b32  	%r4277, %r2785, %r4277;
$L__BB1_384:
	setp.gt.s32 	%p684, %r4277, -1;
	mov.b32 	%r4287, 0;
	@%p684 bra 	$L__BB1_386;
	mov.b32 	%r2788, 0;
	st.local.u32 	[%rd5], %r2788;
	ld.local.u32 	%r4286, [%rd48];
	mov.b32 	%r4287, 3;
$L__BB1_386:
	not.b32 	%r559, %r4277;
	setp.lt.s32 	%p685, %r4286, 0;
	@%p685 bra 	$L__BB1_388;
	and.b32  	%r2789, %r4286, %r559;
	popc.b32 	%r2790, %r2789;
	setp.eq.s32 	%p686, %r2790, 1;
	or.b32  	%r2791, %r2789, -2147483648;
	selp.b32 	%r560, %r2791, %r2789, %p686;
	st.local.u32 	[%rd48], %r560;
	setp.ne.s32 	%p687, %r4286, %r560;
	selp.u32 	%r2792, 1, 0, %p687;
	or.b32  	%r4287, %r4287, %r2792;
	mov.u32 	%r4286, %r560;
$L__BB1_388:
	setp.lt.s32 	%p688, %r4288, 0;
	@%p688 bra 	$L__BB1_390;
	and.b32  	%r2793, %r4288, %r559;
	popc.b32 	%r2794, %r2793;
	setp.eq.s32 	%p689, %r2794, 1;
	or.b32  	%r2795, %r2793, -2147483648;
	selp.b32 	%r564, %r2795, %r2793, %p689;
	st.local.u32 	[%rd48+108], %r564;
	setp.ne.s32 	%p690, %r4288, %r564;
	selp.u32 	%r2796, 1, 0, %p690;
	or.b32  	%r4287, %r4287, %r2796;
	mov.u32 	%r4288, %r564;
$L__BB1_390:
	setp.lt.s32 	%p691, %r4290, 0;
	@%p691 bra 	$L__BB1_392;
	and.b32  	%r2797, %r4290, %r559;
	popc.b32 	%r2798, %r2797;
	setp.eq.s32 	%p692, %r2798, 1;
	or.b32  	%r2799, %r2797, -2147483648;
	selp.b32 	%r568, %r2799, %r2797, %p692;
	st.local.u32 	[%rd48+216], %r568;
	setp.ne.s32 	%p693, %r4290, %r568;
	selp.u32 	%r2800, 1, 0, %p693;
	or.b32  	%r4287, %r4287, %r2800;
	mov.u32 	%r4290, %r568;
$L__BB1_392:
	setp.lt.s32 	%p694, %r4292, 0;
	@%p694 bra 	$L__BB1_394;
	and.b32  	%r2801, %r4292, %r559;
	popc.b32 	%r2802, %r2801;
	setp.eq.s32 	%p695, %r2802, 1;
	or.b32  	%r2803, %r2801, -2147483648;
	selp.b32 	%r572, %r2803, %r2801, %p695;
	st.local.u32 	[%rd48+36], %r572;
	setp.ne.s32 	%p696, %r4292, %r572;
	selp.u32 	%r2804, 1, 0, %p696;
	or.b32  	%r4287, %r4287, %r2804;
	mov.u32 	%r4292, %r572;
$L__BB1_394:
	setp.lt.s32 	%p697, %r4294, 0;
	@%p697 bra 	$L__BB1_396;
	and.b32  	%r2805, %r4294, %r559;
	popc.b32 	%r2806, %r2805;
	setp.eq.s32 	%p698, %r2806, 1;
	or.b32  	%r2807, %r2805, -2147483648;
	selp.b32 	%r576, %r2807, %r2805, %p698;
	st.local.u32 	[%rd48+144], %r576;
	setp.ne.s32 	%p699, %r4294, %r576;
	selp.u32 	%r2808, 1, 0, %p699;
	or.b32  	%r4287, %r4287, %r2808;
	mov.u32 	%r4294, %r576;
$L__BB1_396:
	setp.lt.s32 	%p700, %r4296, 0;
	@%p700 bra 	$L__BB1_398;
	and.b32  	%r2809, %r4296, %r559;
	popc.b32 	%r2810, %r2809;
	setp.eq.s32 	%p701, %r2810, 1;
	or.b32  	%r2811, %r2809, -2147483648;
	selp.b32 	%r580, %r2811, %r2809, %p701;
	st.local.u32 	[%rd48+252], %r580;
	setp.ne.s32 	%p702, %r4296, %r580;
	selp.u32 	%r2812, 1, 0, %p702;
	or.b32  	%r4287, %r4287, %r2812;
	mov.u32 	%r4296, %r580;
$L__BB1_398:
	setp.lt.s32 	%p703, %r4298, 0;
	@%p703 bra 	$L__BB1_400;
	and.b32  	%r2813, %r4298, %r559;
	popc.b32 	%r2814, %r2813;
	setp.eq.s32 	%p704, %r2814, 1;
	or.b32  	%r2815, %r2813, -2147483648;
	selp.b32 	%r584, %r2815, %r2813, %p704;
	st.local.u32 	[%rd48+72], %r584;
	setp.ne.s32 	%p705, %r4298, %r584;
	selp.u32 	%r2816, 1, 0, %p705;
	or.b32  	%r4287, %r4287, %r2816;
	mov.u32 	%r4298, %r584;
$L__BB1_400:
	setp.lt.s32 	%p706, %r4300, 0;
	@%p706 bra 	$L__BB1_402;
	and.b32  	%r2817, %r4300, %r559;
	popc.b32 	%r2818, %r2817;
	setp.eq.s32 	%p707, %r2818, 1;
	or.b32  	%r2819, %r2817, -2147483648;
	selp.b32 	%r588, %r2819, %r2817, %p707;
	st.local.u32 	[%rd48+180], %r588;
	setp.ne.s32 	%p708, %r4300, %r588;
	selp.u32 	%r2820, 1, 0, %p708;
	or.b32  	%r4287, %r4287, %r2820;
	mov.u32 	%r4300, %r588;
$L__BB1_402:
	setp.lt.s32 	%p709, %r4302, 0;
	@%p709 bra 	$L__BB1_404;
	and.b32  	%r2821, %r4302, %r559;
	popc.b32 	%r2822, %r2821;
	setp.eq.s32 	%p710, %r2822, 1;
	or.b32  	%r2823, %r2821, -2147483648;
	selp.b32 	%r592, %r2823, %r2821, %p710;
	st.local.u32 	[%rd48+288], %r592;
	setp.ne.s32 	%p711, %r4302, %r592;
	selp.u32 	%r2824, 1, 0, %p711;
	or.b32  	%r4287, %r4287, %r2824;
	mov.u32 	%r4302, %r592;
$L__BB1_404:
	mov.b32 	%r2825, 0;
	st.local.v4.u32 	[%rd2], {%r2825, %r2825, %r2825, %r2825};
	st.local.v4.u32 	[%rd2+16], {%r2825, %r2825, %r2825, %r2825};
	st.local.v4.u32 	[%rd2+32], {%r2825, %r2825, %r2825, %r2825};
	st.local.v4.u32 	[%rd2+48], {%r2825, %r2825, %r2825, %r2825};
	st.local.v4.u32 	[%rd2+64], {%r2825, %r2825, %r2825, %r2825};
	st.local.v4.u32 	[%rd2+80], {%r2825, %r2825, %r2825, %r2825};
	st.local.v4.u32 	[%rd2+96], {%r2825, %r2825, %r2825, %r2825};
	st.local.v4.u32 	[%rd2+112], {%r2825, %r2825, %r2825, %r2825};
	popc.b32 	%r596, %r4286;
	setp.lt.s32 	%p712, %r4286, 0;
	setp.ne.s32 	%p713, %r596, 2;
	or.pred  	%p714, %p712, %p713;
	mov.u32 	%r4304, %r2825;
	@%p714 bra 	$L__BB1_407;
	clz.b32 	%r2826, %r4286;
	mov.b32 	%r2827, -2147483648;
	shr.u32 	%r597, %r2827, %r2826;
	xor.b32  	%r2828, %r597, %r4286;
	clz.b32 	%r2829, %r2828;
	sub.s32 	%r2830, 31, %r2829;
	mul.wide.u32 	%rd155, %r2830, 4;
	add.s64 	%rd49, %rd2, %rd155;
	ld.local.u32 	%r598, [%rd49];
	and.b32  	%r2831, %r598, %r597;
	setp.ne.s32 	%p715, %r2831, 0;
	mov.u32 	%r4304, %r4286;
	@%p715 bra 	$L__BB1_407;
	or.b32  	%r2833, %r598, %r597;
	st.local.u32 	[%rd49], %r2833;
	mov.u32 	%r4304, %r2825;
$L__BB1_407:
	popc.b32 	%r600, %r4288;
	setp.lt.s32 	%p716, %r4288, 0;
	setp.ne.s32 	%p717, %r600, 2;
	or.pred  	%p718, %p716, %p717;
	@%p718 bra 	$L__BB1_411;
	clz.b32 	%r2834, %r4288;
	mov.b32 	%r2835, -2147483648;
	shr.u32 	%r601, %r2835, %r2834;
	xor.b32  	%r2836, %r601, %r4288;
	clz.b32 	%r2837, %r2836;
	sub.s32 	%r2838, 31, %r2837;
	mul.wide.u32 	%rd156, %r2838, 4;
	add.s64 	%rd50, %rd2, %rd156;
	ld.local.u32 	%r602, [%rd50];
	and.b32  	%r2839, %r602, %r601;
	setp.eq.s32 	%p719, %r2839, 0;
	@%p719 bra 	$L__BB1_410;
	or.b32  	%r4304, %r4288, %r4304;
	bra.uni 	$L__BB1_411;
$L__BB1_410:
	or.b32  	%r2840, %r602, %r601;
	st.local.u32 	[%rd50], %r2840;
$L__BB1_411:
	popc.b32 	%r605, %r4290;
	setp.lt.s32 	%p720, %r4290, 0;
	setp.ne.s32 	%p721, %r605, 2;
	or.pred  	%p722, %p720, %p721;
	@%p722 bra 	$L__BB1_415;
	clz.b32 	%r2841, %r4290;
	mov.b32 	%r2842, -2147483648;
	shr.u32 	%r606, %r2842, %r2841;
	xor.b32  	%r2843, %r606, %r4290;
	clz.b32 	%r2844, %r2843;
	sub.s32 	%r2845, 31, %r2844;
	mul.wide.u32 	%rd157, %r2845, 4;
	add.s64 	%rd51, %rd2, %rd157;
	ld.local.u32 	%r607, [%rd51];
	and.b32  	%r2846, %r607, %r606;
	setp.eq.s32 	%p723, %r2846, 0;
	@%p723 bra 	$L__BB1_414;
	or.b32  	%r4304, %r4290, %r4304;
	bra.uni 	$L__BB1_415;
$L__BB1_414:
	or.b32  	%r2847, %r607, %r606;
	st.local.u32 	[%rd51], %r2847;
$L__BB1_415:
	popc.b32 	%r610, %r4292;
	setp.lt.s32 	%p724, %r4292, 0;
	setp.ne.s32 	%p725, %r610, 2;
	or.pred  	%p726, %p724, %p725;
	@%p726 bra 	$L__BB1_419;
	clz.b32 	%r2848, %r4292;
	mov.b32 	%r2849, -2147483648;
	shr.u32 	%r611, %r2849, %r2848;
	xor.b32  	%r2850, %r611, %r4292;
	clz.b32 	%r2851, %r2850;
	sub.s32 	%r2852, 31, %r2851;
	mul.wide.u32 	%rd158, %r2852, 4;
	add.s64 	%rd52, %rd2, %rd158;
	ld.local.u32 	%r612, [%rd52];
	and.b32  	%r2853, %r612, %r611;
	setp.eq.s32 	%p727, %r2853, 0;
	@%p727 bra 	$L__BB1_418;
	or.b32  	%r4304, %r4292, %r4304;
	bra.uni 	$L__BB1_419;
$L__BB1_418:
	or.b32  	%r2854, %r612, %r611;
	st.local.u32 	[%rd52], %r2854;
$L__BB1_419:
	popc.b32 	%r615, %r4294;
	setp.lt.s32 	%p728, %r4294, 0;
	setp.ne.s32 	%p729, %r615, 2;
	or.pred  	%p730, %p728, %p729;
	@%p730 bra 	$L__BB1_423;
	clz.b32 	%r2855, %r4294;
	mov.b32 	%r2856, -2147483648;
	shr.u32 	%r616, %r2856, %r2855;
	xor.b32  	%r2857, %r616, %r4294;
	clz.b32 	%r2858, %r2857;
	sub.s32 	%r2859, 31, %r2858;
	mul.wide.u32 	%rd159, %r2859, 4;
	add.s64 	%rd53, %rd2, %rd159;
	ld.local.u32 	%r617, [%rd53];
	and.b32  	%r2860, %r617, %r616;
	setp.eq.s32 	%p731, %r2860, 0;
	@%p731 bra 	$L__BB1_422;
	or.b32  	%r4304, %r4294, %r4304;
	bra.uni 	$L__BB1_423;
$L__BB1_422:
	or.b32  	%r2861, %r617, %r616;
	st.local.u32 	[%rd53], %r2861;
$L__BB1_423:
	popc.b32 	%r620, %r4296;
	setp.lt.s32 	%p732, %r4296, 0;
	setp.ne.s32 	%p733, %r620, 2;
	or.pred  	%p734, %p732, %p733;
	@%p734 bra 	$L__BB1_427;
	clz.b32 	%r2862, %r4296;
	mov.b32 	%r2863, -2147483648;
	shr.u32 	%r621, %r2863, %r2862;
	xor.b32  	%r2864, %r621, %r4296;
	clz.b32 	%r2865, %r2864;
	sub.s32 	%r2866, 31, %r2865;
	mul.wide.u32 	%rd160, %r2866, 4;
	add.s64 	%rd54, %rd2, %rd160;
	ld.local.u32 	%r622, [%rd54];
	and.b32  	%r2867, %r622, %r621;
	setp.eq.s32 	%p735, %r2867, 0;
	@%p735 bra 	$L__BB1_426;
	or.b32  	%r4304, %r4296, %r4304;
	bra.uni 	$L__BB1_427;
$L__BB1_426:
	or.b32  	%r2868, %r622, %r621;
	st.local.u32 	[%rd54], %r2868;
$L__BB1_427:
	popc.b32 	%r625, %r4298;
	setp.lt.s32 	%p736, %r4298, 0;
	setp.ne.s32 	%p737, %r625, 2;
	or.pred  	%p738, %p736, %p737;
	@%p738 bra 	$L__BB1_431;
	clz.b32 	%r2869, %r4298;
	mov.b32 	%r2870, -2147483648;
	shr.u32 	%r626, %r2870, %r2869;
	xor.b32  	%r2871, %r626, %r4298;
	clz.b32 	%r2872, %r2871;
	sub.s32 	%r2873, 31, %r2872;
	mul.wide.u32 	%rd161, %r2873, 4;
	add.s64 	%rd55, %rd2, %rd161;
	ld.local.u32 	%r627, [%rd55];
	and.b32  	%r2874, %r627, %r626;
	setp.eq.s32 	%p739, %r2874, 0;
	@%p739 bra 	$L__BB1_430;
	or.b32  	%r4304, %r4298, %r4304;
	bra.uni 	$L__BB1_431;
$L__BB1_430:
	or.b32  	%r2875, %r627, %r626;
	st.local.u32 	[%rd55], %r2875;
$L__BB1_431:
	popc.b32 	%r630, %r4300;
	setp.lt.s32 	%p740, %r4300, 0;
	setp.ne.s32 	%p741, %r630, 2;
	or.pred  	%p742, %p740, %p741;
	@%p742 bra 	$L__BB1_435;
	clz.b32 	%r2876, %r4300;
	mov.b32 	%r2877, -2147483648;
	shr.u32 	%r631, %r2877, %r2876;
	xor.b32  	%r2878, %r631, %r4300;
	clz.b32 	%r2879, %r2878;
	sub.s32 	%r2880, 31, %r2879;
	mul.wide.u32 	%rd162, %r2880, 4;
	add.s64 	%rd56, %rd2, %rd162;
	ld.local.u32 	%r632, [%rd56];
	and.b32  	%r2881, %r632, %r631;
	setp.eq.s32 	%p743, %r2881, 0;
	@%p743 bra 	$L__BB1_434;
	or.b32  	%r4304, %r4300, %r4304;
	bra.uni 	$L__BB1_435;
$L__BB1_434:
	or.b32  	%r2882, %r632, %r631;
	st.local.u32 	[%rd56], %r2882;
$L__BB1_435:
	popc.b32 	%r635, %r4302;
	setp.lt.s32 	%p744, %r4302, 0;
	setp.ne.s32 	%p745, %r635, 2;
	or.pred  	%p746, %p744, %p745;
	@%p746 bra 	$L__BB1_437;
	clz.b32 	%r2883, %r4302;
	mov.b32 	%r2884, -2147483648;
	shr.u32 	%r2885, %r2884, %r2883;
	xor.b32  	%r2886, %r2885, %r4302;
	clz.b32 	%r2887, %r2886;
	sub.s32 	%r2888, 31, %r2887;
	mul.wide.u32 	%rd163, %r2888, 4;
	add.s64 	%rd164, %rd2, %rd163;
	ld.local.u32 	%r2889, [%rd164];
	and.b32  	%r2890, %r2889, %r2885;
	setp.eq.s32 	%p747, %r2890, 0;
	selp.b32 	%r2891, 0, %r4302, %p747;
	or.b32  	%r4304, %r4304, %r2891;
$L__BB1_437:
	setp.eq.s32 	%p748, %r4304, 0;
	mov.b32 	%r4314, 0;
	@%p748 bra 	$L__BB1_456;
	not.b32 	%r638, %r4304;
	setp.gt.s32 	%p749, %r4286, -1;
	setp.eq.s32 	%p750, %r596, 2;
	and.b32  	%r2895, %r4286, %r4304;
	setp.eq.s32 	%p751, %r2895, %r4286;
	and.pred  	%p752, %p750, %p751;
	mov.b32 	%r4314, 0;
	and.pred  	%p753, %p752, %p749;
	@%p753 bra 	$L__BB1_440;
	and.b32  	%r2896, %r4286, %r638;
	popc.b32 	%r2897, %r2896;
	setp.eq.s32 	%p754, %r2897, 1;
	or.b32  	%r2898, %r2896, -2147483648;
	selp.b32 	%r2899, %r2898, %r2896, %p754;
	st.local.u32 	[%rd48], %r2899;
	setp.ne.s32 	%p755, %r4286, %r2899;
	selp.u32 	%r4314, 1, 0, %p755;
$L__BB1_440:
	setp.gt.s32 	%p756, %r4288, -1;
	setp.eq.s32 	%p757, %r600, 2;
	and.b32  	%r2901, %r4288, %r4304;
	setp.eq.s32 	%p758, %r2901, %r4288;
	and.pred  	%p759, %p757, %p758;
	and.pred  	%p760, %p759, %p756;
	@%p760 bra 	$L__BB1_442;
	and.b32  	%r2902, %r4288, %r638;
	popc.b32 	%r2903, %r2902;
	setp.eq.s32 	%p761, %r2903, 1;
	or.b32  	%r2904, %r2902, -2147483648;
	selp.b32 	%r2905, %r2904, %r2902, %p761;
	st.local.u32 	[%rd48+108], %r2905;
	setp.ne.s32 	%p762, %r4288, %r2905;
	selp.u32 	%r2906, 1, 0, %p762;
	or.b32  	%r4314, %r4314, %r2906;
$L__BB1_442:
	setp.gt.s32 	%p763, %r4290, -1;
	setp.eq.s32 	%p764, %r605, 2;
	and.b32  	%r2908, %r4290, %r4304;
	setp.eq.s32 	%p765, %r2908, %r4290;
	and.pred  	%p766, %p764, %p765;
	and.pred  	%p767, %p766, %p763;
	@%p767 bra 	$L__BB1_444;
	and.b32  	%r2909, %r4290, %r638;
	popc.b32 	%r2910, %r2909;
	setp.eq.s32 	%p768, %r2910, 1;
	or.b32  	%r2911, %r2909, -2147483648;
	selp.b32 	%r2912, %r2911, %r2909, %p768;
	st.local.u32 	[%rd48+216], %r2912;
	setp.ne.s32 	%p769, %r4290, %r2912;
	selp.u32 	%r2913, 1, 0, %p769;
	or.b32  	%r4314, %r4314, %r2913;
$L__BB1_444:
	setp.gt.s32 	%p770, %r4292, -1;
	setp.eq.s32 	%p771, %r610, 2;
	and.b32  	%r2915, %r4292, %r4304;
	setp.eq.s32 	%p772, %r2915, %r4292;
	and.pred  	%p773, %p771, %p772;
	and.pred  	%p774, %p773, %p770;
	@%p774 bra 	$L__BB1_446;
	and.b32  	%r2916, %r4292, %r638;
	popc.b32 	%r2917, %r2916;
	setp.eq.s32 	%p775, %r2917, 1;
	or.b32  	%r2918, %r2916, -2147483648;
	selp.b32 	%r2919, %r2918, %r2916, %p775;
	st.local.u32 	[%rd48+36], %r2919;
	setp.ne.s32 	%p776, %r4292, %r2919;
	selp.u32 	%r2920, 1, 0, %p776;
	or.b32  	%r4314, %r4314, %r2920;
$L__BB1_446:
	setp.gt.s32 	%p777, %r4294, -1;
	setp.eq.s32 	%p778, %r615, 2;
	and.b32  	%r2922, %r4294, %r4304;
	setp.eq.s32 	%p779, %r2922, %r4294;
	and.pred  	%p780, %p778, %p779;
	and.pred  	%p781, %p780, %p777;
	@%p781 bra 	$L__BB1_448;
	and.b32  	%r2923, %r4294, %r638;
	popc.b32 	%r2924, %r2923;
	setp.eq.s32 	%p782, %r2924, 1;
	or.b32  	%r2925, %r2923, -2147483648;
	selp.b32 	%r2926, %r2925, %r2923, %p782;
	st.local.u32 	[%rd48+144], %r2926;
	setp.ne.s32 	%p783, %r4294, %r2926;
	selp.u32 	%r2927, 1, 0, %p783;
	or.b32  	%r4314, %r4314, %r2927;
$L__BB1_448:
	setp.gt.s32 	%p784, %r4296, -1;
	setp.eq.s32 	%p785, %r620, 2;
	and.b32  	%r2929, %r4296, %r4304;
	setp.eq.s32 	%p786, %r2929, %r4296;
	and.pred  	%p787, %p785, %p786;
	and.pred  	%p788, %p787, %p784;
	@%p788 bra 	$L__BB1_450;
	and.b32  	%r2930, %r4296, %r638;
	popc.b32 	%r2931, %r2930;
	setp.eq.s32 	%p789, %r2931, 1;
	or.b32  	%r2932, %r2930, -2147483648;
	selp.b32 	%r2933, %r2932, %r2930, %p789;
	st.local.u32 	[%rd48+252], %r2933;
	setp.ne.s32 	%p790, %r4296, %r2933;
	selp.u32 	%r2934, 1, 0, %p790;
	or.b32  	%r4314, %r4314, %r2934;
$L__BB1_450:
	setp.gt.s32 	%p791, %r4298, -1;
	setp.eq.s32 	%p792, %r625, 2;
	and.b32  	%r2936, %r4298, %r4304;
	setp.eq.s32 	%p793, %r2936, %r4298;
	and.pred  	%p794, %p792, %p793;
	and.pred  	%p795, %p794, %p791;
	@%p795 bra 	$L__BB1_452;
	and.b32  	%r2937, %r4298, %r638;
	popc.b32 	%r2938, %r2937;
	setp.eq.s32 	%p796, %r2938, 1;
	or.b32  	%r2939, %r2937, -2147483648;
	selp.b32 	%r2940, %r2939, %r2937, %p796;
	st.local.u32 	[%rd48+72], %r2940;
	setp.ne.s32 	%p797, %r4298, %r2940;
	selp.u32 	%r2941, 1, 0, %p797;
	or.b32  	%r4314, %r4314, %r2941;
$L__BB1_452:
	setp.gt.s32 	%p798, %r4300, -1;
	setp.eq.s32 	%p799, %r630, 2;
	and.b32  	%r2943, %r4300, %r4304;
	setp.eq.s32 	%p800, %r2943, %r4300;
	and.pred  	%p801, %p799, %p800;
	and.pred  	%p802, %p801, %p798;
	@%p802 bra 	$L__BB1_454;
	and.b32  	%r2944, %r4300, %r638;
	popc.b32 	%r2945, %r2944;
	setp.eq.s32 	%p803, %r2945, 1;
	or.b32  	%r2946, %r2944, -2147483648;
	selp.b32 	%r2947, %r2946, %r2944, %p803;
	st.local.u32 	[%rd48+180], %r2947;
	setp.ne.s32 	%p804, %r4300, %r2947;
	selp.u32 	%r2948, 1, 0, %p804;
	or.b32  	%r4314, %r4314, %r2948;
$L__BB1_454:
	setp.gt.s32 	%p805, %r4302, -1;
	setp.eq.s32 	%p806, %r635, 2;
	and.b32  	%r2950, %r4302, %r4304;
	setp.eq.s32 	%p807, %r2950, %r4302;
	and.pred  	%p808, %p806, %p807;
	and.pred  	%p809, %p808, %p805;
	@%p809 bra 	$L__BB1_456;
	and.b32  	%r2951, %r4302, %r638;
	popc.b32 	%r2952, %r2951;
	setp.eq.s32 	%p810, %r2952, 1;
	or.b32  	%r2953, %r2951, -2147483648;
	selp.b32 	%r2954, %r2953, %r2951, %p810;
	st.local.u32 	[%rd48+288], %r2954;
	setp.ne.s32 	%p811, %r4302, %r2954;
	selp.u32 	%r2955, 1, 0, %p811;
	or.b32  	%r4314, %r4314, %r2955;
$L__BB1_456:
	or.b32  	%r2956, %r4274, %r4314;
	or.b32  	%r4274, %r2956, %r4287;
	add.s32 	%r4275, %r4275, 1;
	setp.ne.s32 	%p812, %r4275, 9;
	@%p812 bra 	$L__BB1_368;
	setp.eq.s32 	%p813, %r4274, 3;
	@%p813 bra 	$L__BB1_825;
	mov.b32 	%r4322, 0;
$L__BB1_459:
	mul.wide.u32 	%rd165, %r4322, 36;
	add.s64 	%rd240, %rd7, %rd165;
	mov.b32 	%r4324, 0;
$L__BB1_460:
	mov.u32 	%r661, %r4324;
	ld.local.u32 	%r4336, [%rd240+-40];
	min.s32 	%r2959, %r4336, 0;
	and.b32  	%r4327, %r2959, 2147483647;
	ld.local.u32 	%r4338, [%rd240+-4];
	setp.gt.s32 	%p814, %r4338, -1;
	@%p814 bra 	$L__BB1_462;
	and.b32  	%r2960, %r4338, 2147483647;
	and.b32  	%r2961, %r4338, %r4327;
	setp.eq.s32 	%p815, %r2961, 0;
	selp.b32 	%r2962, %r2960, -2147483648, %p815;
	or.b32  	%r4327, %r2962, %r4327;
$L__BB1_462:
	ld.local.u32 	%r4340, [%rd240+32];
	setp.gt.s32 	%p816, %r4340, -1;
	@%p816 bra 	$L__BB1_464;
	and.b32  	%r2963, %r4340, 2147483647;
	and.b32  	%r2964, %r2963, %r4327;
	setp.eq.s32 	%p817, %r2964, 0;
	selp.b32 	%r2965, %r2963, -2147483648, %p817;
	or.b32  	%r4327, %r2965, %r4327;
$L__BB1_464:
	ld.local.u32 	%r4342, [%rd240+-36];
	setp.gt.s32 	%p818, %r4342, -1;
	@%p818 bra 	$L__BB1_466;
	and.b32  	%r2966, %r4342, 2147483647;
	and.b32  	%r2967, %r2966, %r4327;
	setp.eq.s32 	%p819, %r2967, 0;
	selp.b32 	%r2968, %r2966, -2147483648, %p819;
	or.b32  	%r4327, %r2968, %r4327;
$L__BB1_466:
	ld.local.u32 	%r4344, [%rd240];
	setp.gt.s32 	%p820, %r4344, -1;
	@%p820 bra 	$L__BB1_468;
	and.b32  	%r2969, %r4344, 2147483647;
	and.b32  	%r2970, %r2969, %r4327;
	setp.eq.s32 	%p821, %r2970, 0;
	selp.b32 	%r2971, %r2969, -2147483648, %p821;
	or.b32  	%r4327, %r2971, %r4327;
$L__BB1_468:
	ld.local.u32 	%r4346, [%rd240+36];
	setp.gt.s32 	%p822, %r4346, -1;
	@%p822 bra 	$L__BB1_470;
	and.b32  	%r2972, %r4346, 2147483647;
	and.b32  	%r2973, %r2972, %r4327;
	setp.eq.s32 	%p823, %r2973, 0;
	selp.b32 	%r2974, %r2972, -2147483648, %p823;
	or.b32  	%r4327, %r2974, %r4327;
$L__BB1_470:
	ld.local.u32 	%r4348, [%rd240+-32];
	setp.gt.s32 	%p824, %r4348, -1;
	@%p824 bra 	$L__BB1_472;
	and.b32  	%r2975, %r4348, 2147483647;
	and.b32  	%r2976, %r2975, %r4327;
	setp.eq.s32 	%p825, %r2976, 0;
	selp.b32 	%r2977, %r2975, -2147483648, %p825;
	or.b32  	%r4327, %r2977, %r4327;
$L__BB1_472:
	ld.local.u32 	%r4350, [%rd240+4];
	setp.gt.s32 	%p826, %r4350, -1;
	@%p826 bra 	$L__BB1_474;
	and.b32  	%r2978, %r4350, 2147483647;
	and.b32  	%r2979, %r2978, %r4327;
	setp.eq.s32 	%p827, %r2979, 0;
	selp.b32 	%r2980, %r2978, -2147483648, %p827;
	or.b32  	%r4327, %r2980, %r4327;
$L__BB1_474:
	ld.local.u32 	%r4352, [%rd240+40];
	setp.gt.s32 	%p828, %r4352, -1;
	@%p828 bra 	$L__BB1_476;
	and.b32  	%r2981, %r4352, 2147483647;
	and.b32  	%r2982, %r2981, %r4327;
	setp.eq.s32 	%p829, %r2982, 0;
	selp.b32 	%r2983, %r2981, -2147483648, %p829;
	or.b32  	%r4327, %r2983, %r4327;
$L__BB1_476:
	setp.gt.s32 	%p830, %r4327, -1;
	mov.b32 	%r4337, 0;
	@%p830 bra 	$L__BB1_478;
	mov.b32 	%r2986, 0;
	st.local.u32 	[%rd5], %r2986;
	ld.local.u32 	%r4336, [%rd240+-40];
	mov.b32 	%r4337, 3;
$L__BB1_478:
	not.b32 	%r692, %r4327;
	setp.lt.s32 	%p831, %r4336, 0;
	@%p831 bra 	$L__BB1_480;
	and.b32  	%r2987, %r4336, %r692;
	popc.b32 	%r2988, %r2987;
	setp.eq.s32 	%p832, %r2988, 1;
	or.b32  	%r2989, %r2987, -2147483648;
	selp.b32 	%r693, %r2989, %r2987, %p832;
	st.local.u32 	[%rd240+-40], %r693;
	setp.ne.s32 	%p833, %r4336, %r693;
	selp.u32 	%r2990, 1, 0, %p833;
	or.b32  	%r4337, %r4337, %r2990;
	mov.u32 	%r4336, %r693;
$L__BB1_480:
	setp.lt.s32 	%p834, %r4338, 0;
	@%p834 bra 	$L__BB1_482;
	and.b32  	%r2991, %r4338, %r692;
	popc.b32 	%r2992, %r2991;
	setp.eq.s32 	%p835, %r2992, 1;
	or.b32  	%r2993, %r2991, -2147483648;
	selp.b32 	%r697, %r2993, %r2991, %p835;
	st.local.u32 	[%rd240+-4], %r697;
	setp.ne.s32 	%p836, %r4338, %r697;
	selp.u32 	%r2994, 1, 0, %p836;
	or.b32  	%r4337, %r4337, %r2994;
	mov.u32 	%r4338, %r697;
$L__BB1_482:
	setp.lt.s32 	%p837, %r4340, 0;
	@%p837 bra 	$L__BB1_484;
	and.b32  	%r2995, %r4340, %r692;
	popc.b32 	%r2996, %r2995;
	setp.eq.s32 	%p838, %r2996, 1;
	or.b32  	%r2997, %r2995, -2147483648;
	selp.b32 	%r701, %r2997, %r2995, %p838;
	st.local.u32 	[%rd240+32], %r701;
	setp.ne.s32 	%p839, %r4340, %r701;
	selp.u32 	%r2998, 1, 0, %p839;
	or.b32  	%r4337, %r4337, %r2998;
	mov.u32 	%r4340, %r701;
$L__BB1_484:
	setp.lt.s32 	%p840, %r4342, 0;
	@%p840 bra 	$L__BB1_486;
	and.b32  	%r2999, %r4342, %r692;
	popc.b32 	%r3000, %r2999;
	setp.eq.s32 	%p841, %r3000, 1;
	or.b32  	%r3001, %r2999, -2147483648;
	selp.b32 	%r705, %r3001, %r2999, %p841;
	st.local.u32 	[%rd240+-36], %r705;
	setp.ne.s32 	%p842, %r4342, %r705;
	selp.u32 	%r3002, 1, 0, %p842;
	or.b32  	%r4337, %r4337, %r3002;
	mov.u32 	%r4342, %r705;
$L__BB1_486:
	setp.lt.s32 	%p843, %r4344, 0;
	@%p843 bra 	$L__BB1_488;
	and.b32  	%r3003, %r4344, %r692;
	popc.b32 	%r3004, %r3003;
	setp.eq.s32 	%p844, %r3004, 1;
	or.b32  	%r3005, %r3003, -2147483648;
	selp.b32 	%r709, %r3005, %r3003, %p844;
	st.local.u32 	[%rd240], %r709;
	setp.ne.s32 	%p845, %r4344, %r709;
	selp.u32 	%r3006, 1, 0, %p845;
	or.b32  	%r4337, %r4337, %r3006;
	mov.u32 	%r4344, %r709;
$L__BB1_488:
	setp.lt.s32 	%p846, %r4346, 0;
	@%p846 bra 	$L__BB1_490;
	and.b32  	%r3007, %r4346, %r692;
	popc.b32 	%r3008, %r3007;
	setp.eq.s32 	%p847, %r3008, 1;
	or.b32  	%r3009, %r3007, -2147483648;
	selp.b32 	%r713, %r3009, %r3007, %p847;
	st.local.u32 	[%rd240+36], %r713;
	setp.ne.s32 	%p848, %r4346, %r713;
	selp.u32 	%r3010, 1, 0, %p848;
	or.b32  	%r4337, %r4337, %r3010;
	mov.u32 	%r4346, %r713;
$L__BB1_490:
	setp.lt.s32 	%p849, %r4348, 0;
	@%p849 bra 	$L__BB1_492;
	and.b32  	%r3011, %r4348, %r692;
	popc.b32 	%r3012, %r3011;
	setp.eq.s32 	%p850, %r3012, 1;
	or.b32  	%r3013, %r3011, -2147483648;
	selp.b32 	%r717, %r3013, %r3011, %p850;
	st.local.u32 	[%rd240+-32], %r717;
	setp.ne.s32 	%p851, %r4348, %r717;
	selp.u32 	%r3014, 1, 0, %p851;
	or.b32  	%r4337, %r4337, %r3014;
	mov.u32 	%r4348, %r717;
$L__BB1_492:
	setp.lt.s32 	%p852, %r4350, 0;
	@%p852 bra 	$L__BB1_494;
	and.b32  	%r3015, %r4350, %r692;
	popc.b32 	%r3016, %r3015;
	setp.eq.s32 	%p853, %r3016, 1;
	or.b32  	%r3017, %r3015, -2147483648;
	selp.b32 	%r721, %r3017, %r3015, %p853;
	st.local.u32 	[%rd240+4], %r721;
	setp.ne.s32 	%p854, %r4350, %r721;
	selp.u32 	%r3018, 1, 0, %p854;
	or.b32  	%r4337, %r4337, %r3018;
	mov.u32 	%r4350, %r721;
$L__BB1_494:
	setp.lt.s32 	%p855, %r4352, 0;
	@%p855 bra 	$L__BB1_496;
	and.b32  	%r3019, %r4352, %r692;
	popc.b32 	%r3020, %r3019;
	setp.eq.s32 	%p856, %r3020, 1;
	or.b32  	%r3021, %r3019, -2147483648;
	selp.b32 	%r725, %r3021, %r3019, %p856;
	st.local.u32 	[%rd240+40], %r725;
	setp.ne.s32 	%p857, %r4352, %r725;
	selp.u32 	%r3022, 1, 0, %p857;
	or.b32  	%r4337, %r4337, %r3022;
	mov.u32 	%r4352, %r725;
$L__BB1_496:
	mov.b32 	%r3023, 0;
	st.local.v4.u32 	[%rd1], {%r3023, %r3023, %r3023, %r3023};
	st.local.v4.u32 	[%rd1+16], {%r3023, %r3023, %r3023, %r3023};
	st.local.v4.u32 	[%rd1+32], {%r3023, %r3023, %r3023, %r3023};
	st.local.v4.u32 	[%rd1+48], {%r3023, %r3023, %r3023, %r3023};
	st.local.v4.u32 	[%rd1+64], {%r3023, %r3023, %r3023, %r3023};
	st.local.v4.u32 	[%rd1+80], {%r3023, %r3023, %r3023, %r3023};
	st.local.v4.u32 	[%rd1+96], {%r3023, %r3023, %r3023, %r3023};
	st.local.v4.u32 	[%rd1+112], {%r3023, %r3023, %r3023, %r3023};
	popc.b32 	%r729, %r4336;
	setp.lt.s32 	%p858, %r4336, 0;
	setp.ne.s32 	%p859, %r729, 2;
	or.pred  	%p860, %p858, %p859;
	mov.u32 	%r4354, %r3023;
	@%p860 bra 	$L__BB1_499;
	clz.b32 	%r3024, %r4336;
	mov.b32 	%r3025, -2147483648;
	shr.u32 	%r730, %r3025, %r3024;
	xor.b32  	%r3026, %r730, %r4336;
	clz.b32 	%r3027, %r3026;
	sub.s32 	%r3028, 31, %r3027;
	mul.wide.u32 	%rd166, %r3028, 4;
	add.s64 	%rd59, %rd1, %rd166;
	ld.local.u32 	%r731, [%rd59];
	and.b32  	%r3029, %r731, %r730;
	setp.ne.s32 	%p861, %r3029, 0;
	mov.u32 	%r4354, %r4336;
	@%p861 bra 	$L__BB1_499;
	or.b32  	%r3031, %r731, %r730;
	st.local.u32 	[%rd59], %r3031;
	mov.u32 	%r4354, %r3023;
$L__BB1_499:
	popc.b32 	%r733, %r4338;
	setp.lt.s32 	%p862, %r4338, 0;
	setp.ne.s32 	%p863, %r733, 2;
	or.pred  	%p864, %p862, %p863;
	@%p864 bra 	$L__BB1_503;
	clz.b32 	%r3032, %r4338;
	mov.b32 	%r3033, -2147483648;
	shr.u32 	%r734, %r3033, %r3032;
	xor.b32  	%r3034, %r734, %r4338;
	clz.b32 	%r3035, %r3034;
	sub.s32 	%r3036, 31, %r3035;
	mul.wide.u32 	%rd167, %r3036, 4;
	add.s64 	%rd60, %rd1, %rd167;
	ld.local.u32 	%r735, [%rd60];
	and.b32  	%r3037, %r735, %r734;
	setp.eq.s32 	%p865, %r3037, 0;
	@%p865 bra 	$L__BB1_502;
	or.b32  	%r4354, %r4338, %r4354;
	bra.uni 	$L__BB1_503;
$L__BB1_502:
	or.b32  	%r3038, %r735, %r734;
	st.local.u32 	[%rd60], %r3038;
$L__BB1_503:
	popc.b32 	%r738, %r4340;
	setp.lt.s32 	%p866, %r4340, 0;
	setp.ne.s32 	%p867, %r738, 2;
	or.pred  	%p868, %p866, %p867;
	@%p868 bra 	$L__BB1_507;
	clz.b32 	%r3039, %r4340;
	mov.b32 	%r3040, -2147483648;
	shr.u32 	%r739, %r3040, %r3039;
	xor.b32  	%r3041, %r739, %r4340;
	clz.b32 	%r3042, %r3041;
	sub.s32 	%r3043, 31, %r3042;
	mul.wide.u32 	%rd168, %r3043, 4;
	add.s64 	%rd61, %rd1, %rd168;
	ld.local.u32 	%r740, [%rd61];
	and.b32  	%r3044, %r740, %r739;
	setp.eq.s32 	%p869, %r3044, 0;
	@%p869 bra 	$L__BB1_506;
	or.b32  	%r4354, %r4340, %r4354;
	bra.uni 	$L__BB1_507;
$L__BB1_506:
	or.b32  	%r3045, %r740, %r739;
	st.local.u32 	[%rd61], %r3045;
$L__BB1_507:
	popc.b32 	%r743, %r4342;
	setp.lt.s32 	%p870, %r4342, 0;
	setp.ne.s32 	%p871, %r743, 2;
	or.pred  	%p872, %p870, %p871;
	@%p872 bra 	$L__BB1_511;
	clz.b32 	%r3046, %r4342;
	mov.b32 	%r3047, -2147483648;
	shr.u32 	%r744, %r3047, %r3046;
	xor.b32  	%r3048, %r744, %r4342;
	clz.b32 	%r3049, %r3048;
	sub.s32 	%r3050, 31, %r3049;
	mul.wide.u32 	%rd169, %r3050, 4;
	add.s64 	%rd62, %rd1, %rd169;
	ld.local.u32 	%r745, [%rd62];
	and.b32  	%r3051, %r745, %r744;
	setp.eq.s32 	%p873, %r3051, 0;
	@%p873 bra 	$L__BB1_510;
	or.b32  	%r4354, %r4342, %r4354;
	bra.uni 	$L__BB1_511;
$L__BB1_510:
	or.b32  	%r3052, %r745, %r744;
	st.local.u32 	[%rd62], %r3052;
$L__BB1_511:
	popc.b32 	%r748, %r4344;
	setp.lt.s32 	%p874, %r4344, 0;
	setp.ne.s32 	%p875, %r748, 2;
	or.pred  	%p876, %p874, %p875;
	@%p876 bra 	$L__BB1_515;
	clz.b32 	%r3053, %r4344;
	mov.b32 	%r3054, -2147483648;
	shr.u32 	%r749, %r3054, %r3053;
	xor.b32  	%r3055, %r749, %r4344;
	clz.b32 	%r3056, %r3055;
	sub.s32 	%r3057, 31, %r3056;
	mul.wide.u32 	%rd170, %r3057, 4;
	add.s64 	%rd63, %rd1, %rd170;
	ld.local.u32 	%r750, [%rd63];
	and.b32  	%r3058, %r750, %r749;
	setp.eq.s32 	%p877, %r3058, 0;
	@%p877 bra 	$L__BB1_514;
	or.b32  	%r4354, %r4344, %r4354;
	bra.uni 	$L__BB1_515;
$L__BB1_514:
	or.b32  	%r3059, %r750, %r749;
	st.local.u32 	[%rd63], %r3059;
$L__BB1_515:
	popc.b32 	%r753, %r4346;
	setp.lt.s32 	%p878, %r4346, 0;
	setp.ne.s32 	%p879, %r753, 2;
	or.pred  	%p880, %p878, %p879;
	@%p880 bra 	$L__BB1_519;
	clz.b32 	%r3060, %r4346;
	mov.b32 	%r3061, -2147483648;
	shr.u32 	%r754, %r3061, %r3060;
	xor.b32  	%r3062, %r754, %r4346;
	clz.b32 	%r3063, %r3062;
	sub.s32 	%r3064, 31, %r3063;
	mul.wide.u32 	%rd171, %r3064, 4;
	add.s64 	%rd64, %rd1, %rd171;
	ld.local.u32 	%r755, [%rd64];
	and.b32  	%r3065, %r755, %r754;
	setp.eq.s32 	%p881, %r3065, 0;
	@%p881 bra 	$L__BB1_518;
	or.b32  	%r4354, %r4346, %r4354;
	bra.uni 	$L__BB1_519;
$L__BB1_518:
	or.b32  	%r3066, %r755, %r754;
	st.local.u32 	[%rd64], %r3066;
$L__BB1_519:
	popc.b32 	%r758, %r4348;
	setp.lt.s32 	%p882, %r4348, 0;
	setp.ne.s32 	%p883, %r758, 2;
	or.pred  	%p884, %p882, %p883;
	@%p884 bra 	$L__BB1_523;
	clz.b32 	%r3067, %r4348;
	mov.b32 	%r3068, -2147483648;
	shr.u32 	%r759, %r3068, %r3067;
	xor.b32  	%r3069, %r759, %r4348;
	clz.b32 	%r3070, %r3069;
	sub.s32 	%r3071, 31, %r3070;
	mul.wide.u32 	%rd172, %r3071, 4;
	add.s64 	%rd65, %rd1, %rd172;
	ld.local.u32 	%r760, [%rd65];
	and.b32  	%r3072, %r760, %r759;
	setp.eq.s32 	%p885, %r3072, 0;
	@%p885 bra 	$L__BB1_522;
	or.b32  	%r4354, %r4348, %r4354;
	bra.uni 	$L__BB1_523;
$L__BB1_522:
	or.b32  	%r3073, %r760, %r759;
	st.local.u32 	[%rd65], %r3073;
$L__BB1_523:
	popc.b32 	%r763, %r4350;
	setp.lt.s32 	%p886, %r4350, 0;
	setp.ne.s32 	%p887, %r763, 2;
	or.pred  	%p888, %p886, %p887;
	@%p888 bra 	$L__BB1_527;
	clz.b32 	%r3074, %r4350;
	mov.b32 	%r3075, -2147483648;
	shr.u32 	%r764, %r3075, %r3074;
	xor.b32  	%r3076, %r764, %r4350;
	clz.b32 	%r3077, %r3076;
	sub.s32 	%r3078, 31, %r3077;
	mul.wide.u32 	%rd173, %r3078, 4;
	add.s64 	%rd66, %rd1, %rd173;
	ld.local.u32 	%r765, [%rd66];
	and.b32  	%r3079, %r765, %r764;
	setp.eq.s32 	%p889, %r3079, 0;
	@%p889 bra 	$L__BB1_526;
	or.b32  	%r4354, %r4350, %r4354;
	bra.uni 	$L__BB1_527;
$L__BB1_526:
	or.b32  	%r3080, %r765, %r764;
	st.local.u32 	[%rd66], %r3080;
$L__BB1_527:
	popc.b32 	%r768, %r4352;
	setp.lt.s32 	%p890, %r4352, 0;
	setp.ne.s32 	%p891, %r768, 2;
	or.pred  	%p892, %p890, %p891;
	@%p892 bra 	$L__BB1_529;
	clz.b32 	%r3081, %r4352;
	mov.b32 	%r3082, -2147483648;
	shr.u32 	%r3083, %r3082, %r3081;
	xor.b32  	%r3084, %r3083, %r4352;
	clz.b32 	%r3085, %r3084;
	sub.s32 	%r3086, 31, %r3085;
	mul.wide.u32 	%rd174, %r3086, 4;
	add.s64 	%rd175, %rd1, %rd174;
	ld.local.u32 	%r3087, [%rd175];
	and.b32  	%r3088, %r3087, %r3083;
	setp.eq.s32 	%p893, %r3088, 0;
	selp.b32 	%r3089, 0, %r4352, %p893;
	or.b32  	%r4354, %r4354, %r3089;
$L__BB1_529:
	setp.eq.s32 	%p894, %r4354, 0;
	mov.b32 	%r4364, 0;
	@%p894 bra 	$L__BB1_548;
	not.b32 	%r771, %r4354;
	setp.gt.s32 	%p895, %r4336, -1;
	setp.eq.s32 	%p896, %r729, 2;
	and.b32  	%r3093, %r4336, %r4354;
	setp.eq.s32 	%p897, %r3093, %r4336;
	and.pred  	%p898, %p896, %p897;
	mov.b32 	%r4364, 0;
	and.pred  	%p899, %p898, %p895;
	@%p899 bra 	$L__BB1_532;
	and.b32  	%r3094, %r4336, %r771;
	popc.b32 	%r3095, %r3094;
	setp.eq.s32 	%p900, %r3095, 1;
	or.b32  	%r3096, %r3094, -2147483648;
	selp.b32 	%r3097, %r3096, %r3094, %p900;
	st.local.u32 	[%rd240+-40], %r3097;
	setp.ne.s32 	%p901, %r4336, %r3097;
	selp.u32 	%r4364, 1, 0, %p901;
$L__BB1_532:
	setp.gt.s32 	%p902, %r4338, -1;
	setp.eq.s32 	%p903, %r733, 2;
	and.b32  	%r3099, %r4338, %r4354;
	setp.eq.s32 	%p904, %r3099, %r4338;
	and.pred  	%p905, %p903, %p904;
	and.pred  	%p906, %p905, %p902;
	@%p906 bra 	$L__BB1_534;
	and.b32  	%r3100, %r4338, %r771;
	popc.b32 	%r3101, %r3100;
	setp.eq.s32 	%p907, %r3101, 1;
	or.b32  	%r3102, %r3100, -2147483648;
	selp.b32 	%r3103, %r3102, %r3100, %p907;
	st.local.u32 	[%rd240+-4], %r3103;
	setp.ne.s32 	%p908, %r4338, %r3103;
	selp.u32 	%r3104, 1, 0, %p908;
	or.b32  	%r4364, %r4364, %r3104;
$L__BB1_534:
	setp.gt.s32 	%p909, %r4340, -1;
	setp.eq.s32 	%p910, %r738, 2;
	and.b32  	%r3106, %r4340, %r4354;
	setp.eq.s32 	%p911, %r3106, %r4340;
	and.pred  	%p912, %p910, %p911;
	and.pred  	%p913, %p912, %p909;
	@%p913 bra 	$L__BB1_536;
	and.b32  	%r3107, %r4340, %r771;
	popc.b32 	%r3108, %r3107;
	setp.eq.s32 	%p914, %r3108, 1;
	or.b32  	%r3109, %r3107, -2147483648;
	selp.b32 	%r3110, %r3109, %r3107, %p914;
	st.local.u32 	[%rd240+32], %r3110;
	setp.ne.s32 	%p915, %r4340, %r3110;
	selp.u32 	%r3111, 1, 0, %p915;
	or.b32  	%r4364, %r4364, %r3111;
$L__BB1_536:
	setp.gt.s32 	%p916, %r4342, -1;
	setp.eq.s32 	%p917, %r743, 2;
	and.b32  	%r3113, %r4342, %r4354;
	setp.eq.s32 	%p918, %r3113, %r4342;
	and.pred  	%p919, %p917, %p918;
	and.pred  	%p920, %p919, %p916;
	@%p920 bra 	$L__BB1_538;
	and.b32  	%r3114, %r4342, %r771;
	popc.b32 	%r3115, %r3114;
	setp.eq.s32 	%p921, %r3115, 1;
	or.b32  	%r3116, %r3114, -2147483648;
	selp.b32 	%r3117, %r3116, %r3114, %p921;
	st.local.u32 	[%rd240+-36], %r3117;
	setp.ne.s32 	%p922, %r4342, %r3117;
	selp.u32 	%r3118, 1, 0, %p922;
	or.b32  	%r4364, %r4364, %r3118;
$L__BB1_538:
	setp.gt.s32 	%p923, %r4344, -1;
	setp.eq.s32 	%p924, %r748, 2;
	and.b32  	%r3120, %r4344, %r4354;
	setp.eq.s32 	%p925, %r3120, %r4344;
	and.pred  	%p926, %p924, %p925;
	and.pred  	%p927, %p926, %p923;
	@%p927 bra 	$L__BB1_540;
	and.b32  	%r3121, %r4344, %r771;
	popc.b32 	%r3122, %r3121;
	setp.eq.s32 	%p928, %r3122, 1;
	or.b32  	%r3123, %r3121, -2147483648;
	selp.b32 	%r3124, %r3123, %r3121, %p928;
	st.local.u32 	[%rd240], %r3124;
	setp.ne.s32 	%p929, %r4344, %r3124;
	selp.u32 	%r3125, 1, 0, %p929;
	or.b32  	%r4364, %r4364, %r3125;
$L__BB1_540:
	setp.gt.s32 	%p930, %r4346, -1;
	setp.eq.s32 	%p931, %r753, 2;
	and.b32  	%r3127, %r4346, %r4354;
	setp.eq.s32 	%p932, %r3127, %r4346;
	and.pred  	%p933, %p931, %p932;
	and.pred  	%p934, %p933, %p930;
	@%p934 bra 	$L__BB1_542;
	and.b32  	%r3128, %r4346, %r771;
	popc.b32 	%r3129, %r3128;
	setp.eq.s32 	%p935, %r3129, 1;
	or.b32  	%r3130, %r3128, -2147483648;
	selp.b32 	%r3131, %r3130, %r3128, %p935;
	st.local.u32 	[%rd240+36], %r3131;
	setp.ne.s32 	%p936, %r4346, %r3131;
	selp.u32 	%r3132, 1, 0, %p936;
	or.b32  	%r4364, %r4364, %r3132;
$L__BB1_542:
	setp.gt.s32 	%p937, %r4348, -1;
	setp.eq.s32 	%p938, %r758, 2;
	and.b32  	%r3134, %r4348, %r4354;
	setp.eq.s32 	%p939, %r3134, %r4348;
	and.pred  	%p940, %p938, %p939;
	and.pred  	%p941, %p940, %p937;
	@%p941 bra 	$L__BB1_544;
	and.b32  	%r3135, %r4348, %r771;
	popc.b32 	%r3136, %r3135;
	setp.eq.s32 	%p942, %r3136, 1;
	or.b32  	%r3137, %r3135, -2147483648;
	selp.b32 	%r3138, %r3137, %r3135, %p942;
	st.local.u32 	[%rd240+-32], %r3138;
	setp.ne.s32 	%p943, %r4348, %r3138;
	selp.u32 	%r3139, 1, 0, %p943;
	or.b32  	%r4364, %r4364, %r3139;
$L__BB1_544:
	setp.gt.s32 	%p944, %r4350, -1;
	setp.eq.s32 	%p945, %r763, 2;
	and.b32  	%r3141, %r4350, %r4354;
	setp.eq.s32 	%p946, %r3141, %r4350;
	and.pred  	%p947, %p945, %p946;
	and.pred  	%p948, %p947, %p944;
	@%p948 bra 	$L__BB1_546;
	and.b32  	%r3142, %r4350, %r771;
	popc.b32 	%r3143, %r3142;
	setp.eq.s32 	%p949, %r3143, 1;
	or.b32  	%r3144, %r3142, -2147483648;
	selp.b32 	%r3145, %r3144, %r3142, %p949;
	st.local.u32 	[%rd240+4], %r3145;
	setp.ne.s32 	%p950, %r4350, %r3145;
	selp.u32 	%r3146, 1, 0, %p950;
	or.b32  	%r4364, %r4364, %r3146;
$L__BB1_546:
	setp.gt.s32 	%p951, %r4352, -1;
	setp.eq.s32 	%p952, %r768, 2;
	and.b32  	%r3148, %r4352, %r4354;
	setp.eq.s32 	%p953, %r3148, %r4352;
	and.pred  	%p954, %p952, %p953;
	and.pred  	%p955, %p954, %p951;
	@%p955 bra 	$L__BB1_548;
	and.b32  	%r3149, %r4352, %r771;
	popc.b32 	%r3150, %r3149;
	setp.eq.s32 	%p956, %r3150, 1;
	or.b32  	%r3151, %r3149, -2147483648;
	selp.b32 	%r3152, %r3151, %r3149, %p956;
	st.local.u32 	[%rd240+40], %r3152;
	setp.ne.s32 	%p957, %r4352, %r3152;
	selp.u32 	%r3153, 1, 0, %p957;
	or.b32  	%r4364, %r4364, %r3153;
$L__BB1_548:
	or.b32  	%r3154, %r4274, %r4364;
	or.b32  	%r4274, %r3154, %r4337;
	add.s32 	%r4324, %r661, 3;
	add.s64 	%rd240, %rd240, 12;
	setp.lt.u32 	%p958, %r661, 6;
	@%p958 bra 	$L__BB1_460;
	add.s32 	%r792, %r4322, 3;
	setp.lt.u32 	%p959, %r4322, 6;
	mov.u32 	%r4322, %r792;
	@%p959 bra 	$L__BB1_459;
	setp.eq.s32 	%p960, %r4274, 3;
	@%p960 bra 	$L__BB1_825;
	mov.b32 	%r4420, 0;
	mov.u32 	%r4373, %r4420;
$L__BB1_552:
	ld.local.u32 	%r4384, [%rd241+-16];
	min.s32 	%r3156, %r4384, 0;
	and.b32  	%r4375, %r3156, 2147483647;
	ld.local.u32 	%r4386, [%rd241+-4];
	setp.gt.s32 	%p961, %r4386, -1;
	@%p961 bra 	$L__BB1_554;
	and.b32  	%r3157, %r4386, 2147483647;
	and.b32  	%r3158, %r4386, %r4375;
	setp.eq.s32 	%p962, %r3158, 0;
	selp.b32 	%r3159, %r3157, -2147483648, %p962;
	or.b32  	%r4375, %r3159, %r4375;
$L__BB1_554:
	ld.local.u32 	%r4388, [%rd241+8];
	setp.gt.s32 	%p963, %r4388, -1;
	@%p963 bra 	$L__BB1_556;
	and.b32  	%r3160, %r4388, 2147483647;
	and.b32  	%r3161, %r3160, %r4375;
	setp.eq.s32 	%p964, %r3161, 0;
	selp.b32 	%r3162, %r3160, -2147483648, %p964;
	or.b32  	%r4375, %r3162, %r4375;
$L__BB1_556:
	ld.local.u32 	%r4390, [%rd241+-12];
	setp.gt.s32 	%p965, %r4390, -1;
	@%p965 bra 	$L__BB1_558;
	and.b32  	%r3163, %r4390, 2147483647;
	and.b32  	%r3164, %r3163, %r4375;
	setp.eq.s32 	%p966, %r3164, 0;
	selp.b32 	%r3165, %r3163, -2147483648, %p966;
	or.b32  	%r4375, %r3165, %r4375;
$L__BB1_558:
	ld.local.u32 	%r4392, [%rd241];
	setp.gt.s32 	%p967, %r4392, -1;
	@%p967 bra 	$L__BB1_560;
	and.b32  	%r3166, %r4392, 2147483647;
	and.b32  	%r3167, %r3166, %r4375;
	setp.eq.s32 	%p968, %r3167, 0;
	selp.b32 	%r3168, %r3166, -2147483648, %p968;
	or.b32  	%r4375, %r3168, %r4375;
$L__BB1_560:
	ld.local.u32 	%r4394, [%rd241+12];
	setp.gt.s32 	%p969, %r4394, -1;
	@%p969 bra 	$L__BB1_562;
	and.b32  	%r3169, %r4394, 2147483647;
	and.b32  	%r3170, %r3169, %r4375;
	setp.eq.s32 	%p970, %r3170, 0;
	selp.b32 	%r3171, %r3169, -2147483648, %p970;
	or.b32  	%r4375, %r3171, %r4375;
$L__BB1_562:
	ld.local.u32 	%r4396, [%rd241+-8];
	setp.gt.s32 	%p971, %r4396, -1;
	@%p971 bra 	$L__BB1_564;
	and.b32  	%r3172, %r4396, 2147483647;
	and.b32  	%r3173, %r3172, %r4375;
	setp.eq.s32 	%p972, %r3173, 0;
	selp.b32 	%r3174, %r3172, -2147483648, %p972;
	or.b32  	%r4375, %r3174, %r4375;
$L__BB1_564:
	ld.local.u32 	%r4398, [%rd241+4];
	setp.gt.s32 	%p973, %r4398, -1;
	@%p973 bra 	$L__BB1_566;
	and.b32  	%r3175, %r4398, 2147483647;
	and.b32  	%r3176, %r3175, %r4375;
	setp.eq.s32 	%p974, %r3176, 0;
	selp.b32 	%r3177, %r3175, -2147483648, %p974;
	or.b32  	%r4375, %r3177, %r4375;
$L__BB1_566:
	ld.local.u32 	%r4400, [%rd241+16];
	setp.gt.s32 	%p975, %r4400, -1;
	@%p975 bra 	$L__BB1_568;
	and.b32  	%r3178, %r4400, 2147483647;
	and.b32  	%r3179, %r3178, %r4375;
	setp.eq.s32 	%p976, %r3179, 0;
	selp.b32 	%r3180, %r3178, -2147483648, %p976;
	or.b32  	%r4375, %r3180, %r4375;
$L__BB1_568:
	setp.gt.s32 	%p977, %r4375, -1;
	mov.b32 	%r4385, 0;
	@%p977 bra 	$L__BB1_570;
	mov.b32 	%r3183, 0;
	st.local.u32 	[%rd5], %r3183;
	ld.local.u32 	%r4384, [%rd241+-16];
	mov.b32 	%r4385, 3;
$L__BB1_570:
	not.b32 	%r824, %r4375;
	setp.lt.s32 	%p978, %r4384, 0;
	@%p978 bra 	$L__BB1_572;
	and.b32  	%r3184, %r4384, %r824;
	popc.b32 	%r3185, %r3184;
	setp.eq.s32 	%p979, %r3185, 1;
	or.b32  	%r3186, %r3184, -2147483648;
	selp.b32 	%r825, %r3186, %r3184, %p979;
	st.local.u32 	[%rd241+-16], %r825;
	setp.ne.s32 	%p980, %r4384, %r825;
	selp.u32 	%r3187, 1, 0, %p980;
	or.b32  	%r4385, %r4385, %r3187;
	mov.u32 	%r4384, %r825;
$L__BB1_572:
	setp.lt.s32 	%p981, %r4386, 0;
	@%p981 bra 	$L__BB1_574;
	and.b32  	%r3188, %r4386, %r824;
	popc.b32 	%r3189, %r3188;
	setp.eq.s32 	%p982, %r3189, 1;
	or.b32  	%r3190, %r3188, -2147483648;
	selp.b32 	%r829, %r3190, %r3188, %p982;
	st.local.u32 	[%rd241+-4], %r829;
	setp.ne.s32 	%p983, %r4386, %r829;
	selp.u32 	%r3191, 1, 0, %p983;
	or.b32  	%r4385, %r4385, %r3191;
	mov.u32 	%r4386, %r829;
$L__BB1_574:
	setp.lt.s32 	%p984, %r4388, 0;
	@%p984 bra 	$L__BB1_576;
	and.b32  	%r3192, %r4388, %r824;
	popc.b32 	%r3193, %r3192;
	setp.eq.s32 	%p985, %r3193, 1;
	or.b32  	%r3194, %r3192, -2147483648;
	selp.b32 	%r833, %r3194, %r3192, %p985;
	st.local.u32 	[%rd241+8], %r833;
	setp.ne.s32 	%p986, %r4388, %r833;
	selp.u32 	%r3195, 1, 0, %p986;
	or.b32  	%r4385, %r4385, %r3195;
	mov.u32 	%r4388, %r833;
$L__BB1_576:
	setp.lt.s32 	%p987, %r4390, 0;
	@%p987 bra 	$L__BB1_578;
	and.b32  	%r3196, %r4390, %r824;
	popc.b32 	%r3197, %r3196;
	setp.eq.s32 	%p988, %r3197, 1;
	or.b32  	%r3198, %r3196, -2147483648;
	selp.b32 	%r837, %r3198, %r3196, %p988;
	st.local.u32 	[%rd241+-12], %r837;
	setp.ne.s32 	%p989, %r4390, %r837;
	selp.u32 	%r3199, 1, 0, %p989;
	or.b32  	%r4385, %r4385, %r3199;
	mov.u32 	%r4390, %r837;
$L__BB1_578:
	setp.lt.s32 	%p990, %r4392, 0;
	@%p990 bra 	$L__BB1_580;
	and.b32  	%r3200, %r4392, %r824;
	popc.b32 	%r3201, %r3200;
	setp.eq.s32 	%p991, %r3201, 1;
	or.b32  	%r3202, %r3200, -2147483648;
	selp.b32 	%r841, %r3202, %r3200, %p991;
	st.local.u32 	[%rd241], %r841;
	setp.ne.s32 	%p992, %r4392, %r841;
	selp.u32 	%r3203, 1, 0, %p992;
	or.b32  	%r4385, %r4385, %r3203;
	mov.u32 	%r4392, %r841;
$L__BB1_580:
	setp.lt.s32 	%p993, %r4394, 0;
	@%p993 bra 	$L__BB1_582;
	and.b32  	%r3204, %r4394, %r824;
	popc.b32 	%r3205, %r3204;
	setp.eq.s32 	%p994, %r3205, 1;
	or.b32  	%r3206, %r3204, -2147483648;
	selp.b32 	%r845, %r3206, %r3204, %p994;
	st.local.u32 	[%rd241+12], %r845;
	setp.ne.s32 	%p995, %r4394, %r845;
	selp.u32 	%r3207, 1, 0, %p995;
	or.b32  	%r4385, %r4385, %r3207;
	mov.u32 	%r4394, %r845;
$L__BB1_582:
	setp.lt.s32 	%p996, %r4396, 0;
	@%p996 bra 	$L__BB1_584;
	and.b32  	%r3208, %r4396, %r824;
	popc.b32 	%r3209, %r3208;
	setp.eq.s32 	%p997, %r3209, 1;
	or.b32  	%r3210, %r3208, -2147483648;
	selp.b32 	%r849, %r3210, %r3208, %p997;
	st.local.u32 	[%rd241+-8], %r849;
	setp.ne.s32 	%p998, %r4396, %r849;
	selp.u32 	%r3211, 1, 0, %p998;
	or.b32  	%r4385, %r4385, %r3211;
	mov.u32 	%r4396, %r849;
$L__BB1_584:
	setp.lt.s32 	%p999, %r4398, 0;
	@%p999 bra 	$L__BB1_586;
	and.b32  	%r3212, %r4398, %r824;
	popc.b32 	%r3213, %r3212;
	setp.eq.s32 	%p1000, %r3213, 1;
	or.b32  	%r3214, %r3212, -2147483648;
	selp.b32 	%r853, %r3214, %r3212, %p1000;
	st.local.u32 	[%rd241+4], %r853;
	setp.ne.s32 	%p1001, %r4398, %r853;
	selp.u32 	%r3215, 1, 0, %p1001;
	or.b32  	%r4385, %r4385, %r3215;
	mov.u32 	%r4398, %r853;
$L__BB1_586:
	setp.lt.s32 	%p1002, %r4400, 0;
	@%p1002 bra 	$L__BB1_588;
	and.b32  	%r3216, %r4400, %r824;
	popc.b32 	%r3217, %r3216;
	setp.eq.s32 	%p1003, %r3217, 1;
	or.b32  	%r3218, %r3216, -2147483648;
	selp.b32 	%r857, %r3218, %r3216, %p1003;
	st.local.u32 	[%rd241+16], %r857;
	setp.ne.s32 	%p1004, %r4400, %r857;
	selp.u32 	%r3219, 1, 0, %p1004;
	or.b32  	%r4385, %r4385, %r3219;
	mov.u32 	%r4400, %r857;
$L__BB1_588:
	mov.b32 	%r3220, 0;
	st.local.v4.u32 	[%rd3], {%r3220, %r3220, %r3220, %r3220};
	st.local.v4.u32 	[%rd3+16], {%r3220, %r3220, %r3220, %r3220};
	st.local.v4.u32 	[%rd3+32], {%r3220, %r3220, %r3220, %r3220};
	st.local.v4.u32 	[%rd3+48], {%r3220, %r3220, %r3220, %r3220};
	st.local.v4.u32 	[%rd3+64], {%r3220, %r3220, %r3220, %r3220};
	st.local.v4.u32 	[%rd3+80], {%r3220, %r3220, %r3220, %r3220};
	st.local.v4.u32 	[%rd3+96], {%r3220, %r3220, %r3220, %r3220};
	st.local.v4.u32 	[%rd3+112], {%r3220, %r3220, %r3220, %r3220};
	popc.b32 	%r861, %r4384;
	setp.lt.s32 	%p1005, %r4384, 0;
	setp.ne.s32 	%p1006, %r861, 2;
	or.pred  	%p1007, %p1005, %p1006;
	mov.u32 	%r4402, %r3220;
	@%p1007 bra 	$L__BB1_591;
	clz.b32 	%r3221, %r4384;
	mov.b32 	%r3222, -2147483648;
	shr.u32 	%r862, %r3222, %r3221;
	xor.b32  	%r3223, %r862, %r4384;
	clz.b32 	%r3224, %r3223;
	sub.s32 	%r3225, 31, %r3224;
	mul.wide.u32 	%rd176, %r3225, 4;
	add.s64 	%rd69, %rd3, %rd176;
	ld.local.u32 	%r863, [%rd69];
	and.b32  	%r3226, %r863, %r862;
	setp.ne.s32 	%p1008, %r3226, 0;
	mov.u32 	%r4402, %r4384;
	@%p1008 bra 	$L__BB1_591;
	or.b32  	%r3228, %r863, %r862;
	st.local.u32 	[%rd69], %r3228;
	mov.u32 	%r4402, %r3220;
$L__BB1_591:
	popc.b32 	%r865, %r4386;
	setp.lt.s32 	%p1009, %r4386, 0;
	setp.ne.s32 	%p1010, %r865, 2;
	or.pred  	%p1011, %p1009, %p1010;
	@%p1011 bra 	$L__BB1_595;
	clz.b32 	%r3229, %r4386;
	mov.b32 	%r3230, -2147483648;
	shr.u32 	%r866, %r3230, %r3229;
	xor.b32  	%r3231, %r866, %r4386;
	clz.b32 	%r3232, %r3231;
	sub.s32 	%r3233, 31, %r3232;
	mul.wide.u32 	%rd177, %r3233, 4;
	add.s64 	%rd70, %rd3, %rd177;
	ld.local.u32 	%r867, [%rd70];
	and.b32  	%r3234, %r867, %r866;
	setp.eq.s32 	%p1012, %r3234, 0;
	@%p1012 bra 	$L__BB1_594;
	or.b32  	%r4402, %r4386, %r4402;
	bra.uni 	$L__BB1_595;
$L__BB1_594:
	or.b32  	%r3235, %r867, %r866;
	st.local.u32 	[%rd70], %r3235;
$L__BB1_595:
	popc.b32 	%r870, %r4388;
	setp.lt.s32 	%p1013, %r4388, 0;
	setp.ne.s32 	%p1014, %r870, 2;
	or.pred  	%p1015, %p1013, %p1014;
	@%p1015 bra 	$L__BB1_599;
	clz.b32 	%r3236, %r4388;
	mov.b32 	%r3237, -2147483648;
	shr.u32 	%r871, %r3237, %r3236;
	xor.b32  	%r3238, %r871, %r4388;
	clz.b32 	%r3239, %r3238;
	sub.s32 	%r3240, 31, %r3239;
	mul.wide.u32 	%rd178, %r3240, 4;
	add.s64 	%rd71, %rd3, %rd178;
	ld.local.u32 	%r872, [%rd71];
	and.b32  	%r3241, %r872, %r871;
	setp.eq.s32 	%p1016, %r3241, 0;
	@%p1016 bra 	$L__BB1_598;
	or.b32  	%r4402, %r4388, %r4402;
	bra.uni 	$L__BB1_599;
$L__BB1_598:
	or.b32  	%r3242, %r872, %r871;
	st.local.u32 	[%rd71], %r3242;
$L__BB1_599:
	popc.b32 	%r875, %r4390;
	setp.lt.s32 	%p1017, %r4390, 0;
	setp.ne.s32 	%p1018, %r875, 2;
	or.pred  	%p1019, %p1017, %p1018;
	@%p1019 bra 	$L__BB1_603;
	clz.b32 	%r3243, %r4390;
	mov.b32 	%r3244, -2147483648;
	shr.u32 	%r876, %r3244, %r3243;
	xor.b32  	%r3245, %r876, %r4390;
	clz.b32 	%r3246, %r3245;
	sub.s32 	%r3247, 31, %r3246;
	mul.wide.u32 	%rd179, %r3247, 4;
	add.s64 	%rd72, %rd3, %rd179;
	ld.local.u32 	%r877, [%rd72];
	and.b32  	%r3248, %r877, %r876;
	setp.eq.s32 	%p1020, %r3248, 0;
	@%p1020 bra 	$L__BB1_602;
	or.b32  	%r4402, %r4390, %r4402;
	bra.uni 	$L__BB1_603;
$L__BB1_602:
	or.b32  	%r3249, %r877, %r876;
	st.local.u32 	[%rd72], %r3249;
$L__BB1_603:
	popc.b32 	%r880, %r4392;
	setp.lt.s32 	%p1021, %r4392, 0;
	setp.ne.s32 	%p1022, %r880, 2;
	or.pred  	%p1023, %p1021, %p1022;
	@%p1023 bra 	$L__BB1_607;
	clz.b32 	%r3250, %r4392;
	mov.b32 	%r3251, -2147483648;
	shr.u32 	%r881, %r3251, %r3250;
	xor.b32  	%r3252, %r881, %r4392;
	clz.b32 	%r3253, %r3252;
	sub.s32 	%r3254, 31, %r3253;
	mul.wide.u32 	%rd180, %r3254, 4;
	add.s64 	%rd73, %rd3, %rd180;
	ld.local.u32 	%r882, [%rd73];
	and.b32  	%r3255, %r882, %r881;
	setp.eq.s32 	%p1024, %r3255, 0;
	@%p1024 bra 	$L__BB1_606;
	or.b32  	%r4402, %r4392, %r4402;
	bra.uni 	$L__BB1_607;
$L__BB1_606:
	or.b32  	%r3256, %r882, %r881;
	st.local.u32 	[%rd73], %r3256;
$L__BB1_607:
	popc.b32 	%r885, %r4394;
	setp.lt.s32 	%p1025, %r4394, 0;
	setp.ne.s32 	%p1026, %r885, 2;
	or.pred  	%p1027, %p1025, %p1026;
	@%p1027 bra 	$L__BB1_611;
	clz.b32 	%r3257, %r4394;
	mov.b32 	%r3258, -2147483648;
	shr.u32 	%r886, %r3258, %r3257;
	xor.b32  	%r3259, %r886, %r4394;
	clz.b32 	%r3260, %r3259;
	sub.s32 	%r3261, 31, %r3260;
	mul.wide.u32 	%rd181, %r3261, 4;
	add.s64 	%rd74, %rd3, %rd181;
	ld.local.u32 	%r887, [%rd74];
	and.b32  	%r3262, %r887, %r886;
	setp.eq.s32 	%p1028, %r3262, 0;
	@%p1028 bra 	$L__BB1_610;
	or.b32  	%r4402, %r4394, %r4402;
	bra.uni 	$L__BB1_611;
$L__BB1_610:
	or.b32  	%r3263, %r887, %r886;
	st.local.u32 	[%rd74], %r3263;
$L__BB1_611:
	popc.b32 	%r890, %r4396;
	setp.lt.s32 	%p1029, %r4396, 0;
	setp.ne.s32 	%p1030, %r890, 2;
	or.pred  	%p1031, %p1029, %p1030;
	@%p1031 bra 	$L__BB1_615;
	clz.b32 	%r3264, %r4396;
	mov.b32 	%r3265, -2147483648;
	shr.u32 	%r891, %r3265, %r3264;
	xor.b32  	%r3266, %r891, %r4396;
	clz.b32 	%r3267, %r3266;
	sub.s32 	%r3268, 31, %r3267;
	mul.wide.u32 	%rd182, %r3268, 4;
	add.s64 	%rd75, %rd3, %rd182;
	ld.local.u32 	%r892, [%rd75];
	and.b32  	%r3269, %r892, %r891;
	setp.eq.s32 	%p1032, %r3269, 0;
	@%p1032 bra 	$L__BB1_614;
	or.b32  	%r4402, %r4396, %r4402;
	bra.uni 	$L__BB1_615;
$L__BB1_614:
	or.b32  	%r3270, %r892, %r891;
	st.local.u32 	[%rd75], %r3270;
$L__BB1_615:
	popc.b32 	%r895, %r4398;
	setp.lt.s32 	%p1033, %r4398, 0;
	setp.ne.s32 	%p1034, %r895, 2;
	or.pred  	%p1035, %p1033, %p1034;
	@%p1035 bra 	$L__BB1_619;
	clz.b32 	%r3271, %r4398;
	mov.b32 	%r3272, -2147483648;
	shr.u32 	%r896, %r3272, %r3271;
	xor.b32  	%r3273, %r896, %r4398;
	clz.b32 	%r3274, %r3273;
	sub.s32 	%r3275, 31, %r3274;
	mul.wide.u32 	%rd183, %r3275, 4;
	add.s64 	%rd76, %rd3, %rd183;
	ld.local.u32 	%r897, [%rd76];
	and.b32  	%r3276, %r897, %r896;
	setp.eq.s32 	%p1036, %r3276, 0;
	@%p1036 bra 	$L__BB1_618;
	or.b32  	%r4402, %r4398, %r4402;
	bra.uni 	$L__BB1_619;
$L__BB1_618:
	or.b32  	%r3277, %r897, %r896;
	st.local.u32 	[%rd76], %r3277;
$L__BB1_619:
	popc.b32 	%r900, %r4400;
	setp.lt.s32 	%p1037, %r4400, 0;
	setp.ne.s32 	%p1038, %r900, 2;
	or.pred  	%p1039, %p1037, %p1038;
	@%p1039 bra 	$L__BB1_621;
	clz.b32 	%r3278, %r4400;
	mov.b32 	%r3279, -2147483648;
	shr.u32 	%r3280, %r3279, %r3278;
	xor.b32  	%r3281, %r3280, %r4400;
	clz.b32 	%r3282, %r3281;
	sub.s32 	%r3283, 31, %r3282;
	mul.wide.u32 	%rd184, %r3283, 4;
	add.s64 	%rd185, %rd3, %rd184;
	ld.local.u32 	%r3284, [%rd185];
	and.b32  	%r3285, %r3284, %r3280;
	setp.eq.s32 	%p1040, %r3285, 0;
	selp.b32 	%r3286, 0, %r4400, %p1040;
	or.b32  	%r4402, %r4402, %r3286;
$L__BB1_621:
	setp.eq.s32 	%p1041, %r4402, 0;
	mov.b32 	%r4412, 0;
	@%p1041 bra 	$L__BB1_640;
	not.b32 	%r903, %r4402;
	setp.gt.s32 	%p1042, %r4384, -1;
	setp.eq.s32 	%p1043, %r861, 2;
	and.b32  	%r3290, %r4384, %r4402;
	setp.eq.s32 	%p1044, %r3290, %r4384;
	and.pred  	%p1045, %p1043, %p1044;
	mov.b32 	%r4412, 0;
	and.pred  	%p1046, %p1045, %p1042;
	@%p1046 bra 	$L__BB1_624;
	and.b32  	%r3291, %r4384, %r903;
	popc.b32 	%r3292, %r3291;
	setp.eq.s32 	%p1047, %r3292, 1;
	or.b32  	%r3293, %r3291, -2147483648;
	selp.b32 	%r3294, %r3293, %r3291, %p1047;
	st.local.u32 	[%rd241+-16], %r3294;
	setp.ne.s32 	%p1048, %r4384, %r3294;
	selp.u32 	%r4412, 1, 0, %p1048;
$L__BB1_624:
	setp.gt.s32 	%p1049, %r4386, -1;
	setp.eq.s32 	%p1050, %r865, 2;
	and.b32  	%r3296, %r4386, %r4402;
	setp.eq.s32 	%p1051, %r3296, %r4386;
	and.pred  	%p1052, %p1050, %p1051;
	and.pred  	%p1053, %p1052, %p1049;
	@%p1053 bra 	$L__BB1_626;
	and.b32  	%r3297, %r4386, %r903;
	popc.b32 	%r3298, %r3297;
	setp.eq.s32 	%p1054, %r3298, 1;
	or.b32  	%r3299, %r3297, -2147483648;
	selp.b32 	%r3300, %r3299, %r3297, %p1054;
	st.local.u32 	[%rd241+-4], %r3300;
	setp.ne.s32 	%p1055, %r4386, %r3300;
	selp.u32 	%r3301, 1, 0, %p1055;
	or.b32  	%r4412, %r4412, %r3301;
$L__BB1_626:
	setp.gt.s32 	%p1056, %r4388, -1;
	setp.eq.s32 	%p1057, %r870, 2;
	and.b32  	%r3303, %r4388, %r4402;
	setp.eq.s32 	%p1058, %r3303, %r4388;
	and.pred  	%p1059, %p1057, %p1058;
	and.pred  	%p1060, %p1059, %p1056;
	@%p1060 bra 	$L__BB1_628;
	and.b32  	%r3304, %r4388, %r903;
	popc.b32 	%r3305, %r3304;
	setp.eq.s32 	%p1061, %r3305, 1;
	or.b32  	%r3306, %r3304, -2147483648;
	selp.b32 	%r3307, %r3306, %r3304, %p1061;
	st.local.u32 	[%rd241+8], %r3307;
	setp.ne.s32 	%p1062, %r4388, %r3307;
	selp.u32 	%r3308, 1, 0, %p1062;
	or.b32  	%r4412, %r4412, %r3308;
$L__BB1_628:
	setp.gt.s32 	%p1063, %r4390, -1;
	setp.eq.s32 	%p1064, %r875, 2;
	and.b32  	%r3310, %r4390, %r4402;
	setp.eq.s32 	%p1065, %r3310, %r4390;
	and.pred  	%p1066, %p1064, %p1065;
	and.pred  	%p1067, %p1066, %p1063;
	@%p1067 bra 	$L__BB1_630;
	and.b32  	%r3311, %r4390, %r903;
	popc.b32 	%r3312, %r3311;
	setp.eq.s32 	%p1068, %r3312, 1;
	or.b32  	%r3313, %r3311, -2147483648;
	selp.b32 	%r3314, %r3313, %r3311, %p1068;
	st.local.u32 	[%rd241+-12], %r3314;
	setp.ne.s32 	%p1069, %r4390, %r3314;
	selp.u32 	%r3315, 1, 0, %p1069;
	or.b32  	%r4412, %r4412, %r3315;
$L__BB1_630:
	setp.gt.s32 	%p1070, %r4392, -1;
	setp.eq.s32 	%p1071, %r880, 2;
	and.b32  	%r3317, %r4392, %r4402;
	setp.eq.s32 	%p1072, %r3317, %r4392;
	and.pred  	%p1073, %p1071, %p1072;
	and.pred  	%p1074, %p1073, %p1070;
	@%p1074 bra 	$L__BB1_632;
	and.b32  	%r3318, %r4392, %r903;
	popc.b32 	%r3319, %r3318;
	setp.eq.s32 	%p1075, %r3319, 1;
	or.b32  	%r3320, %r3318, -2147483648;
	selp.b32 	%r3321, %r3320, %r3318, %p1075;
	st.local.u32 	[%rd241], %r3321;
	setp.ne.s32 	%p1076, %r4392, %r3321;
	selp.u32 	%r3322, 1, 0, %p1076;
	or.b32  	%r4412, %r4412, %r3322;
$L__BB1_632:
	setp.gt.s32 	%p1077, %r4394, -1;
	setp.eq.s32 	%p1078, %r885, 2;
	and.b32  	%r3324, %r4394, %r4402;
	setp.eq.s32 	%p1079, %r3324, %r4394;
	and.pred  	%p1080, %p1078, %p1079;
	and.pred  	%p1081, %p1080, %p1077;
	@%p1081 bra 	$L__BB1_634;
	and.b32  	%r3325, %r4394, %r903;
	popc.b32 	%r3326, %r3325;
	setp.eq.s32 	%p1082, %r3326, 1;
	or.b32  	%r3327, %r3325, -2147483648;
	selp.b32 	%r3328, %r3327, %r3325, %p1082;
	st.local.u32 	[%rd241+12], %r3328;
	setp.ne.s32 	%p1083, %r4394, %r3328;
	selp.u32 	%r3329, 1, 0, %p1083;
	or.b32  	%r4412, %r4412, %r3329;
$L__BB1_634:
	setp.gt.s32 	%p1084, %r4396, -1;
	setp.eq.s32 	%p1085, %r890, 2;
	and.b32  	%r3331, %r4396, %r4402;
	setp.eq.s32 	%p1086, %r3331, %r4396;
	and.pred  	%p1087, %p1085, %p1086;
	and.pred  	%p1088, %p1087, %p1084;
	@%p1088 bra 	$L__BB1_636;
	and.b32  	%r3332, %r4396, %r903;
	popc.b32 	%r3333, %r3332;
	setp.eq.s32 	%p1089, %r3333, 1;
	or.b32  	%r3334, %r3332, -2147483648;
	selp.b32 	%r3335, %r3334, %r3332, %p1089;
	st.local.u32 	[%rd241+-8], %r3335;
	setp.ne.s32 	%p1090, %r4396, %r3335;
	selp.u32 	%r3336, 1, 0, %p1090;
	or.b32  	%r4412, %r4412, %r3336;
$L__BB1_636:
	setp.gt.s32 	%p1091, %r4398, -1;
	setp.eq.s32 	%p1092, %r895, 2;
	and.b32  	%r3338, %r4398, %r4402;
	setp.eq.s32 	%p1093, %r3338, %r4398;
	and.pred  	%p1094, %p1092, %p1093;
	and.pred  	%p1095, %p1094, %p1091;
	@%p1095 bra 	$L__BB1_638;
	and.b32  	%r3339, %r4398, %r903;
	popc.b32 	%r3340, %r3339;
	setp.eq.s32 	%p1096, %r3340, 1;
	or.b32  	%r3341, %r3339, -2147483648;
	selp.b32 	%r3342, %r3341, %r3339, %p1096;
	st.local.u32 	[%rd241+4], %r3342;
	setp.ne.s32 	%p1097, %r4398, %r3342;
	selp.u32 	%r3343, 1, 0, %p1097;
	or.b32  	%r4412, %r4412, %r3343;
$L__BB1_638:
	setp.gt.s32 	%p1098, %r4400, -1;
	setp.eq.s32 	%p1099, %r900, 2;
	and.b32  	%r3345, %r4400, %r4402;
	setp.eq.s32 	%p1100, %r3345, %r4400;
	and.pred  	%p1101, %p1099, %p1100;
	and.pred  	%p1102, %p1101, %p1098;
	@%p1102 bra 	$L__BB1_640;
	and.b32  	%r3346, %r4400, %r903;
	popc.b32 	%r3347, %r3346;
	setp.eq.s32 	%p1103, %r3347, 1;
	or.b32  	%r3348, %r3346, -2147483648;
	selp.b32 	%r3349, %r3348, %r3346, %p1103;
	st.local.u32 	[%rd241+16], %r3349;
	setp.ne.s32 	%p1104, %r4400, %r3349;
	selp.u32 	%r3350, 1, 0, %p1104;
	or.b32  	%r4412, %r4412, %r3350;
$L__BB1_640:
	or.b32  	%r3351, %r4420, %r4412;
	or.b32  	%r4420, %r3351, %r4385;
	add.s32 	%r4373, %r4373, 1;
	add.s64 	%rd241, %rd241, 36;
	setp.ne.s32 	%p1105, %r4373, 9;
	@%p1105 bra 	$L__BB1_552;
	setp.eq.s32 	%p1106, %r4420, 3;
	@%p1106 bra 	$L__BB1_825;
	mov.b32 	%r4421, 0;
$L__BB1_643:
	mul.wide.u32 	%rd186, %r4421, 4;
	add.s64 	%rd78, %rd5, %rd186;
	ld.local.u32 	%r4432, [%rd78];
	min.s32 	%r3353, %r4432, 0;
	and.b32  	%r4423, %r3353, 2147483647;
	ld.local.u32 	%r4434, [%rd78+108];
	setp.gt.s32 	%p1107, %r4434, -1;
	@%p1107 bra 	$L__BB1_645;
	and.b32  	%r3354, %r4434, 2147483647;
	and.b32  	%r3355, %r4434, %r4423;
	setp.eq.s32 	%p1108, %r3355, 0;
	selp.b32 	%r3356, %r3354, -2147483648, %p1108;
	or.b32  	%r4423, %r3356, %r4423;
$L__BB1_645:
	ld.local.u32 	%r4436, [%rd78+216];
	setp.gt.s32 	%p1109, %r4436, -1;
	@%p1109 bra 	$L__BB1_647;
	and.b32  	%r3357, %r4436, 2147483647;
	and.b32  	%r3358, %r3357, %r4423;
	setp.eq.s32 	%p1110, %r3358, 0;
	selp.b32 	%r3359, %r3357, -2147483648, %p1110;
	or.b32  	%r4423, %r3359, %r4423;
$L__BB1_647:
	ld.local.u32 	%r4438, [%rd78+36];
	setp.gt.s32 	%p1111, %r4438, -1;
	@%p1111 bra 	$L__BB1_649;
	and.b32  	%r3360, %r4438, 2147483647;
	and.b32  	%r3361, %r3360, %r4423;
	setp.eq.s32 	%p1112, %r3361, 0;
	selp.b32 	%r3362, %r3360, -2147483648, %p1112;
	or.b32  	%r4423, %r3362, %r4423;
$L__BB1_649:
	ld.local.u32 	%r4440, [%rd78+144];
	setp.gt.s32 	%p1113, %r4440, -1;
	@%p1113 bra 	$L__BB1_651;
	and.b32  	%r3363, %r4440, 2147483647;
	and.b32  	%r3364, %r3363, %r4423;
	setp.eq.s32 	%p1114, %r3364, 0;
	selp.b32 	%r3365, %r3363, -2147483648, %p1114;
	or.b32  	%r4423, %r3365, %r4423;
$L__BB1_651:
	ld.local.u32 	%r4442, [%rd78+252];
	setp.gt.s32 	%p1115, %r4442, -1;
	@%p1115 bra 	$L__BB1_653;
	and.b32  	%r3366, %r4442, 2147483647;
	and.b32  	%r3367, %r3366, %r4423;
	setp.eq.s32 	%p1116, %r3367, 0;
	selp.b32 	%r3368, %r3366, -2147483648, %p1116;
	or.b32  	%r4423, %r3368, %r4423;
$L__BB1_653:
	ld.local.u32 	%r4444, [%rd78+72];
	setp.gt.s32 	%p1117, %r4444, -1;
	@%p1117 bra 	$L__BB1_655;
	and.b32  	%r3369, %r4444, 2147483647;
	and.b32  	%r3370, %r3369, %r4423;
	setp.eq.s32 	%p1118, %r3370, 0;
	selp.b32 	%r3371, %r3369, -2147483648, %p1118;
	or.b32  	%r4423, %r3371, %r4423;
$L__BB1_655:
	ld.local.u32 	%r4446, [%rd78+180];
	setp.gt.s32 	%p1119, %r4446, -1;
	@%p1119 bra 	$L__BB1_657;
	and.b32  	%r3372, %r4446, 2147483647;
	and.b32  	%r3373, %r3372, %r4423;
	setp.eq.s32 	%p1120, %r3373, 0;
	selp.b32 	%r3374, %r3372, -2147483648, %p1120;
	or.b32  	%r4423, %r3374, %r4423;
$L__BB1_657:
	ld.local.u32 	%r4448, [%rd78+288];
	setp.gt.s32 	%p1121, %r4448, -1;
	@%p1121 bra 	$L__BB1_659;
	and.b32  	%r3375, %r4448, 2147483647;
	and.b32  	%r3376, %r3375, %r4423;
	setp.eq.s32 	%p1122, %r3376, 0;
	selp.b32 	%r3377, %r3375, -2147483648, %p1122;
	or.b32  	%r4423, %r3377, %r4423;
$L__BB1_659:
	setp.gt.s32 	%p1123, %r4423, -1;
	mov.b32 	%r4433, 0;
	@%p1123 bra 	$L__BB1_661;
	mov.b32 	%r3380, 0;
	st.local.u32 	[%rd5], %r3380;
	ld.local.u32 	%r4432, [%rd78];
	mov.b32 	%r4433, 3;
$L__BB1_661:
	not.b32 	%r955, %r4423;
	setp.lt.s32 	%p1124, %r4432, 0;
	@%p1124 bra 	$L__BB1_663;
	and.b32  	%r3381, %r4432, %r955;
	popc.b32 	%r3382, %r3381;
	setp.eq.s32 	%p1125, %r3382, 1;
	or.b32  	%r3383, %r3381, -2147483648;
	selp.b32 	%r956, %r3383, %r3381, %p1125;
	st.local.u32 	[%rd78], %r956;
	setp.ne.s32 	%p1126, %r4432, %r956;
	selp.u32 	%r3384, 1, 0, %p1126;
	or.b32  	%r4433, %r4433, %r3384;
	mov.u32 	%r4432, %r956;
$L__BB1_663:
	setp.lt.s32 	%p1127, %r4434, 0;
	@%p1127 bra 	$L__BB1_665;
	and.b32  	%r3385, %r4434, %r955;
	popc.b32 	%r3386, %r3385;
	setp.eq.s32 	%p1128, %r3386, 1;
	or.b32  	%r3387, %r3385, -2147483648;
	selp.b32 	%r960, %r3387, %r3385, %p1128;
	st.local.u32 	[%rd78+108], %r960;
	setp.ne.s32 	%p1129, %r4434, %r960;
	selp.u32 	%r3388, 1, 0, %p1129;
	or.b32  	%r4433, %r4433, %r3388;
	mov.u32 	%r4434, %r960;
$L__BB1_665:
	setp.lt.s32 	%p1130, %r4436, 0;
	@%p1130 bra 	$L__BB1_667;
	and.b32  	%r3389, %r4436, %r955;
	popc.b32 	%r3390, %r3389;
	setp.eq.s32 	%p1131, %r3390, 1;
	or.b32  	%r3391, %r3389, -2147483648;
	selp.b32 	%r964, %r3391, %r3389, %p1131;
	st.local.u32 	[%rd78+216], %r964;
	setp.ne.s32 	%p1132, %r4436, %r964;
	selp.u32 	%r3392, 1, 0, %p1132;
	or.b32  	%r4433, %r4433, %r3392;
	mov.u32 	%r4436, %r964;
$L__BB1_667:
	setp.lt.s32 	%p1133, %r4438, 0;
	@%p1133 bra 	$L__BB1_669;
	and.b32  	%r3393, %r4438, %r955;
	popc.b32 	%r3394, %r3393;
	setp.eq.s32 	%p1134, %r3394, 1;
	or.b32  	%r3395, %r3393, -2147483648;
	selp.b32 	%r968, %r3395, %r3393, %p1134;
	st.local.u32 	[%rd78+36], %r968;
	setp.ne.s32 	%p1135, %r4438, %r968;
	selp.u32 	%r3396, 1, 0, %p1135;
	or.b32  	%r4433, %r4433, %r3396;
	mov.u32 	%r4438, %r968;
$L__BB1_669:
	setp.lt.s32 	%p1136, %r4440, 0;
	@%p1136 bra 	$L__BB1_671;
	and.b32  	%r3397, %r4440, %r955;
	popc.b32 	%r3398, %r3397;
	setp.eq.s32 	%p1137, %r3398, 1;
	or.b32  	%r3399, %r3397, -2147483648;
	selp.b32 	%r972, %r3399, %r3397, %p1137;
	st.local.u32 	[%rd78+144], %r972;
	setp.ne.s32 	%p1138, %r4440, %r972;
	selp.u32 	%r3400, 1, 0, %p1138;
	or.b32  	%r4433, %r4433, %r3400;
	mov.u32 	%r4440, %r972;
$L__BB1_671:
	setp.lt.s32 	%p1139, %r4442, 0;
	@%p1139 bra 	$L__BB1_673;
	and.b32  	%r3401, %r4442, %r955;
	popc.b32 	%r3402, %r3401;
	setp.eq.s32 	%p1140, %r3402, 1;
	or.b32  	%r3403, %r3401, -2147483648;
	selp.b32 	%r976, %r3403, %r3401, %p1140;
	st.local.u32 	[%rd78+252], %r976;
	setp.ne.s32 	%p1141, %r4442, %r976;
	selp.u32 	%r3404, 1, 0, %p1141;
	or.b32  	%r4433, %r4433, %r3404;
	mov.u32 	%r4442, %r976;
$L__BB1_673:
	setp.lt.s32 	%p1142, %r4444, 0;
	@%p1142 bra 	$L__BB1_675;
	and.b32  	%r3405, %r4444, %r955;
	popc.b32 	%r3406, %r3405;
	setp.eq.s32 	%p1143, %r3406, 1;
	or.b32  	%r3407, %r3405, -2147483648;
	selp.b32 	%r980, %r3407, %r3405, %p1143;
	st.local.u32 	[%rd78+72], %r980;
	setp.ne.s32 	%p1144, %r4444, %r980;
	selp.u32 	%r3408, 1, 0, %p1144;
	or.b32  	%r4433, %r4433, %r3408;
	mov.u32 	%r4444, %r980;
$L__BB1_675:
	setp.lt.s32 	%p1145, %r4446, 0;
	@%p1145 bra 	$L__BB1_677;
	and.b32  	%r3409, %r4446, %r955;
	popc.b32 	%r3410, %r3409;
	setp.eq.s32 	%p1146, %r3410, 1;
	or.b32  	%r3411, %r3409, -2147483648;
	selp.b32 	%r984, %r3411, %r3409, %p1146;
	st.local.u32 	[%rd78+180], %r984;
	setp.ne.s32 	%p1147, %r4446, %r984;
	selp.u32 	%r3412, 1, 0, %p1147;
	or.b32  	%r4433, %r4433, %r3412;
	mov.u32 	%r4446, %r984;
$L__BB1_677:
	setp.lt.s32 	%p1148, %r4448, 0;
	@%p1148 bra 	$L__BB1_679;
	and.b32  	%r3413, %r4448, %r955;
	popc.b32 	%r3414, %r3413;
	setp.eq.s32 	%p1149, %r3414, 1;
	or.b32  	%r3415, %r3413, -2147483648;
	selp.b32 	%r988, %r3415, %r3413, %p1149;
	st.local.u32 	[%rd78+288], %r988;
	setp.ne.s32 	%p1150, %r4448, %r988;
	selp.u32 	%r3416, 1, 0, %p1150;
	or.b32  	%r4433, %r4433, %r3416;
	mov.u32 	%r4448, %r988;
$L__BB1_679:
	mov.b32 	%r3417, 0;
	st.local.v4.u32 	[%rd2], {%r3417, %r3417, %r3417, %r3417};
	st.local.v4.u32 	[%rd2+16], {%r3417, %r3417, %r3417, %r3417};
	st.local.v4.u32 	[%rd2+32], {%r3417, %r3417, %r3417, %r3417};
	st.local.v4.u32 	[%rd2+48], {%r3417, %r3417, %r3417, %r3417};
	st.local.v4.u32 	[%rd2+64], {%r3417, %r3417, %r3417, %r3417};
	st.local.v4.u32 	[%rd2+80], {%r3417, %r3417, %r3417, %r3417};
	st.local.v4.u32 	[%rd2+96], {%r3417, %r3417, %r3417, %r3417};
	st.local.v4.u32 	[%rd2+112], {%r3417, %r3417, %r3417, %r3417};
	popc.b32 	%r992, %r4432;
	setp.lt.s32 	%p1151, %r4432, 0;
	setp.ne.s32 	%p1152, %r992, 2;
	or.pred  	%p1153, %p1151, %p1152;
	mov.u32 	%r4450, %r3417;
	@%p1153 bra 	$L__BB1_682;
	clz.b32 	%r3418, %r4432;
	mov.b32 	%r3419, -2147483648;
	shr.u32 	%r993, %r3419, %r3418;
	xor.b32  	%r3420, %r993, %r4432;
	clz.b32 	%r3421, %r3420;
	sub.s32 	%r3422, 31, %r3421;
	mul.wide.u32 	%rd187, %r3422, 4;
	add.s64 	%rd79, %rd2, %rd187;
	ld.local.u32 	%r994, [%rd79];
	and.b32  	%r3423, %r994, %r993;
	setp.ne.s32 	%p1154, %r3423, 0;
	mov.u32 	%r4450, %r4432;
	@%p1154 bra 	$L__BB1_682;
	or.b32  	%r3425, %r994, %r993;
	st.local.u32 	[%rd79], %r3425;
	mov.u32 	%r4450, %r3417;
$L__BB1_682:
	popc.b32 	%r996, %r4434;
	setp.lt.s32 	%p1155, %r4434, 0;
	setp.ne.s32 	%p1156, %r996, 2;
	or.pred  	%p1157, %p1155, %p1156;
	@%p1157 bra 	$L__BB1_686;
	clz.b32 	%r3426, %r4434;
	mov.b32 	%r3427, -2147483648;
	shr.u32 	%r997, %r3427, %r3426;
	xor.b32  	%r3428, %r997, %r4434;
	clz.b32 	%r3429, %r3428;
	sub.s32 	%r3430, 31, %r3429;
	mul.wide.u32 	%rd188, %r3430, 4;
	add.s64 	%rd80, %rd2, %rd188;
	ld.local.u32 	%r998, [%rd80];
	and.b32  	%r3431, %r998, %r997;
	setp.eq.s32 	%p1158, %r3431, 0;
	@%p1158 bra 	$L__BB1_685;
	or.b32  	%r4450, %r4434, %r4450;
	bra.uni 	$L__BB1_686;
$L__BB1_685:
	or.b32  	%r3432, %r998, %r997;
	st.local.u32 	[%rd80], %r3432;
$L__BB1_686:
	popc.b32 	%r1001, %r4436;
	setp.lt.s32 	%p1159, %r4436, 0;
	setp.ne.s32 	%p1160, %r1001, 2;
	or.pred  	%p1161, %p1159, %p1160;
	@%p1161 bra 	$L__BB1_690;
	clz.b32 	%r3433, %r4436;
	mov.b32 	%r3434, -2147483648;
	shr.u32 	%r1002, %r3434, %r3433;
	xor.b32  	%r3435, %r1002, %r4436;
	clz.b32 	%r3436, %r3435;
	sub.s32 	%r3437, 31, %r3436;
	mul.wide.u32 	%rd189, %r3437, 4;
	add.s64 	%rd81, %rd2, %rd189;
	ld.local.u32 	%r1003, [%rd81];
	and.b32  	%r3438, %r1003, %r1002;
	setp.eq.s32 	%p1162, %r3438, 0;
	@%p1162 bra 	$L__BB1_689;
	or.b32  	%r4450, %r4436, %r4450;
	bra.uni 	$L__BB1_690;
$L__BB1_689:
	or.b32  	%r3439, %r1003, %r1002;
	st.local.u32 	[%rd81], %r3439;
$L__BB1_690:
	popc.b32 	%r1006, %r4438;
	setp.lt.s32 	%p1163, %r4438, 0;
	setp.ne.s32 	%p1164, %r1006, 2;
	or.pred  	%p1165, %p1163, %p1164;
	@%p1165 bra 	$L__BB1_694;
	clz.b32 	%r3440, %r4438;
	mov.b32 	%r3441, -2147483648;
	shr.u32 	%r1007, %r3441, %r3440;
	xor.b32  	%r3442, %r1007, %r4438;
	clz.b32 	%r3443, %r3442;
	sub.s32 	%r3444, 31, %r3443;
	mul.wide.u32 	%rd190, %r3444, 4;
	add.s64 	%rd82, %rd2, %rd190;
	ld.local.u32 	%r1008, [%rd82];
	and.b32  	%r3445, %r1008, %r1007;
	setp.eq.s32 	%p1166, %r3445, 0;
	@%p1166 bra 	$L__BB1_693;
	or.b32  	%r4450, %r4438, %r4450;
	bra.uni 	$L__BB1_694;
$L__BB1_693:
	or.b32  	%r3446, %r1008, %r1007;
	st.local.u32 	[%rd82], %r3446;
$L__BB1_694:
	popc.b32 	%r1011, %r4440;
	setp.lt.s32 	%p1167, %r4440, 0;
	setp.ne.s32 	%p1168, %r1011, 2;
	or.pred  	%p1169, %p1167, %p1168;
	@%p1169 bra 	$L__BB1_698;
	clz.b32 	%r3447, %r4440;
	mov.b32 	%r3448, -2147483648;
	shr.u32 	%r1012, %r3448, %r3447;
	xor.b32  	%r3449, %r1012, %r4440;
	clz.b32 	%r3450, %r3449;
	sub.s32 	%r3451, 31, %r3450;
	mul.wide.u32 	%rd191, %r3451, 4;
	add.s64 	%rd83, %rd2, %rd191;
	ld.local.u32 	%r1013, [%rd83];
	and.b32  	%r3452, %r1013, %r1012;
	setp.eq.s32 	%p1170, %r3452, 0;
	@%p1170 bra 	$L__BB1_697;
	or.b32  	%r4450, %r4440, %r4450;
	bra.uni 	$L__BB1_698;
$L__BB1_697:
	or.b32  	%r3453, %r1013, %r1012;
	st.local.u32 	[%rd83], %r3453;
$L__BB1_698:
	popc.b32 	%r1016, %r4442;
	setp.lt.s32 	%p1171, %r4442, 0;
	setp.ne.s32 	%p1172, %r1016, 2;
	or.pred  	%p1173, %p1171, %p1172;
	@%p1173 bra 	$L__BB1_702;
	clz.b32 	%r3454, %r4442;
	mov.b32 	%r3455, -2147483648;
	shr.u32 	%r1017, %r3455, %r3454;
	xor.b32  	%r3456, %r1017, %r4442;
	clz.b32 	%r3457, %r3456;
	sub.s32 	%r3458, 31, %r3457;
	mul.wide.u32 	%rd192, %r3458, 4;
	add.s64 	%rd84, %rd2, %rd192;
	ld.local.u32 	%r1018, [%rd84];
	and.b32  	%r3459, %r1018, %r1017;
	setp.eq.s32 	%p1174, %r3459, 0;
	@%p1174 bra 	$L__BB1_701;
	or.b32  	%r4450, %r4442, %r4450;
	bra.uni 	$L__BB1_702;
$L__BB1_701:
	or.b32  	%r3460, %r1018, %r1017;
	st.local.u32 	[%rd84], %r3460;
$L__BB1_702:
	popc.b32 	%r1021, %r4444;
	setp.lt.s32 	%p1175, %r4444, 0;
	setp.ne.s32 	%p1176, %r1021, 2;
	or.pred  	%p1177, %p1175, %p1176;
	@%p1177 bra 	$L__BB1_706;
	clz.b32 	%r3461, %r4444;
	mov.b32 	%r3462, -2147483648;
	shr.u32 	%r1022, %r3462, %r3461;
	xor.b32  	%r3463, %r1022, %r4444;
	clz.b32 	%r3464, %r3463;
	sub.s32 	%r3465, 31, %r3464;
	mul.wide.u32 	%rd193, %r3465, 4;
	add.s64 	%rd85, %rd2, %rd193;
	ld.local.u32 	%r1023, [%rd85];
	and.b32  	%r3466, %r1023, %r1022;
	setp.eq.s32 	%p1178, %r3466, 0;
	@%p1178 bra 	$L__BB1_705;
	or.b32  	%r4450, %r4444, %r4450;
	bra.uni 	$L__BB1_706;
$L__BB1_705:
	or.b32  	%r3467, %r1023, %r1022;
	st.local.u32 	[%rd85], %r3467;
$L__BB1_706:
	popc.b32 	%r1026, %r4446;
	setp.lt.s32 	%p1179, %r4446, 0;
	setp.ne.s32 	%p1180, %r1026, 2;
	or.pred  	%p1181, %p1179, %p1180;
	@%p1181 bra 	$L__BB1_710;
	clz.b32 	%r3468, %r4446;
	mov.b32 	%r3469, -2147483648;
	shr.u32 	%r1027, %r3469, %r3468;
	xor.b32  	%r3470, %r1027, %r4446;
	clz.b32 	%r3471, %r3470;
	sub.s32 	%r3472, 31, %r3471;
	mul.wide.u32 	%rd194, %r3472, 4;
	add.s64 	%rd86, %rd2, %rd194;
	ld.local.u32 	%r1028, [%rd86];
	and.b32  	%r3473, %r1028, %r1027;
	setp.eq.s32 	%p1182, %r3473, 0;
	@%p1182 bra 	$L__BB1_709;
	or.b32  	%r4450, %r4446, %r4450;
	bra.uni 	$L__BB1_710;
$L__BB1_709:
	or.b32  	%r3474, %r1028, %r1027;
	st.local.u32 	[%rd86], %r3474;
$L__BB1_710:
	popc.b32 	%r1031, %r4448;
	setp.lt.s32 	%p1183, %r4448, 0;
	setp.ne.s32 	%p1184, %r1031, 2;
	or.pred  	%p1185, %p1183, %p1184;
	@%p1185 bra 	$L__BB1_712;
	clz.b32 	%r3475, %r4448;
	mov.b32 	%r3476, -2147483648;
	shr.u32 	%r3477, %r3476, %r3475;
	xor.b32  	%r3478, %r3477, %r4448;
	clz.b32 	%r3479, %r3478;
	sub.s32 	%r3480, 31, %r3479;
	mul.wide.u32 	%rd195, %r3480, 4;
	add.s64 	%rd196, %rd2, %rd195;
	ld.local.u32 	%r3481, [%rd196];
	and.b32  	%r3482, %r3481, %r3477;
	setp.eq.s32 	%p1186, %r3482, 0;
	selp.b32 	%r3483, 0, %r4448, %p1186;
	or.b32  	%r4450, %r4450, %r3483;
$L__BB1_712:
	setp.eq.s32 	%p1187, %r4450, 0;
	mov.b32 	%r4460, 0;
	@%p1187 bra 	$L__BB1_731;
	not.b32 	%r1034, %r4450;
	setp.gt.s32 	%p1188, %r4432, -1;
	setp.eq.s32 	%p1189, %r992, 2;
	and.b32  	%r3487, %r4432, %r4450;
	setp.eq.s32 	%p1190, %r3487, %r4432;
	and.pred  	%p1191, %p1189, %p1190;
	mov.b32 	%r4460, 0;
	and.pred  	%p1192, %p1191, %p1188;
	@%p1192 bra 	$L__BB1_715;
	and.b32  	%r3488, %r4432, %r1034;
	popc.b32 	%r3489, %r3488;
	setp.eq.s32 	%p1193, %r3489, 1;
	or.b32  	%r3490, %r3488, -2147483648;
	selp.b32 	%r3491, %r3490, %r3488, %p1193;
	st.local.u32 	[%rd78], %r3491;
	setp.ne.s32 	%p1194, %r4432, %r3491;
	selp.u32 	%r4460, 1, 0, %p1194;
$L__BB1_715:
	setp.gt.s32 	%p1195, %r4434, -1;
	setp.eq.s32 	%p1196, %r996, 2;
	and.b32  	%r3493, %r4434, %r4450;
	setp.eq.s32 	%p1197, %r3493, %r4434;
	and.pred  	%p1198, %p1196, %p1197;
	and.pred  	%p1199, %p1198, %p1195;
	@%p1199 bra 	$L__BB1_717;
	and.b32  	%r3494, %r4434, %r1034;
	popc.b32 	%r3495, %r3494;
	setp.eq.s32 	%p1200, %r3495, 1;
	or.b32  	%r3496, %r3494, -2147483648;
	selp.b32 	%r3497, %r3496, %r3494, %p1200;
	st.local.u32 	[%rd78+108], %r3497;
	setp.ne.s32 	%p1201, %r4434, %r3497;
	selp.u32 	%r3498, 1, 0, %p1201;
	or.b32  	%r4460, %r4460, %r3498;
$L__BB1_717:
	setp.gt.s32 	%p1202, %r4436, -1;
	setp.eq.s32 	%p1203, %r1001, 2;
	and.b32  	%r3500, %r4436, %r4450;
	setp.eq.s32 	%p1204, %r3500, %r4436;
	and.pred  	%p1205, %p1203, %p1204;
	and.pred  	%p1206, %p1205, %p1202;
	@%p1206 bra 	$L__BB1_719;
	and.b32  	%r3501, %r4436, %r1034;
	popc.b32 	%r3502, %r3501;
	setp.eq.s32 	%p1207, %r3502, 1;
	or.b32  	%r3503, %r3501, -2147483648;
	selp.b32 	%r3504, %r3503, %r3501, %p1207;
	st.local.u32 	[%rd78+216], %r3504;
	setp.ne.s32 	%p1208, %r4436, %r3504;
	selp.u32 	%r3505, 1, 0, %p1208;
	or.b32  	%r4460, %r4460, %r3505;
$L__BB1_719:
	setp.gt.s32 	%p1209, %r4438, -1;
	setp.eq.s32 	%p1210, %r1006, 2;
	and.b32  	%r3507, %r4438, %r4450;
	setp.eq.s32 	%p1211, %r3507, %r4438;
	and.pred  	%p1212, %p1210, %p1211;
	and.pred  	%p1213, %p1212, %p1209;
	@%p1213 bra 	$L__BB1_721;
	and.b32  	%r3508, %r4438, %r1034;
	popc.b32 	%r3509, %r3508;
	setp.eq.s32 	%p1214, %r3509, 1;
	or.b32  	%r3510, %r3508, -2147483648;
	selp.b32 	%r3511, %r3510, %r3508, %p1214;
	st.local.u32 	[%rd78+36], %r3511;
	setp.ne.s32 	%p1215, %r4438, %r3511;
	selp.u32 	%r3512, 1, 0, %p1215;
	or.b32  	%r4460, %r4460, %r3512;
$L__BB1_721:
	setp.gt.s32 	%p1216, %r4440, -1;
	setp.eq.s32 	%p1217, %r1011, 2;
	and.b32  	%r3514, %r4440, %r4450;
	setp.eq.s32 	%p1218, %r3514, %r4440;
	and.pred  	%p1219, %p1217, %p1218;
	and.pred  	%p1220, %p1219, %p1216;
	@%p1220 bra 	$L__BB1_723;
	and.b32  	%r3515, %r4440, %r1034;
	popc.b32 	%r3516, %r3515;
	setp.eq.s32 	%p1221, %r3516, 1;
	or.b32  	%r3517, %r3515, -2147483648;
	selp.b32 	%r3518, %r3517, %r3515, %p1221;
	st.local.u32 	[%rd78+144], %r3518;
	setp.ne.s32 	%p1222, %r4440, %r3518;
	selp.u32 	%r3519, 1, 0, %p1222;
	or.b32  	%r4460, %r4460, %r3519;
$L__BB1_723:
	setp.gt.s32 	%p1223, %r4442, -1;
	setp.eq.s32 	%p1224, %r1016, 2;
	and.b32  	%r3521, %r4442, %r4450;
	setp.eq.s32 	%p1225, %r3521, %r4442;
	and.pred  	%p1226, %p1224, %p1225;
	and.pred  	%p1227, %p1226, %p1223;
	@%p1227 bra 	$L__BB1_725;
	and.b32  	%r3522, %r4442, %r1034;
	popc.b32 	%r3523, %r3522;
	setp.eq.s32 	%p1228, %r3523, 1;
	or.b32  	%r3524, %r3522, -2147483648;
	selp.b32 	%r3525, %r3524, %r3522, %p1228;
	st.local.u32 	[%rd78+252], %r3525;
	setp.ne.s32 	%p1229, %r4442, %r3525;
	selp.u32 	%r3526, 1, 0, %p1229;
	or.b32  	%r4460, %r4460, %r3526;
$L__BB1_725:
	setp.gt.s32 	%p1230, %r4444, -1;
	setp.eq.s32 	%p1231, %r1021, 2;
	and.b32  	%r3528, %r4444, %r4450;
	setp.eq.s32 	%p1232, %r3528, %r4444;
	and.pred  	%p1233, %p1231, %p1232;
	and.pred  	%p1234, %p1233, %p1230;
	@%p1234 bra 	$L__BB1_727;
	and.b32  	%r3529, %r4444, %r1034;
	popc.b32 	%r3530, %r3529;
	setp.eq.s32 	%p1235, %r3530, 1;
	or.b32  	%r3531, %r3529, -2147483648;
	selp.b32 	%r3532, %r3531, %r3529, %p1235;
	st.local.u32 	[%rd78+72], %r3532;
	setp.ne.s32 	%p1236, %r4444, %r3532;
	selp.u32 	%r3533, 1, 0, %p1236;
	or.b32  	%r4460, %r4460, %r3533;
$L__BB1_727:
	setp.gt.s32 	%p1237, %r4446, -1;
	setp.eq.s32 	%p1238, %r1026, 2;
	and.b32  	%r3535, %r4446, %r4450;
	setp.eq.s32 	%p1239, %r3535, %r4446;
	and.pred  	%p1240, %p1238, %p1239;
	and.pred  	%p1241, %p1240, %p1237;
	@%p1241 bra 	$L__BB1_729;
	and.b32  	%r3536, %r4446, %r1034;
	popc.b32 	%r3537, %r3536;
	setp.eq.s32 	%p1242, %r3537, 1;
	or.b32  	%r3538, %r3536, -2147483648;
	selp.b32 	%r3539, %r3538, %r3536, %p1242;
	st.local.u32 	[%rd78+180], %r3539;
	setp.ne.s32 	%p1243, %r4446, %r3539;
	selp.u32 	%r3540, 1, 0, %p1243;
	or.b32  	%r4460, %r4460, %r3540;
$L__BB1_729:
	setp.gt.s32 	%p1244, %r4448, -1;
	setp.eq.s32 	%p1245, %r1031, 2;
	and.b32  	%r3542, %r4448, %r4450;
	setp.eq.s32 	%p1246, %r3542, %r4448;
	and.pred  	%p1247, %p1245, %p1246;
	and.pred  	%p1248, %p1247, %p1244;
	@%p1248 bra 	$L__BB1_731;
	and.b32  	%r3543, %r4448, %r1034;
	popc.b32 	%r3544, %r3543;
	setp.eq.s32 	%p1249, %r3544, 1;
	or.b32  	%r3545, %r3543, -2147483648;
	selp.b32 	%r3546, %r3545, %r3543, %p1249;
	st.local.u32 	[%rd78+288], %r3546;
	setp.ne.s32 	%p1250, %r4448, %r3546;
	selp.u32 	%r3547, 1, 0, %p1250;
	or.b32  	%r4460, %r4460, %r3547;
$L__BB1_731:
	or.b32  	%r3548, %r4420, %r4460;
	or.b32  	%r4420, %r3548, %r4433;
	add.s32 	%r4421, %r4421, 1;
	setp.ne.s32 	%p1251, %r4421, 9;
	@%p1251 bra 	$L__BB1_643;
	setp.eq.s32 	%p1252, %r4420, 3;
	@%p1252 bra 	$L__BB1_825;
	mov.b32 	%r4468, 0;
$L__BB1_734:
	mul.wide.u32 	%rd197, %r4468, 36;
	add.s64 	%rd242, %rd7, %rd197;
	mov.b32 	%r4469, 0;
$L__BB1_735:
	mov.u32 	%r1056, %r4469;
	ld.local.u32 	%r4479, [%rd242+-40];
	min.s32 	%r3551, %r4479, 0;
	and.b32  	%r4471, %r3551, 2147483647;
	ld.local.u32 	%r4480, [%rd242+-4];
	setp.gt.s32 	%p1253, %r4480, -1;
	@%p1253 bra 	$L__BB1_737;
	and.b32  	%r3552, %r4480, 2147483647;
	and.b32  	%r3553, %r4480, %r4471;
	setp.eq.s32 	%p1254, %r3553, 0;
	selp.b32 	%r3554, %r3552, -2147483648, %p1254;
	or.b32  	%r4471, %r3554, %r4471;
$L__BB1_737:
	ld.local.u32 	%r4481, [%rd242+32];
	setp.gt.s32 	%p1255, %r4481, -1;
	@%p1255 bra 	$L__BB1_739;
	and.b32  	%r3555, %r4481, 2147483647;
	and.b32  	%r3556, %r3555, %r4471;
	setp.eq.s32 	%p1256, %r3556, 0;
	selp.b32 	%r3557, %r3555, -2147483648, %p1256;
	or.b32  	%r4471, %r3557, %r4471;
$L__BB1_739:
	ld.local.u32 	%r4482, [%rd242+-36];
	setp.gt.s32 	%p1257, %r4482, -1;
	@%p1257 bra 	$L__BB1_741;
	and.b32  	%r3558, %r4482, 2147483647;
	and.b32  	%r3559, %r3558, %r4471;
	setp.eq.s32 	%p1258, %r3559, 0;
	selp.b32 	%r3560, %r3558, -2147483648, %p1258;
	or.b32  	%r4471, %r3560, %r4471;
$L__BB1_741:
	ld.local.u32 	%r4483, [%rd242];
	setp.gt.s32 	%p1259, %r4483, -1;
	@%p1259 bra 	$L__BB1_743;
	and.b32  	%r3561, %r4483, 2147483647;
	and.b32  	%r3562, %r3561, %r4471;
	setp.eq.s32 	%p1260, %r3562, 0;
	selp.b32 	%r3563, %r3561, -2147483648, %p1260;
	or.b32  	%r4471, %r3563, %r4471;
$L__BB1_743:
	ld.local.u32 	%r4484, [%rd242+36];
	setp.gt.s32 	%p1261, %r4484, -1;
	@%p1261 bra 	$L__BB1_745;
	and.b32  	%r3564, %r4484, 2147483647;
	and.b32  	%r3565, %r3564, %r4471;
	setp.eq.s32 	%p1262, %r3565, 0;
	selp.b32 	%r3566, %r3564, -2147483648, %p1262;
	or.b32  	%r4471, %r3566, %r4471;
$L__BB1_745:
	ld.local.u32 	%r4485, [%rd242+-32];
	setp.gt.s32 	%p1263, %r4485, -1;
	@%p1263 bra 	$L__BB1_747;
	and.b32  	%r3567, %r4485, 2147483647;
	and.b32  	%r3568, %r3567, %r4471;
	setp.eq.s32 	%p1264, %r3568, 0;
	selp.b32 	%r3569, %r3567, -2147483648, %p1264;
	or.b32  	%r4471, %r3569, %r4471;
$L__BB1_747:
	ld.local.u32 	%r4486, [%rd242+4];
	setp.gt.s32 	%p1265, %r4486, -1;
	@%p1265 bra 	$L__BB1_749;
	and.b32  	%r3570, %r4486, 2147483647;
	and.b32  	%r3571, %r3570, %r4471;
	setp.eq.s32 	%p1266, %r3571, 0;
	selp.b32 	%r3572, %r3570, -2147483648, %p1266;
	or.b32  	%r4471, %r3572, %r4471;
$L__BB1_749:
	ld.local.u32 	%r4487, [%rd242+40];
	setp.gt.s32 	%p1267, %r4487, -1;
	@%p1267 bra 	$L__BB1_751;
	and.b32  	%r3573, %r4487, 2147483647;
	and.b32  	%r3574, %r3573, %r4471;
	setp.eq.s32 	%p1268, %r3574, 0;
	selp.b32 	%r3575, %r3573, -2147483648, %p1268;
	or.b32  	%r4471, %r3575, %r4471;
$L__BB1_751:
	setp.gt.s32 	%p1269, %r4471, -1;
	@%p1269 bra 	$L__BB1_753;
	mov.b32 	%r3576, 0;
	st.local.u32 	[%rd5], %r3576;
	ld.local.u32 	%r4479, [%rd242+-40];
$L__BB1_753:
	not.b32 	%r1085, %r4471;
	setp.lt.s32 	%p1270, %r4479, 0;
	@%p1270 bra 	$L__BB1_755;
	and.b32  	%r3577, %r4479, %r1085;
	popc.b32 	%r3578, %r3577;
	setp.eq.s32 	%p1271, %r3578, 1;
	or.b32  	%r3579, %r3577, -2147483648;
	selp.b32 	%r4479, %r3579, %r3577, %p1271;
	st.local.u32 	[%rd242+-40], %r4479;
$L__BB1_755:
	setp.lt.s32 	%p1272, %r4480, 0;
	@%p1272 bra 	$L__BB1_757;
	and.b32  	%r3580, %r4480, %r1085;
	popc.b32 	%r3581, %r3580;
	setp.eq.s32 	%p1273, %r3581, 1;
	or.b32  	%r3582, %r3580, -2147483648;
	selp.b32 	%r4480, %r3582, %r3580, %p1273;
	st.local.u32 	[%rd242+-4], %r4480;
$L__BB1_757:
	setp.lt.s32 	%p1274, %r4481, 0;
	@%p1274 bra 	$L__BB1_759;
	and.b32  	%r3583, %r4481, %r1085;
	popc.b32 	%r3584, %r3583;
	setp.eq.s32 	%p1275, %r3584, 1;
	or.b32  	%r3585, %r3583, -2147483648;
	selp.b32 	%r4481, %r3585, %r3583, %p1275;
	st.local.u32 	[%rd242+32], %r4481;
$L__BB1_759:
	setp.lt.s32 	%p1276, %r4482, 0;
	@%p1276 bra 	$L__BB1_761;
	and.b32  	%r3586, %r4482, %r1085;
	popc.b32 	%r3587, %r3586;
	setp.eq.s32 	%p1277, %r3587, 1;
	or.b32  	%r3588, %r3586, -2147483648;
	selp.b32 	%r4482, %r3588, %r3586, %p1277;
	st.local.u32 	[%rd242+-36], %r4482;
$L__BB1_761:
	setp.lt.s32 	%p1278, %r4483, 0;
	@%p1278 bra 	$L__BB1_763;
	and.b32  	%r3589, %r4483, %r1085;
	popc.b32 	%r3590, %r3589;
	setp.eq.s32 	%p1279, %r3590, 1;
	or.b32  	%r3591, %r3589, -2147483648;
	selp.b32 	%r4483, %r3591, %r3589, %p1279;
	st.local.u32 	[%rd242], %r4483;
$L__BB1_763:
	setp.lt.s32 	%p1280, %r4484, 0;
	@%p1280 bra 	$L__BB1_765;
	and.b32  	%r3592, %r4484, %r1085;
	popc.b32 	%r3593, %r3592;
	setp.eq.s32 	%p1281, %r3593, 1;
	or.b32  	%r3594, %r3592, -2147483648;
	selp.b32 	%r4484, %r3594, %r3592, %p1281;
	st.local.u32 	[%rd242+36], %r4484;
$L__BB1_765:
	setp.lt.s32 	%p1282, %r4485, 0;
	@%p1282 bra 	$L__BB1_767;
	and.b32  	%r3595, %r4485, %r1085;
	popc.b32 	%r3596, %r3595;
	setp.eq.s32 	%p1283, %r3596, 1;
	or.b32  	%r3597, %r3595, -2147483648;
	selp.b32 	%r4485, %r3597, %r3595, %p1283;
	st.local.u32 	[%rd242+-32], %r4485;
$L__BB1_767:
	setp.lt.s32 	%p1284, %r4486, 0;
	@%p1284 bra 	$L__BB1_769;
	and.b32  	%r3598, %r4486, %r1085;
	popc.b32 	%r3599, %r3598;
	setp.eq.s32 	%p1285, %r3599, 1;
	or.b32  	%r3600, %r3598, -2147483648;
	selp.b32 	%r4486, %r3600, %r3598, %p1285;
	st.local.u32 	[%rd242+4], %r4486;
$L__BB1_769:
	setp.lt.s32 	%p1286, %r4487, 0;
	@%p1286 bra 	$L__BB1_771;
	and.b32  	%r3601, %r4487, %r1085;
	popc.b32 	%r3602, %r3601;
	setp.eq.s32 	%p1287, %r3602, 1;
	or.b32  	%r3603, %r3601, -2147483648;
	selp.b32 	%r4487, %r3603, %r3601, %p1287;
	st.local.u32 	[%rd242+40], %r4487;
$L__BB1_771:
	mov.b32 	%r3604, 0;
	st.local.v4.u32 	[%rd1], {%r3604, %r3604, %r3604, %r3604};
	st.local.v4.u32 	[%rd1+16], {%r3604, %r3604, %r3604, %r3604};
	st.local.v4.u32 	[%rd1+32], {%r3604, %r3604, %r3604, %r3604};
	st.local.v4.u32 	[%rd1+48], {%r3604, %r3604, %r3604, %r3604};
	st.local.v4.u32 	[%rd1+64], {%r3604, %r3604, %r3604, %r3604};
	st.local.v4.u32 	[%rd1+80], {%r3604, %r3604, %r3604, %r3604};
	st.local.v4.u32 	[%rd1+96], {%r3604, %r3604, %r3604, %r3604};
	st.local.v4.u32 	[%rd1+112], {%r3604, %r3604, %r3604, %r3604};
	popc.b32 	%r1104, %r4479;
	setp.lt.s32 	%p1288, %r4479, 0;
	setp.ne.s32 	%p1289, %r1104, 2;
	or.pred  	%p1290, %p1288, %p1289;
	mov.u32 	%r4488, %r3604;
	@%p1290 bra 	$L__BB1_774;
	clz.b32 	%r3605, %r4479;
	mov.b32 	%r3606, -2147483648;
	shr.u32 	%r1105, %r3606, %r3605;
	xor.b32  	%r3607, %r1105, %r4479;
	clz.b32 	%r3608, %r3607;
	sub.s32 	%r3609, 31, %r3608;
	mul.wide.u32 	%rd198, %r3609, 4;
	add.s64 	%rd89, %rd1, %rd198;
	ld.local.u32 	%r1106, [%rd89];
	and.b32  	%r3610, %r1106, %r1105;
	setp.ne.s32 	%p1291, %r3610, 0;
	mov.u32 	%r4488, %r4479;
	@%p1291 bra 	$L__BB1_774;
	or.b32  	%r3612, %r1106, %r1105;
	st.local.u32 	[%rd89], %r3612;
	mov.u32 	%r4488, %r3604;
$L__BB1_774:
	popc.b32 	%r1108, %r4480;
	setp.lt.s32 	%p1292, %r4480, 0;
	setp.ne.s32 	%p1293, %r1108, 2;
	or.pred  	%p1294, %p1292, %p1293;
	@%p1294 bra 	$L__BB1_778;
	clz.b32 	%r3613, %r4480;
	mov.b32 	%r3614, -2147483648;
	shr.u32 	%r1109, %r3614, %r3613;
	xor.b32  	%r3615, %r1109, %r4480;
	clz.b32 	%r3616, %r3615;
	sub.s32 	%r3617, 31, %r3616;
	mul.wide.u32 	%rd199, %r3617, 4;
	add.s64 	%rd90, %rd1, %rd199;
	ld.local.u32 	%r1110, [%rd90];
	and.b32  	%r3618, %r1110, %r1109;
	setp.eq.s32 	%p1295, %r3618, 0;
	@%p1295 bra 	$L__BB1_777;
	or.b32  	%r4488, %r4480, %r4488;
	bra.uni 	$L__BB1_778;
$L__BB1_777:
	or.b32  	%r3619, %r1110, %r1109;
	st.local.u32 	[%rd90], %r3619;
$L__BB1_778:
	popc.b32 	%r1113, %r4481;
	setp.lt.s32 	%p1296, %r4481, 0;
	setp.ne.s32 	%p1297, %r1113, 2;
	or.pred  	%p1298, %p1296, %p1297;
	@%p1298 bra 	$L__BB1_782;
	clz.b32 	%r3620, %r4481;
	mov.b32 	%r3621, -2147483648;
	shr.u32 	%r1114, %r3621, %r3620;
	xor.b32  	%r3622, %r1114, %r4481;
	clz.b32 	%r3623, %r3622;
	sub.s32 	%r3624, 31, %r3623;
	mul.wide.u32 	%rd200, %r3624, 4;
	add.s64 	%rd91, %rd1, %rd200;
	ld.local.u32 	%r1115, [%rd91];
	and.b32  	%r3625, %r1115, %r1114;
	setp.eq.s32 	%p1299, %r3625, 0;
	@%p1299 bra 	$L__BB1_781;
	or.b32  	%r4488, %r4481, %r4488;
	bra.uni 	$L__BB1_782;
$L__BB1_781:
	or.b32  	%r3626, %r1115, %r1114;
	st.local.u32 	[%rd91], %r3626;
$L__BB1_782:
	popc.b32 	%r1118, %r4482;
	setp.lt.s32 	%p1300, %r4482, 0;
	setp.ne.s32 	%p1301, %r1118, 2;
	or.pred  	%p1302, %p1300, %p1301;
	@%p1302 bra 	$L__BB1_786;
	clz.b32 	%r3627, %r4482;
	mov.b32 	%r3628, -2147483648;
	shr.u32 	%r1119, %r3628, %r3627;
	xor.b32  	%r3629, %r1119, %r4482;
	clz.b32 	%r3630, %r3629;
	sub.s32 	%r3631, 31, %r3630;
	mul.wide.u32 	%rd201, %r3631, 4;
	add.s64 	%rd92, %rd1, %rd201;
	ld.local.u32 	%r1120, [%rd92];
	and.b32  	%r3632, %r1120, %r1119;
	setp.eq.s32 	%p1303, %r3632, 0;
	@%p1303 bra 	$L__BB1_785;
	or.b32  	%r4488, %r4482, %r4488;
	bra.uni 	$L__BB1_786;
$L__BB1_785:
	or.b32  	%r3633, %r1120, %r1119;
	st.local.u32 	[%rd92], %r3633;
$L__BB1_786:
	popc.b32 	%r1123, %r4483;
	setp.lt.s32 	%p1304, %r4483, 0;
	setp.ne.s32 	%p1305, %r1123, 2;
	or.pred  	%p1306, %p1304, %p1305;
	@%p1306 bra 	$L__BB1_790;
	clz.b32 	%r3634, %r4483;
	mov.b32 	%r3635, -2147483648;
	shr.u32 	%r1124, %r3635, %r3634;
	xor.b32  	%r3636, %r1124, %r4483;
	clz.b32 	%r3637, %r3636;
	sub.s32 	%r3638, 31, %r3637;
	mul.wide.u32 	%rd202, %r3638, 4;
	add.s64 	%rd93, %rd1, %rd202;
	ld.local.u32 	%r1125, [%rd93];
	and.b32  	%r3639, %r1125, %r1124;
	setp.eq.s32 	%p1307, %r3639, 0;
	@%p1307 bra 	$L__BB1_789;
	or.b32  	%r4488, %r4483, %r4488;
	bra.uni 	$L__BB1_790;
$L__BB1_789:
	or.b32  	%r3640, %r1125, %r1124;
	st.local.u32 	[%rd93], %r3640;
$L__BB1_790:
	popc.b32 	%r1128, %r4484;
	setp.lt.s32 	%p1308, %r4484, 0;
	setp.ne.s32 	%p1309, %r1128, 2;
	or.pred  	%p1310, %p1308, %p1309;
	@%p1310 bra 	$L__BB1_794;
	clz.b32 	%r3641, %r4484;
	mov.b32 	%r3642, -2147483648;
	shr.u32 	%r1129, %r3642, %r3641;
	xor.b32  	%r3643, %r1129, %r4484;
	clz.b32 	%r3644, %r3643;
	sub.s32 	%r3645, 31, %r3644;
	mul.wide.u32 	%rd203, %r3645, 4;
	add.s64 	%rd94, %rd1, %rd203;
	ld.local.u32 	%r1130, [%rd94];
	and.b32  	%r3646, %r1130, %r1129;
	setp.eq.s32 	%p1311, %r3646, 0;
	@%p1311 bra 	$L__BB1_793;
	or.b32  	%r4488, %r4484, %r4488;
	bra.uni 	$L__BB1_794;
$L__BB1_793:
	or.b32  	%r3647, %r1130, %r1129;
	st.local.u32 	[%rd94], %r3647;
$L__BB1_794:
	popc.b32 	%r1133, %r4485;
	setp.lt.s32 	%p1312, %r4485, 0;
	setp.ne.s32 	%p1313, %r1133, 2;
	or.pred  	%p1314, %p1312, %p1313;
	@%p1314 bra 	$L__BB1_798;
	clz.b32 	%r3648, %r4485;
	mov.b32 	%r3649, -2147483648;
	shr.u32 	%r1134, %r3649, %r3648;
	xor.b32  	%r3650, %r1134, %r4485;
	clz.b32 	%r3651, %r3650;
	sub.s32 	%r3652, 31, %r3651;
	mul.wide.u32 	%rd204, %r3652, 4;
	add.s64 	%rd95, %rd1, %rd204;
	ld.local.u32 	%r1135, [%rd95];
	and.b32  	%r3653, %r1135, %r1134;
	setp.eq.s32 	%p1315, %r3653, 0;
	@%p1315 bra 	$L__BB1_797;
	or.b32  	%r4488, %r4485, %r4488;
	bra.uni 	$L__BB1_798;
$L__BB1_797:
	or.b32  	%r3654, %r1135, %r1134;
	st.local.u32 	[%rd95], %r3654;
$L__BB1_798:
	popc.b32 	%r1138, %r4486;
	setp.lt.s32 	%p1316, %r4486, 0;
	setp.ne.s32 	%p1317, %r1138, 2;
	or.pred  	%p1318, %p1316, %p1317;
	@%p1318 bra 	$L__BB1_802;
	clz.b32 	%r3655, %r4486;
	mov.b32 	%r3656, -2147483648;
	shr.u32 	%r1139, %r3656, %r3655;
	xor.b32  	%r3657, %r1139, %r4486;
	clz.b32 	%r3658, %r3657;
	sub.s32 	%r3659, 31, %r3658;
	mul.wide.u32 	%rd205, %r3659, 4;
	add.s64 	%rd96, %rd1, %rd205;
	ld.local.u32 	%r1140, [%rd96];
	and.b32  	%r3660, %r1140, %r1139;
	setp.eq.s32 	%p1319, %r3660, 0;
	@%p1319 bra 	$L__BB1_801;
	or.b32  	%r4488, %r4486, %r4488;
	bra.uni 	$L__BB1_802;
$L__BB1_801:
	or.b32  	%r3661, %r1140, %r1139;
	st.local.u32 	[%rd96], %r3661;
$L__BB1_802:
	popc.b32 	%r1143, %r4487;
	setp.lt.s32 	%p1320, %r4487, 0;
	setp.ne.s32 	%p1321, %r1143, 2;
	or.pred  	%p1322, %p1320, %p1321;
	@%p1322 bra 	$L__BB1_804;
	clz.b32 	%r3662, %r4487;
	mov.b32 	%r3663, -2147483648;
	shr.u32 	%r3664, %r3663, %r3662;
	xor.b32  	%r3665, %r3664, %r4487;
	clz.b32 	%r3666, %r3665;
	sub.s32 	%r3667, 31, %r3666;
	mul.wide.u32 	%rd206, %r3667, 4;
	add.s64 	%rd207, %rd1, %rd206;
	ld.local.u32 	%r3668, [%rd207];
	and.b32  	%r3669, %r3668, %r3664;
	setp.eq.s32 	%p1323, %r3669, 0;
	selp.b32 	%r3670, 0, %r4487, %p1323;
	or.b32  	%r4488, %r4488, %r3670;
$L__BB1_804:
	setp.eq.s32 	%p1324, %r4488, 0;
	@%p1324 bra 	$L__BB1_823;
	not.b32 	%r1146, %r4488;
	setp.gt.s32 	%p1325, %r4479, -1;
	setp.eq.s32 	%p1326, %r1104, 2;
	and.b32  	%r3672, %r4479, %r4488;
	setp.eq.s32 	%p1327, %r3672, %r4479;
	and.pred  	%p1328, %p1326, %p1327;
	and.pred  	%p1329, %p1328, %p1325;
	@%p1329 bra 	$L__BB1_807;
	and.b32  	%r3673, %r4479, %r1146;
	popc.b32 	%r3674, %r3673;
	setp.eq.s32 	%p1330, %r3674, 1;
	or.b32  	%r3675, %r3673, -2147483648;
	selp.b32 	%r3676, %r3675, %r3673, %p1330;
	st.local.u32 	[%rd242+-40], %r3676;
$L__BB1_807:
	setp.gt.s32 	%p1331, %r4480, -1;
	setp.eq.s32 	%p1332, %r1108, 2;
	and.b32  	%r3678, %r4480, %r4488;
	setp.eq.s32 	%p1333, %r3678, %r4480;
	and.pred  	%p1334, %p1332, %p1333;
	and.pred  	%p1335, %p1334, %p1331;
	@%p1335 bra 	$L__BB1_809;
	and.b32  	%r3679, %r4480, %r1146;
	popc.b32 	%r3680, %r3679;
	setp.eq.s32 	%p1336, %r3680, 1;
	or.b32  	%r3681, %r3679, -2147483648;
	selp.b32 	%r3682, %r3681, %r3679, %p1336;
	st.local.u32 	[%rd242+-4], %r3682;
$L__BB1_809:
	setp.gt.s32 	%p1337, %r4481, -1;
	setp.eq.s32 	%p1338, %r1113, 2;
	and.b32  	%r3684, %r4481, %r4488;
	setp.eq.s32 	%p1339, %r3684, %r4481;
	and.pred  	%p1340, %p1338, %p1339;
	and.pred  	%p1341, %p1340, %p1337;
	@%p1341 bra 	$L__BB1_811;
	and.b32  	%r3685, %r4481, %r1146;
	popc.b32 	%r3686, %r3685;
	setp.eq.s32 	%p1342, %r3686, 1;
	or.b32  	%r3687, %r3685, -2147483648;
	selp.b32 	%r3688, %r3687, %r3685, %p1342;
	st.local.u32 	[%rd242+32], %r3688;
$L__BB1_811:
	setp.gt.s32 	%p1343, %r4482, -1;
	setp.eq.s32 	%p1344, %r1118, 2;
	and.b32  	%r3690, %r4482, %r4488;
	setp.eq.s32 	%p1345, %r3690, %r4482;
	and.pred  	%p1346, %p1344, %p1345;
	and.pred  	%p1347, %p1346, %p1343;
	@%p1347 bra 	$L__BB1_813;
	and.b32  	%r3691, %r4482, %r1146;
	popc.b32 	%r3692, %r3691;
	setp.eq.s32 	%p1348, %r3692, 1;
	or.b32  	%r3693, %r3691, -2147483648;
	selp.b32 	%r3694, %r3693, %r3691, %p1348;
	st.local.u32 	[%rd242+-36], %r3694;
$L__BB1_813:
	setp.gt.s32 	%p1349, %r4483, -1;
	setp.eq.s32 	%p1350, %r1123, 2;
	and.b32  	%r3696, %r4483, %r4488;
	setp.eq.s32 	%p1351, %r3696, %r4483;
	and.pred  	%p1352, %p1350, %p1351;
	and.pred  	%p1353, %p1352, %p1349;
	@%p1353 bra 	$L__BB1_815;
	and.b32  	%r3697, %r4483, %r1146;
	popc.b32 	%r3698, %r3697;
	setp.eq.s32 	%p1354, %r3698, 1;
	or.b32  	%r3699, %r3697, -2147483648;
	selp.b32 	%r3700, %r3699, %r3697, %p1354;
	st.local.u32 	[%rd242], %r3700;
$L__BB1_815:
	setp.gt.s32 	%p1355, %r4484, -1;
	setp.eq.s32 	%p1356, %r1128, 2;
	and.b32  	%r3702, %r4484, %r4488;
	setp.eq.s32 	%p1357, %r3702, %r4484;
	and.pred  	%p1358, %p1356, %p1357;
	and.pred  	%p1359, %p1358, %p1355;
	@%p1359 bra 	$L__BB1_817;
	and.b32  	%r3703, %r4484, %r1146;
	popc.b32 	%r3704, %r3703;
	setp.eq.s32 	%p1360, %r3704, 1;
	or.b32  	%r3705, %r3703, -2147483648;
	selp.b32 	%r3706, %r3705, %r3703, %p1360;
	st.local.u32 	[%rd242+36], %r3706;
$L__BB1_817:
	setp.gt.s32 	%p1361, %r4485, -1;
	setp.eq.s32 	%p1362, %r1133, 2;
	and.b32  	%r3708, %r4485, %r4488;
	setp.eq.s32 	%p1363, %r3708, %r4485;
	and.pred  	%p1364, %p1362, %p1363;
	and.pred  	%p1365, %p1364, %p1361;
	@%p1365 bra 	$L__BB1_819;
	and.b32  	%r3709, %r4485, %r1146;
	popc.b32 	%r3710, %r3709;
	setp.eq.s32 	%p1366, %r3710, 1;
	or.b32  	%r3711, %r3709, -2147483648;
	selp.b32 	%r3712, %r3711, %r3709, %p1366;
	st.local.u32 	[%rd242+-32], %r3712;
$L__BB1_819:
	setp.gt.s32 	%p1367, %r4486, -1;
	setp.eq.s32 	%p1368, %r1138, 2;
	and.b32  	%r3714, %r4486, %r4488;
	setp.eq.s32 	%p1369, %r3714, %r4486;
	and.pred  	%p1370, %p1368, %p1369;
	and.pred  	%p1371, %p1370, %p1367;
	@%p1371 bra 	$L__BB1_821;
	and.b32  	%r3715, %r4486, %r1146;
	popc.b32 	%r3716, %r3715;
	setp.eq.s32 	%p1372, %r3716, 1;
	or.b32  	%r3717, %r3715, -2147483648;
	selp.b32 	%r3718, %r3717, %r3715, %p1372;
	st.local.u32 	[%rd242+4], %r3718;
$L__BB1_821:
	setp.gt.s32 	%p1373, %r4487, -1;
	setp.eq.s32 	%p1374, %r1143, 2;
	and.b32  	%r3720, %r4487, %r4488;
	setp.eq.s32 	%p1375, %r3720, %r4487;
	and.pred  	%p1376, %p1374, %p1375;
	and.pred  	%p1377, %p1376, %p1373;
	@%p1377 bra 	$L__BB1_823;
	and.b32  	%r3721, %r4487, %r1146;
	popc.b32 	%r3722, %r3721;
	setp.eq.s32 	%p1378, %r3722, 1;
	or.b32  	%r3723, %r3721, -2147483648;
	selp.b32 	%r3724, %r3723, %r3721, %p1378;
	st.local.u32 	[%rd242+40], %r3724;
$L__BB1_823:
	add.s32 	%r4469, %r1056, 3;
	add.s64 	%rd242, %rd242, 12;
	setp.lt.u32 	%p1379, %r1056, 6;
	@%p1379 bra 	$L__BB1_735;
	add.s32 	%r1148, %r4468, 3;
	setp.lt.u32 	%p1380, %r4468, 6;
	mov.u32 	%r4468, %r1148;
	@%p1380 bra 	$L__BB1_734;
$L__BB1_825:
	ld.local.u32 	%r3726, [%rd5];
	setp.gt.s32 	%p1381, %r3726, -1;
	and.b32  	%r1149, %r3726, 2147483647;
	clz.b32 	%r3727, %r1149;
	cvt.u16.u32 	%rs707, %r3727;
	sub.s16 	%rs708, 32, %rs707;
	selp.b16 	%rs1, 0, %rs708, %p1381;
	ld.local.u32 	%r1150, [%rd5+4];
	setp.gt.s32 	%p1382, %r1150, -1;
	and.b32  	%r1151, %r1150, 2147483647;
	clz.b32 	%r3728, %r1151;
	cvt.u16.u32 	%rs709, %r3728;
	sub.s16 	%rs710, 32, %rs709;
	selp.b16 	%rs2, 0, %rs710, %p1382;
	ld.local.u32 	%r1152, [%rd5+8];
	setp.gt.s32 	%p1383, %r1152, -1;
	and.b32  	%r1153, %r1152, 2147483647;
	clz.b32 	%r3729, %r1153;
	cvt.u16.u32 	%rs711, %r3729;
	sub.s16 	%rs712, 32, %rs711;
	selp.b16 	%rs3, 0, %rs712, %p1383;
	ld.local.u32 	%r1154, [%rd5+12];
	setp.gt.s32 	%p1384, %r1154, -1;
	and.b32  	%r1155, %r1154, 2147483647;
	clz.b32 	%r3730, %r1155;
	cvt.u16.u32 	%rs713, %r3730;
	sub.s16 	%rs714, 32, %rs713;
	selp.b16 	%rs4, 0, %rs714, %p1384;
	ld.local.u32 	%r1156, [%rd5+16];
	setp.gt.s32 	%p1385, %r1156, -1;
	and.b32  	%r1157, %r1156, 2147483647;
	clz.b32 	%r3731, %r1157;
	cvt.u16.u32 	%rs715, %r3731;
	sub.s16 	%rs716, 32, %rs715;
	selp.b16 	%rs5, 0, %rs716, %p1385;
	ld.local.u32 	%r1158, [%rd5+20];
	setp.gt.s32 	%p1386, %r1158, -1;
	and.b32  	%r1159, %r1158, 2147483647;
	clz.b32 	%r3732, %r1159;
	cvt.u16.u32 	%rs717, %r3732;
	sub.s16 	%rs718, 32, %rs717;
	selp.b16 	%rs6, 0, %rs718, %p1386;
	ld.local.u32 	%r1160, [%rd5+24];
	setp.gt.s32 	%p1387, %r1160, -1;
	and.b32  	%r1161, %r1160, 2147483647;
	clz.b32 	%r3733, %r1161;
	cvt.u16.u32 	%rs719, %r3733;
	sub.s16 	%rs720, 32, %rs719;
	selp.b16 	%rs7, 0, %rs720, %p1387;
	ld.local.u32 	%r1162, [%rd5+28];
	setp.gt.s32 	%p1388, %r1162, -1;
	and.b32  	%r1163, %r1162, 2147483647;
	clz.b32 	%r3734, %r1163;
	cvt.u16.u32 	%rs721, %r3734;
	sub.s16 	%rs722, 32, %rs721;
	selp.b16 	%rs8, 0, %rs722, %p1388;
	ld.local.u32 	%r1164, [%rd5+32];
	setp.gt.s32 	%p1389, %r1164, -1;
	and.b32  	%r1165, %r1164, 2147483647;
	clz.b32 	%r3735, %r1165;
	cvt.u16.u32 	%rs723, %r3735;
	sub.s16 	%rs724, 32, %rs723;
	selp.b16 	%rs9, 0, %rs724, %p1389;
	ld.local.u32 	%r1166, [%rd5+36];
	setp.gt.s32 	%p1390, %r1166, -1;
	and.b32  	%r1167, %r1166, 2147483647;
	clz.b32 	%r3736, %r1167;
	cvt.u16.u32 	%rs725, %r3736;
	sub.s16 	%rs726, 32, %rs725;
	selp.b16 	%rs10, 0, %rs726, %p1390;
	ld.local.u32 	%r1168, [%rd5+40];
	setp.gt.s32 	%p1391, %r1168, -1;
	and.b32  	%r1169, %r1168, 2147483647;
	clz.b32 	%r3737, %r1169;
	cvt.u16.u32 	%rs727, %r3737;
	sub.s16 	%rs728, 32, %rs727;
	selp.b16 	%rs11, 0, %rs728, %p1391;
	ld.local.u32 	%r1170, [%rd5+44];
	setp.gt.s32 	%p1392, %r1170, -1;
	and.b32  	%r1171, %r1170, 2147483647;
	clz.b32 	%r3738, %r1171;
	cvt.u16.u32 	%rs729, %r3738;
	sub.s16 	%rs730, 32, %rs729;
	selp.b16 	%rs12, 0, %rs730, %p1392;
	ld.local.u32 	%r1172, [%rd5+48];
	setp.gt.s32 	%p1393, %r1172, -1;
	and.b32  	%r1173, %r1172, 2147483647;
	clz.b32 	%r3739, %r1173;
	cvt.u16.u32 	%rs731, %r3739;
	sub.s16 	%rs732, 32, %rs731;
	selp.b16 	%rs13, 0, %rs732, %p1393;
	ld.local.u32 	%r1174, [%rd5+52];
	setp.gt.s32 	%p1394, %r1174, -1;
	and.b32  	%r1175, %r1174, 2147483647;
	clz.b32 	%r3740, %r1175;
	cvt.u16.u32 	%rs733, %r3740;
	sub.s16 	%rs734, 32, %rs733;
	selp.b16 	%rs14, 0, %rs734, %p1394;
	ld.local.u32 	%r1176, [%rd5+56];
	setp.gt.s32 	%p1395, %r1176, -1;
	and.b32  	%r1177, %r1176, 2147483647;
	clz.b32 	%r3741, %r1177;
	cvt.u16.u32 	%rs735, %r3741;
	sub.s16 	%rs736, 32, %rs735;
	selp.b16 	%rs15, 0, %rs736, %p1395;
	ld.local.u32 	%r1178, [%rd5+60];
	setp.gt.s32 	%p1396, %r1178, -1;
	and.b32  	%r1179, %r1178, 2147483647;
	clz.b32 	%r3742, %r1179;
	cvt.u16.u32 	%rs737, %r3742;
	sub.s16 	%rs738, 32, %rs737;
	selp.b16 	%rs16, 0, %rs738, %p1396;
	ld.local.u32 	%r1180, [%rd5+64];
	setp.gt.s32 	%p1397, %r1180, -1;
	and.b32  	%r1181, %r1180, 2147483647;
	clz.b32 	%r3743, %r1181;
	cvt.u16.u32 	%rs739, %r3743;
	sub.s16 	%rs740, 32, %rs739;
	selp.b16 	%rs17, 0, %rs740, %p1397;
	ld.local.u32 	%r1182, [%rd5+68];
	setp.gt.s32 	%p1398, %r1182, -1;
	and.b32  	%r1183, %r1182, 2147483647;
	clz.b32 	%r3744, %r1183;
	cvt.u16.u32 	%rs741, %r3744;
	sub.s16 	%rs742, 32, %rs741;
	selp.b16 	%rs18, 0, %rs742, %p1398;
	ld.local.u32 	%r1184, [%rd5+72];
	setp.gt.s32 	%p1399, %r1184, -1;
	and.b32  	%r1185, %r1184, 2147483647;
	clz.b32 	%r3745, %r1185;
	cvt.u16.u32 	%rs743, %r3745;
	sub.s16 	%rs744, 32, %rs743;
	selp.b16 	%rs19, 0, %rs744, %p1399;
	ld.local.u32 	%r1186, [%rd5+76];
	setp.gt.s32 	%p1400, %r1186, -1;
	and.b32  	%r1187, %r1186, 2147483647;
	clz.b32 	%r3746, %r1187;
	cvt.u16.u32 	%rs745, %r3746;
	sub.s16 	%rs746, 32, %rs745;
	selp.b16 	%rs20, 0, %rs746, %p1400;
	ld.local.u32 	%r1188, [%rd5+80];
	setp.gt.s32 	%p1401, %r1188, -1;
	and.b32  	%r1189, %r1188, 2147483647;
	clz.b32 	%r3747, %r1189;
	cvt.u16.u32 	%rs747, %r3747;
	sub.s16 	%rs748, 32, %rs747;
	selp.b16 	%rs21, 0, %rs748, %p1401;
	ld.local.u32 	%r1190, [%rd5+84];
	setp.gt.s32 	%p1402, %r1190, -1;
	and.b32  	%r1191, %r1190, 2147483647;
	clz.b32 	%r3748, %r1191;
	cvt.u16.u32 	%rs749, %r3748;
	sub.s16 	%rs750, 32, %rs749;
	selp.b16 	%rs22, 0, %rs750, %p1402;
	ld.local.u32 	%r1192, [%rd5+88];
	setp.gt.s32 	%p1403, %r1192, -1;
	and.b32  	%r1193, %r1192, 2147483647;
	clz.b32 	%r3749, %r1193;
	cvt.u16.u32 	%rs751, %r3749;
	sub.s16 	%rs752, 32, %rs751;
	selp.b16 	%rs23, 0, %rs752, %p1403;
	ld.local.u32 	%r1194, [%rd5+92];
	setp.gt.s32 	%p1404, %r1194, -1;
	and.b32  	%r1195, %r1194, 2147483647;
	clz.b32 	%r3750, %r1195;
	cvt.u16.u32 	%rs753, %r3750;
	sub.s16 	%rs754, 32, %rs753;
	selp.b16 	%rs24, 0, %rs754, %p1404;
	ld.local.u32 	%r1196, [%rd5+96];
	setp.gt.s32 	%p1405, %r1196, -1;
	and.b32  	%r1197, %r1196, 2147483647;
	clz.b32 	%r3751, %r1197;
	cvt.u16.u32 	%rs755, %r3751;
	sub.s16 	%rs756, 32, %rs755;
	selp.b16 	%rs25, 0, %rs756, %p1405;
	ld.local.u32 	%r1198, [%rd5+100];
	setp.gt.s32 	%p1406, %r1198, -1;
	and.b32  	%r1199, %r1198, 2147483647;
	clz.b32 	%r3752, %r1199;
	cvt.u16.u32 	%rs757, %r3752;
	sub.s16 	%rs758, 32, %rs757;
	selp.b16 	%rs26, 0, %rs758, %p1406;
	ld.local.u32 	%r1200, [%rd5+104];
	setp.gt.s32 	%p1407, %r1200, -1;
	and.b32  	%r1201, %r1200, 2147483647;
	clz.b32 	%r3753, %r1201;
	cvt.u16.u32 	%rs759, %r3753;
	sub.s16 	%rs760, 32, %rs759;
	selp.b16 	%rs27, 0, %rs760, %p1407;
	ld.local.u32 	%r1202, [%rd5+108];
	setp.gt.s32 	%p1408, %r1202, -1;
	and.b32  	%r1203, %r1202, 2147483647;
	clz.b32 	%r3754, %r1203;
	cvt.u16.u32 	%rs761, %r3754;
	sub.s16 	%rs762, 32, %rs761;
	selp.b16 	%rs28, 0, %rs762, %p1408;
	ld.local.u32 	%r1204, [%rd5+112];
	setp.gt.s32 	%p1409, %r1204, -1;
	and.b32  	%r1205, %r1204, 2147483647;
	clz.b32 	%r3755, %r1205;
	cvt.u16.u32 	%rs763, %r3755;
	sub.s16 	%rs764, 32, %rs763;
	selp.b16 	%rs29, 0, %rs764, %p1409;
	ld.local.u32 	%r1206, [%rd5+116];
	setp.gt.s32 	%p1410, %r1206, -1;
	and.b32  	%r1207, %r1206, 2147483647;
	clz.b32 	%r3756, %r1207;
	cvt.u16.u32 	%rs765, %r3756;
	sub.s16 	%rs766, 32, %rs765;
	selp.b16 	%rs30, 0, %rs766, %p1410;
	ld.local.u32 	%r1208, [%rd5+120];
	setp.gt.s32 	%p1411, %r1208, -1;
	and.b32  	%r1209, %r1208, 2147483647;
	clz.b32 	%r3757, %r1209;
	cvt.u16.u32 	%rs767, %r3757;
	sub.s16 	%rs768, 32, %rs767;
	selp.b16 	%rs31, 0, %rs768, %p1411;
	ld.local.u32 	%r1210, [%rd5+124];
	setp.gt.s32 	%p1412, %r1210, -1;
	and.b32  	%r1211, %r1210, 2147483647;
	clz.b32 	%r3758, %r1211;
	cvt.u16.u32 	%rs769, %r3758;
	sub.s16 	%rs770, 32, %rs769;
	selp.b16 	%rs32, 0, %rs770, %p1412;
	ld.local.u32 	%r1212, [%rd5+128];
	setp.gt.s32 	%p1413, %r1212, -1;
	and.b32  	%r1213, %r1212, 2147483647;
	clz.b32 	%r3759, %r1213;
	cvt.u16.u32 	%rs771, %r3759;
	sub.s16 	%rs772, 32, %rs771;
	selp.b16 	%rs33, 0, %rs772, %p1413;
	ld.local.u32 	%r1214, [%rd5+132];
	setp.gt.s32 	%p1414, %r1214, -1;
	and.b32  	%r1215, %r1214, 2147483647;
	clz.b32 	%r3760, %r1215;
	cvt.u16.u32 	%rs773, %r3760;
	sub.s16 	%rs774, 32, %rs773;
	selp.b16 	%rs34, 0, %rs774, %p1414;
	ld.local.u32 	%r1216, [%rd5+136];
	setp.gt.s32 	%p1415, %r1216, -1;
	and.b32  	%r1217, %r1216, 2147483647;
	clz.b32 	%r3761, %r1217;
	cvt.u16.u32 	%rs775, %r3761;
	sub.s16 	%rs776, 32, %rs775;
	selp.b16 	%rs35, 0, %rs776, %p1415;
	ld.local.u32 	%r1218, [%rd5+140];
	setp.gt.s32 	%p1416, %r1218, -1;
	and.b32  	%r1219, %r1218, 2147483647;
	clz.b32 	%r3762, %r1219;
	cvt.u16.u32 	%rs777, %r3762;
	sub.s16 	%rs778, 32, %rs777;
	selp.b16 	%rs36, 0, %rs778, %p1416;
	ld.local.u32 	%r1220, [%rd5+144];
	setp.gt.s32 	%p1417, %r1220, -1;
	and.b32  	%r1221, %r1220, 2147483647;
	clz.b32 	%r3763, %r1221;
	cvt.u16.u32 	%rs779, %r3763;
	sub.s16 	%rs780, 32, %rs779;
	selp.b16 	%rs37, 0, %rs780, %p1417;
	ld.local.u32 	%r1222, [%rd5+148];
	setp.gt.s32 	%p1418, %r1222, -1;
	and.b32  	%r1223, %r1222, 2147483647;
	clz.b32 	%r3764, %r1223;
	cvt.u16.u32 	%rs781, %r3764;
	sub.s16 	%rs782, 32, %rs781;
	selp.b16 	%rs38, 0, %rs782, %p1418;
	ld.local.u32 	%r1224, [%rd5+152];
	setp.gt.s32 	%p1419, %r1224, -1;
	and.b32  	%r1225, %r1224, 2147483647;
	clz.b32 	%r3765, %r1225;
	cvt.u16.u32 	%rs783, %r3765;
	sub.s16 	%rs784, 32, %rs783;
	selp.b16 	%rs39, 0, %rs784, %p1419;
	ld.local.u32 	%r1226, [%rd5+156];
	setp.gt.s32 	%p1420, %r1226, -1;
	and.b32  	%r1227, %r1226, 2147483647;
	clz.b32 	%r3766, %r1227;
	cvt.u16.u32 	%rs785, %r3766;
	sub.s16 	%rs786, 32, %rs785;
	selp.b16 	%rs40, 0, %rs786, %p1420;
	ld.local.u32 	%r1228, [%rd5+160];
	setp.gt.s32 	%p1421, %r1228, -1;
	and.b32  	%r1229, %r1228, 2147483647;
	clz.b32 	%r3767, %r1229;
	cvt.u16.u32 	%rs787, %r3767;
	sub.s16 	%rs788, 32, %rs787;
	selp.b16 	%rs41, 0, %rs788, %p1421;
	ld.local.u32 	%r1230, [%rd5+164];
	setp.gt.s32 	%p1422, %r1230, -1;
	and.b32  	%r1231, %r1230, 2147483647;
	clz.b32 	%r3768, %r1231;
	cvt.u16.u32 	%rs789, %r3768;
	sub.s16 	%rs790, 32, %rs789;
	selp.b16 	%rs42, 0, %rs790, %p1422;
	ld.local.u32 	%r1232, [%rd5+168];
	setp.gt.s32 	%p1423, %r1232, -1;
	and.b32  	%r1233, %r1232, 2147483647;
	clz.b32 	%r3769, %r1233;
	cvt.u16.u32 	%rs791, %r3769;
	sub.s16 	%rs792, 32, %rs791;
	selp.b16 	%rs43, 0, %rs792, %p1423;
	ld.local.u32 	%r1234, [%rd5+172];
	setp.gt.s32 	%p1424, %r1234, -1;
	and.b32  	%r1235, %r1234, 2147483647;
	clz.b32 	%r3770, %r1235;
	cvt.u16.u32 	%rs793, %r3770;
	sub.s16 	%rs794, 32, %rs793;
	selp.b16 	%rs44, 0, %rs794, %p1424;
	ld.local.u32 	%r1236, [%rd5+176];
	setp.gt.s32 	%p1425, %r1236, -1;
	and.b32  	%r1237, %r1236, 2147483647;
	clz.b32 	%r3771, %r1237;
	cvt.u16.u32 	%rs795, %r3771;
	sub.s16 	%rs796, 32, %rs795;
	selp.b16 	%rs45, 0, %rs796, %p1425;
	ld.local.u32 	%r1238, [%rd5+180];
	setp.gt.s32 	%p1426, %r1238, -1;
	and.b32  	%r1239, %r1238, 2147483647;
	clz.b32 	%r3772, %r1239;
	cvt.u16.u32 	%rs797, %r3772;
	sub.s16 	%rs798, 32, %rs797;
	selp.b16 	%rs46, 0, %rs798, %p1426;
	ld.local.u32 	%r1240, [%rd5+184];
	setp.gt.s32 	%p1427, %r1240, -1;
	and.b32  	%r1241, %r1240, 2147483647;
	clz.b32 	%r3773, %r1241;
	cvt.u16.u32 	%rs799, %r3773;
	sub.s16 	%rs800, 32, %rs799;
	selp.b16 	%rs47, 0, %rs800, %p1427;
	ld.local.u32 	%r1242, [%rd5+188];
	setp.gt.s32 	%p1428, %r1242, -1;
	and.b32  	%r1243, %r1242, 2147483647;
	clz.b32 	%r3774, %r1243;
	cvt.u16.u32 	%rs801, %r3774;
	sub.s16 	%rs802, 32, %rs801;
	selp.b16 	%rs48, 0, %rs802, %p1428;
	ld.local.u32 	%r1244, [%rd5+192];
	setp.gt.s32 	%p1429, %r1244, -1;
	and.b32  	%r1245, %r1244, 2147483647;
	clz.b32 	%r3775, %r1245;
	cvt.u16.u32 	%rs803, %r3775;
	sub.s16 	%rs804, 32, %rs803;
	selp.b16 	%rs49, 0, %rs804, %p1429;
	ld.local.u32 	%r1246, [%rd5+196];
	setp.gt.s32 	%p1430, %r1246, -1;
	and.b32  	%r1247, %r1246, 2147483647;
	clz.b32 	%r3776, %r1247;
	cvt.u16.u32 	%rs805, %r3776;
	sub.s16 	%rs806, 32, %rs805;
	selp.b16 	%rs50, 0, %rs806, %p1430;
	ld.local.u32 	%r1248, [%rd5+200];
	setp.gt.s32 	%p1431, %r1248, -1;
	and.b32  	%r1249, %r1248, 2147483647;
	clz.b32 	%r3777, %r1249;
	cvt.u16.u32 	%rs807, %r3777;
	sub.s16 	%rs808, 32, %rs807;
	selp.b16 	%rs51, 0, %rs808, %p1431;
	ld.local.u32 	%r1250, [%rd5+204];
	setp.gt.s32 	%p1432, %r1250, -1;
	and.b32  	%r1251, %r1250, 2147483647;
	clz.b32 	%r3778, %r1251;
	cvt.u16.u32 	%rs809, %r3778;
	sub.s16 	%rs810, 32, %rs809;
	selp.b16 	%rs52, 0, %rs810, %p1432;
	ld.local.u32 	%r1252, [%rd5+208];
	setp.gt.s32 	%p1433, %r1252, -1;
	and.b32  	%r1253, %r1252, 2147483647;
	clz.b32 	%r3779, %r1253;
	cvt.u16.u32 	%rs811, %r3779;
	sub.s16 	%rs812, 32, %rs811;
	selp.b16 	%rs53, 0, %rs812, %p1433;
	ld.local.u32 	%r1254, [%rd5+212];
	setp.gt.s32 	%p1434, %r1254, -1;
	and.b32  	%r1255, %r1254, 2147483647;
	clz.b32 	%r3780, %r1255;
	cvt.u16.u32 	%rs813, %r3780;
	sub.s16 	%rs814, 32, %rs813;
	selp.b16 	%rs54, 0, %rs814, %p1434;
	ld.local.u32 	%r1256, [%rd5+216];
	setp.gt.s32 	%p1435, %r1256, -1;
	and.b32  	%r1257, %r1256, 2147483647;
	clz.b32 	%r3781, %r1257;
	cvt.u16.u32 	%rs815, %r3781;
	sub.s16 	%rs816, 32, %rs815;
	selp.b16 	%rs55, 0, %rs816, %p1435;
	ld.local.u32 	%r1258, [%rd5+220];
	setp.gt.s32 	%p1436, %r1258, -1;
	and.b32  	%r1259, %r1258, 2147483647;
	clz.b32 	%r3782, %r1259;
	cvt.u16.u32 	%rs817, %r3782;
	sub.s16 	%rs818, 32, %rs817;
	selp.b16 	%rs56, 0, %rs818, %p1436;
	ld.local.u32 	%r1260, [%rd5+224];
	setp.gt.s32 	%p1437, %r1260, -1;
	and.b32  	%r1261, %r1260, 2147483647;
	clz.b32 	%r3783, %r1261;
	cvt.u16.u32 	%rs819, %r3783;
	sub.s16 	%rs820, 32, %rs819;
	selp.b16 	%rs57, 0, %rs820, %p1437;
	ld.local.u32 	%r1262, [%rd5+228];
	setp.gt.s32 	%p1438, %r1262, -1;
	and.b32  	%r1263, %r1262, 2147483647;
	clz.b32 	%r3784, %r1263;
	cvt.u16.u32 	%rs821, %r3784;
	sub.s16 	%rs822, 32, %rs821;
	selp.b16 	%rs58, 0, %rs822, %p1438;
	ld.local.u32 	%r1264, [%rd5+232];
	setp.gt.s32 	%p1439, %r1264, -1;
	and.b32  	%r1265, %r1264, 2147483647;
	clz.b32 	%r3785, %r1265;
	cvt.u16.u32 	%rs823, %r3785;
	sub.s16 	%rs824, 32, %rs823;
	selp.b16 	%rs59, 0, %rs824, %p1439;
	ld.local.u32 	%r1266, [%rd5+236];
	setp.gt.s32 	%p1440, %r1266, -1;
	and.b32  	%r1267, %r1266, 2147483647;
	clz.b32 	%r3786, %r1267;
	cvt.u16.u32 	%rs825, %r3786;
	sub.s16 	%rs826, 32, %rs825;
	selp.b16 	%rs60, 0, %rs826, %p1440;
	ld.local.u32 	%r1268, [%rd5+240];
	setp.gt.s32 	%p1441, %r1268, -1;
	and.b32  	%r1269, %r1268, 2147483647;
	clz.b32 	%r3787, %r1269;
	cvt.u16.u32 	%rs827, %r3787;
	sub.s16 	%rs828, 32, %rs827;
	selp.b16 	%rs61, 0, %rs828, %p1441;
	ld.local.u32 	%r1270, [%rd5+244];
	setp.gt.s32 	%p1442, %r1270, -1;
	and.b32  	%r1271, %r1270, 2147483647;
	clz.b32 	%r3788, %r1271;
	cvt.u16.u32 	%rs829, %r3788;
	sub.s16 	%rs830, 32, %rs829;
	selp.b16 	%rs62, 0, %rs830, %p1442;
	ld.local.u32 	%r1272, [%rd5+248];
	setp.gt.s32 	%p1443, %r1272, -1;
	and.b32  	%r1273, %r1272, 2147483647;
	clz.b32 	%r3789, %r1273;
	cvt.u16.u32 	%rs831, %r3789;
	sub.s16 	%rs832, 32, %rs831;
	selp.b16 	%rs63, 0, %rs832, %p1443;
	ld.local.u32 	%r1274, [%rd5+252];
	setp.gt.s32 	%p1444, %r1274, -1;
	and.b32  	%r1275, %r1274, 2147483647;
	clz.b32 	%r3790, %r1275;
	cvt.u16.u32 	%rs833, %r3790;
	sub.s16 	%rs834, 32, %rs833;
	selp.b16 	%rs64, 0, %rs834, %p1444;
	ld.local.u32 	%r1276, [%rd5+256];
	setp.gt.s32 	%p1445, %r1276, -1;
	and.b32  	%r1277, %r1276, 2147483647;
	clz.b32 	%r3791, %r1277;
	cvt.u16.u32 	%rs835, %r3791;
	sub.s16 	%rs836, 32, %rs835;
	selp.b16 	%rs65, 0, %rs836, %p1445;
	ld.local.u32 	%r1278, [%rd5+260];
	setp.gt.s32 	%p1446, %r1278, -1;
	and.b32  	%r1279, %r1278, 2147483647;
	clz.b32 	%r3792, %r1279;
	cvt.u16.u32 	%rs837, %r3792;
	sub.s16 	%rs838, 32, %rs837;
	selp.b16 	%rs66, 0, %rs838, %p1446;
	ld.local.u32 	%r1280, [%rd5+264];
	setp.gt.s32 	%p1447, %r1280, -1;
	and.b32  	%r1281, %r1280, 2147483647;
	clz.b32 	%r3793, %r1281;
	cvt.u16.u32 	%rs839, %r3793;
	sub.s16 	%rs840, 32, %rs839;
	selp.b16 	%rs67, 0, %rs840, %p1447;
	ld.local.u32 	%r1282, [%rd5+268];
	setp.gt.s32 	%p1448, %r1282, -1;
	and.b32  	%r1283, %r1282, 2147483647;
	clz.b32 	%r3794, %r1283;
	cvt.u16.u32 	%rs841, %r3794;
	sub.s16 	%rs842, 32, %rs841;
	selp.b16 	%rs68, 0, %rs842, %p1448;
	ld.local.u32 	%r1284, [%rd5+272];
	setp.gt.s32 	%p1449, %r1284, -1;
	and.b32  	%r1285, %r1284, 2147483647;
	clz.b32 	%r3795, %r1285;
	cvt.u16.u32 	%rs843, %r3795;
	sub.s16 	%rs844, 32, %rs843;
	selp.b16 	%rs69, 0, %rs844, %p1449;
	ld.local.u32 	%r1286, [%rd5+276];
	setp.gt.s32 	%p1450, %r1286, -1;
	and.b32  	%r1287, %r1286, 2147483647;
	clz.b32 	%r3796, %r1287;
	cvt.u16.u32 	%rs845, %r3796;
	sub.s16 	%rs846, 32, %rs845;
	selp.b16 	%rs70, 0, %rs846, %p1450;
	ld.local.u32 	%r1288, [%rd5+280];
	setp.gt.s32 	%p1451, %r1288, -1;
	and.b32  	%r1289, %r1288, 2147483647;
	clz.b32 	%r3797, %r1289;
	cvt.u16.u32 	%rs847, %r3797;
	sub.s16 	%rs848, 32, %rs847;
	selp.b16 	%rs71, 0, %rs848, %p1451;
	ld.local.u32 	%r1290, [%rd5+284];
	setp.gt.s32 	%p1452, %r1290, -1;
	and.b32  	%r1291, %r1290, 2147483647;
	clz.b32 	%r3798, %r1291;
	cvt.u16.u32 	%rs849, %r3798;
	sub.s16 	%rs850, 32, %rs849;
	selp.b16 	%rs72, 0, %rs850, %p1452;
	ld.local.u32 	%r1292, [%rd5+288];
	setp.gt.s32 	%p1453, %r1292, -1;
	and.b32  	%r1293, %r1292, 2147483647;
	clz.b32 	%r3799, %r1293;
	cvt.u16.u32 	%rs851, %r3799;
	sub.s16 	%rs852, 32, %rs851;
	selp.b16 	%rs73, 0, %rs852, %p1453;
	ld.local.u32 	%r1294, [%rd5+292];
	setp.gt.s32 	%p1454, %r1294, -1;
	and.b32  	%r1295, %r1294, 2147483647;
	clz.b32 	%r3800, %r1295;
	cvt.u16.u32 	%rs853, %r3800;
	sub.s16 	%rs854, 32, %rs853;
	selp.b16 	%rs74, 0, %rs854, %p1454;
	ld.local.u32 	%r1296, [%rd5+296];
	setp.gt.s32 	%p1455, %r1296, -1;
	and.b32  	%r1297, %r1296, 2147483647;
	clz.b32 	%r3801, %r1297;
	cvt.u16.u32 	%rs855, %r3801;
	sub.s16 	%rs856, 32, %rs855;
	selp.b16 	%rs75, 0, %rs856, %p1455;
	ld.local.u32 	%r1298, [%rd5+300];
	setp.gt.s32 	%p1456, %r1298, -1;
	and.b32  	%r1299, %r1298, 2147483647;
	clz.b32 	%r3802, %r1299;
	cvt.u16.u32 	%rs857, %r3802;
	sub.s16 	%rs858, 32, %rs857;
	selp.b16 	%rs76, 0, %rs858, %p1456;
	ld.local.u32 	%r1300, [%rd5+304];
	setp.gt.s32 	%p1457, %r1300, -1;
	and.b32  	%r1301, %r1300, 2147483647;
	clz.b32 	%r3803, %r1301;
	cvt.u16.u32 	%rs859, %r3803;
	sub.s16 	%rs860, 32, %rs859;
	selp.b16 	%rs77, 0, %rs860, %p1457;
	ld.local.u32 	%r1302, [%rd5+308];
	setp.gt.s32 	%p1458, %r1302, -1;
	and.b32  	%r1303, %r1302, 2147483647;
	clz.b32 	%r3804, %r1303;
	cvt.u16.u32 	%rs861, %r3804;
	sub.s16 	%rs862, 32, %rs861;
	selp.b16 	%rs78, 0, %rs862, %p1458;
	ld.local.u32 	%r1304, [%rd5+312];
	setp.gt.s32 	%p1459, %r1304, -1;
	and.b32  	%r1305, %r1304, 2147483647;
	clz.b32 	%r3805, %r1305;
	cvt.u16.u32 	%rs863, %r3805;
	sub.s16 	%rs864, 32, %rs863;
	selp.b16 	%rs79, 0, %rs864, %p1459;
	ld.local.u32 	%r1306, [%rd5+316];
	setp.gt.s32 	%p1460, %r1306, -1;
	and.b32  	%r1307, %r1306, 2147483647;
	clz.b32 	%r3806, %r1307;
	cvt.u16.u32 	%rs865, %r3806;
	sub.s16 	%rs866, 32, %rs865;
	selp.b16 	%rs80, 0, %rs866, %p1460;
	ld.local.u32 	%r1308, [%rd5+320];
	setp.gt.s32 	%p1461, %r1308, -1;
	and.b32  	%r1309, %r1308, 2147483647;
	clz.b32 	%r3807, %r1309;
	cvt.u16.u32 	%rs867, %r3807;
	sub.s16 	%rs868, 32, %rs867;
	selp.b16 	%rs81, 0, %rs868, %p1461;
	st.local.u8 	[%rd4], %rs1;
	st.local.u8 	[%rd4+1], %rs2;
	st.local.u8 	[%rd4+2], %rs3;
	st.local.u8 	[%rd4+3], %rs4;
	st.local.u8 	[%rd4+4], %rs5;
	st.local.u8 	[%rd4+5], %rs6;
	st.local.u8 	[%rd4+6], %rs7;
	st.local.u8 	[%rd4+7], %rs8;
	st.local.u8 	[%rd4+8], %rs9;
	st.local.u8 	[%rd4+9], %rs10;
	st.local.u8 	[%rd4+10], %rs11;
	st.local.u8 	[%rd4+11], %rs12;
	st.local.u8 	[%rd4+12], %rs13;
	st.local.u8 	[%rd4+13], %rs14;
	st.local.u8 	[%rd4+14], %rs15;
	st.local.u8 	[%rd4+15], %rs16;
	st.local.u8 	[%rd4+16], %rs17;
	st.local.u8 	[%rd4+17], %rs18;
	st.local.u8 	[%rd4+18], %rs19;
	st.local.u8 	[%rd4+19], %rs20;
	st.local.u8 	[%rd4+20], %rs21;
	st.local.u8 	[%rd4+21], %rs22;
	st.local.u8 	[%rd4+22], %rs23;
	st.local.u8 	[%rd4+23], %rs24;
	st.local.u8 	[%rd4+24], %rs25;
	st.local.u8 	[%rd4+25], %rs26;
	st.local.u8 	[%rd4+26], %rs27;
	st.local.u8 	[%rd4+27], %rs28;
	st.local.u8 	[%rd4+28], %rs29;
	st.local.u8 	[%rd4+29], %rs30;
	st.local.u8 	[%rd4+30], %rs31;
	st.local.u8 	[%rd4+31], %rs32;
	st.local.u8 	[%rd4+32], %rs33;
	st.local.u8 	[%rd4+33], %rs34;
	st.local.u8 	[%rd4+34], %rs35;
	st.local.u8 	[%rd4+35], %rs36;
	st.local.u8 	[%rd4+36], %rs37;
	st.local.u8 	[%rd4+37], %rs38;
	st.local.u8 	[%rd4+38], %rs39;
	st.local.u8 	[%rd4+39], %rs40;
	st.local.u8 	[%rd4+40], %rs41;
	st.local.u8 	[%rd4+41], %rs42;
	st.local.u8 	[%rd4+42], %rs43;
	st.local.u8 	[%rd4+43], %rs44;
	st.local.u8 	[%rd4+44], %rs45;
	st.local.u8 	[%rd4+45], %rs46;
	st.local.u8 	[%rd4+46], %rs47;
	st.local.u8 	[%rd4+47], %rs48;
	st.local.u8 	[%rd4+48], %rs49;
	st.local.u8 	[%rd4+49], %rs50;
	st.local.u8 	[%rd4+50], %rs51;
	st.local.u8 	[%rd4+51], %rs52;
	st.local.u8 	[%rd4+52], %rs53;
	st.local.u8 	[%rd4+53], %rs54;
	st.local.u8 	[%rd4+54], %rs55;
	st.local.u8 	[%rd4+55], %rs56;
	st.local.u8 	[%rd4+56], %rs57;
	st.local.u8 	[%rd4+57], %rs58;
	st.local.u8 	[%rd4+58], %rs59;
	st.local.u8 	[%rd4+59], %rs60;
	st.local.u8 	[%rd4+60], %rs61;
	st.local.u8 	[%rd4+61], %rs62;
	st.local.u8 	[%rd4+62], %rs63;
	st.local.u8 	[%rd4+63], %rs64;
	st.local.u8 	[%rd4+64], %rs65;
	st.local.u8 	[%rd4+65], %rs66;
	st.local.u8 	[%rd4+66], %rs67;
	st.local.u8 	[%rd4+67], %rs68;
	st.local.u8 	[%rd4+68], %rs69;
	st.local.u8 	[%rd4+69], %rs70;
	st.local.u8 	[%rd4+70], %rs71;
	st.local.u8 	[%rd4+71], %rs72;
	st.local.u8 	[%rd4+72], %rs73;
	st.local.u8 	[%rd4+73], %rs74;
	st.local.u8 	[%rd4+74], %rs75;
	st.local.u8 	[%rd4+75], %rs76;
	st.local.u8 	[%rd4+76], %rs77;
	st.local.u8 	[%rd4+77], %rs78;
	st.local.u8 	[%rd4+78], %rs79;
	st.local.u8 	[%rd4+79], %rs80;
	st.local.u8 	[%rd4+80], %rs81;
	setp.eq.s32 	%p1462, %r3726, 0;
	mov.b32 	%r4497, -1;
	@%p1462 bra 	$L__BB1_907;
	setp.eq.s32 	%p1463, %r1150, 0;
	@%p1463 bra 	$L__BB1_907;
	popc.b32 	%r1310, %r1149;
	setp.eq.s32 	%p1464, %r1152, 0;
	@%p1464 bra 	$L__BB1_907;
	setp.lt.u32 	%p1465, %r1310, 2;
	selp.b32 	%r3811, 32, %r1310, %p1465;
	popc.b32 	%r3814, %r1151;
	setp.lt.u32 	%p1466, %r3814, %r3811;
	setp.gt.u32 	%p1467, %r3814, 1;
	and.pred  	%p1468, %p1467, %p1466;
	selp.b32 	%r3815, %r3814, %r3811, %p1468;
	popc.b32 	%r3818, %r1153;
	setp.gt.u32 	%p1469, %r3818, 1;
	setp.lt.u32 	%p1470, %r3818, %r3815;
	and.pred  	%p1471, %p1469, %p1470;
	selp.b32 	%r1311, %r3818, %r3815, %p1471;
	selp.s32 	%r3819, -1, 0, %p1465;
	selp.b32 	%r3820, 1, %r3819, %p1468;
	selp.b32 	%r1312, 2, %r3820, %p1471;
	setp.eq.s32 	%p1472, %r1154, 0;
	@%p1472 bra 	$L__BB1_907;
	popc.b32 	%r3823, %r1155;
	setp.gt.u32 	%p1473, %r3823, 1;
	setp.lt.u32 	%p1474, %r3823, %r1311;
	and.pred  	%p1475, %p1473, %p1474;
	selp.b32 	%r1313, %r3823, %r1311, %p1475;
	selp.b32 	%r1314, 3, %r1312, %p1475;
	setp.eq.s32 	%p1476, %r1156, 0;
	@%p1476 bra 	$L__BB1_907;
	popc.b32 	%r3826, %r1157;
	setp.gt.u32 	%p1477, %r3826, 1;
	setp.lt.u32 	%p1478, %r3826, %r1313;
	and.pred  	%p1479, %p1477, %p1478;
	selp.b32 	%r1315, %r3826, %r1313, %p1479;
	selp.b32 	%r1316, 4, %r1314, %p1479;
	setp.eq.s32 	%p1480, %r1158, 0;
	@%p1480 bra 	$L__BB1_907;
	popc.b32 	%r3829, %r1159;
	setp.gt.u32 	%p1481, %r3829, 1;
	setp.lt.u32 	%p1482, %r3829, %r1315;
	and.pred  	%p1483, %p1481, %p1482;
	selp.b32 	%r1317, %r3829, %r1315, %p1483;
	selp.b32 	%r1318, 5, %r1316, %p1483;
	setp.eq.s32 	%p1484, %r1160, 0;
	@%p1484 bra 	$L__BB1_907;
	popc.b32 	%r3832, %r1161;
	setp.gt.u32 	%p1485, %r3832, 1;
	setp.lt.u32 	%p1486, %r3832, %r1317;
	and.pred  	%p1487, %p1485, %p1486;
	selp.b32 	%r1319, %r3832, %r1317, %p1487;
	selp.b32 	%r1320, 6, %r1318, %p1487;
	setp.eq.s32 	%p1488, %r1162, 0;
	@%p1488 bra 	$L__BB1_907;
	popc.b32 	%r3835, %r1163;
	setp.gt.u32 	%p1489, %r3835, 1;
	setp.lt.u32 	%p1490, %r3835, %r1319;
	and.pred  	%p1491, %p1489, %p1490;
	selp.b32 	%r1321, %r3835, %r1319, %p1491;
	selp.b32 	%r1322, 7, %r1320, %p1491;
	setp.eq.s32 	%p1492, %r1164, 0;
	@%p1492 bra 	$L__BB1_907;
	popc.b32 	%r3838, %r1165;
	setp.gt.u32 	%p1493, %r3838, 1;
	setp.lt.u32 	%p1494, %r3838, %r1321;
	and.pred  	%p1495, %p1493, %p1494;
	selp.b32 	%r1323, %r3838, %r1321, %p1495;
	selp.b32 	%r1324, 8, %r1322, %p1495;
	setp.eq.s32 	%p1496, %r1166, 0;
	@%p1496 bra 	$L__BB1_907;
	popc.b32 	%r3841, %r1167;
	setp.gt.u32 	%p1497, %r3841, 1;
	setp.lt.u32 	%p1498, %r3841, %r1323;
	and.pred  	%p1499, %p1497, %p1498;
	selp.b32 	%r1325, %r3841, %r1323, %p1499;
	selp.b32 	%r1326, 9, %r1324, %p1499;
	setp.eq.s32 	%p1500, %r1168, 0;
	@%p1500 bra 	$L__BB1_907;
	popc.b32 	%r3844, %r1169;
	setp.gt.u32 	%p1501, %r3844, 1;
	setp.lt.u32 	%p1502, %r3844, %r1325;
	and.pred  	%p1503, %p1501, %p1502;
	selp.b32 	%r1327, %r3844, %r1325, %p1503;
	selp.b32 	%r1328, 10, %r1326, %p1503;
	setp.eq.s32 	%p1504, %r1170, 0;
	@%p1504 bra 	$L__BB1_907;
	popc.b32 	%r3847, %r1171;
	setp.gt.u32 	%p1505, %r3847, 1;
	setp.lt.u32 	%p1506, %r3847, %r1327;
	and.pred  	%p1507, %p1505, %p1506;
	selp.b32 	%r1329, %r3847, %r1327, %p1507;
	selp.b32 	%r1330, 11, %r1328, %p1507;
	setp.eq.s32 	%p1508, %r1172, 0;
	@%p1508 bra 	$L__BB1_907;
	popc.b32 	%r3850, %r1173;
	setp.gt.u32 	%p1509, %r3850, 1;
	setp.lt.u32 	%p1510, %r3850, %r1329;
	and.pred  	%p1511, %p1509, %p1510;
	selp.b32 	%r1331, %r3850, %r1329, %p1511;
	selp.b32 	%r1332, 12, %r1330, %p1511;
	setp.eq.s32 	%p1512, %r1174, 0;
	@%p1512 bra 	$L__BB1_907;
	popc.b32 	%r3853, %r1175;
	setp.gt.u32 	%p1513, %r3853, 1;
	setp.lt.u32 	%p1514, %r3853, %r1331;
	and.pred  	%p1515, %p1513, %p1514;
	selp.b32 	%r1333, %r3853, %r1331, %p1515;
	selp.b32 	%r1334, 13, %r1332, %p1515;
	setp.eq.s32 	%p1516, %r1176, 0;
	@%p1516 bra 	$L__BB1_907;
	popc.b32 	%r3856, %r1177;
	setp.gt.u32 	%p1517, %r3856, 1;
	setp.lt.u32 	%p1518, %r3856, %r1333;
	and.pred  	%p1519, %p1517, %p1518;
	selp.b32 	%r1335, %r3856, %r1333, %p1519;
	selp.b32 	%r1336, 14, %r1334, %p1519;
	setp.eq.s32 	%p1520, %r1178, 0;
	@%p1520 bra 	$L__BB1_907;
	popc.b32 	%r3859, %r1179;
	setp.gt.u32 	%p1521, %r3859, 1;
	setp.lt.u32 	%p1522, %r3859, %r1335;
	and.pred  	%p1523, %p1521, %p1522;
	selp.b32 	%r1337, %r3859, %r1335, %p1523;
	selp.b32 	%r1338, 15, %r1336, %p1523;
	setp.eq.s32 	%p1524, %r1180, 0;
	@%p1524 bra 	$L__BB1_907;
	popc.b32 	%r3862, %r1181;
	setp.gt.u32 	%p1525, %r3862, 1;
	setp.lt.u32 	%p1526, %r3862, %r1337;
	and.pred  	%p1527, %p1525, %p1526;
	selp.b32 	%r1339, %r3862, %r1337, %p1527;
	selp.b32 	%r1340, 16, %r1338, %p1527;
	setp.eq.s32 	%p1528, %r1182, 0;
	@%p1528 bra 	$L__BB1_907;
	popc.b32 	%r3865, %r1183;
	setp.gt.u32 	%p1529, %r3865, 1;
	setp.lt.u32 	%p1530, %r3865, %r1339;
	and.pred  	%p1531, %p1529, %p1530;
	selp.b32 	%r1341, %r3865, %r1339, %p1531;
	selp.b32 	%r1342, 17, %r1340, %p1531;
	setp.eq.s32 	%p1532, %r1184, 0;
	@%p1532 bra 	$L__BB1_907;
	popc.b32 	%r3868, %r1185;
	setp.gt.u32 	%p1533, %r3868, 1;
	setp.lt.u32 	%p1534, %r3868, %r1341;
	and.pred  	%p1535, %p1533, %p1534;
	selp.b32 	%r1343, %r3868, %r1341, %p1535;
	selp.b32 	%r1344, 18, %r1342, %p1535;
	setp.eq.s32 	%p1536, %r1186, 0;
	@%p1536 bra 	$L__BB1_907;
	popc.b32 	%r3871, %r1187;
	setp.gt.u32 	%p1537, %r3871, 1;
	setp.lt.u32 	%p1538, %r3871, %r1343;
	and.pred  	%p1539, %p1537, %p1538;
	selp.b32 	%r1345, %r3871, %r1343, %p1539;
	selp.b32 	%r1346, 19, %r1344, %p1539;
	setp.eq.s32 	%p1540, %r1188, 0;
	@%p1540 bra 	$L__BB1_907;
	popc.b32 	%r3874, %r1189;
	setp.gt.u32 	%p1541, %r3874, 1;
	setp.lt.u32 	%p1542, %r3874, %r1345;
	and.pred  	%p1543, %p1541, %p1542;
	selp.b32 	%r1347, %r3874, %r1345, %p1543;
	selp.b32 	%r1348, 20, %r1346, %p1543;
	setp.eq.s32 	%p1544, %r1190, 0;
	@%p1544 bra 	$L__BB1_907;
	popc.b32 	%r3877, %r1191;
	setp.gt.u32 	%p1545, %r3877, 1;
	setp.lt.u32 	%p1546, %r3877, %r1347;
	and.pred  	%p1547, %p1545, %p1546;
	selp.b32 	%r1349, %r3877, %r1347, %p1547;
	selp.b32 	%r1350, 21, %r1348, %p1547;
	setp.eq.s32 	%p1548, %r1192, 0;
	@%p1548 bra 	$L__BB1_907;
	popc.b32 	%r3880, %r1193;
	setp.gt.u32 	%p1549, %r3880, 1;
	setp.lt.u32 	%p1550, %r3880, %r1349;
	and.pred  	%p1551, %p1549, %p1550;
	selp.b32 	%r1351, %r3880, %r1349, %p1551;
	selp.b32 	%r1352, 22, %r1350, %p1551;
	setp.eq.s32 	%p1552, %r1194, 0;
	@%p1552 bra 	$L__BB1_907;
	popc.b32 	%r3883, %r1195;
	setp.gt.u32 	%p1553, %r3883, 1;
	setp.lt.u32 	%p1554, %r3883, %r1351;
	and.pred  	%p1555, %p1553, %p1554;
	selp.b32 	%r1353, %r3883, %r1351, %p1555;
	selp.b32 	%r1354, 23, %r1352, %p1555;
	setp.eq.s32 	%p1556, %r1196, 0;
	@%p1556 bra 	$L__BB1_907;
	popc.b32 	%r3886, %r1197;
	setp.gt.u32 	%p1557, %r3886, 1;
	setp.lt.u32 	%p1558, %r3886, %r1353;
	and.pred  	%p1559, %p1557, %p1558;
	selp.b32 	%r1355, %r3886, %r1353, %p1559;
	selp.b32 	%r1356, 24, %r1354, %p1559;
	setp.eq.s32 	%p1560, %r1198, 0;
	@%p1560 bra 	$L__BB1_907;
	popc.b32 	%r3889, %r1199;
	setp.gt.u32 	%p1561, %r3889, 1;
	setp.lt.u32 	%p1562, %r3889, %r1355;
	and.pred  	%p1563, %p1561, %p1562;
	selp.b32 	%r1357, %r3889, %r1355, %p1563;
	selp.b32 	%r1358, 25, %r1356, %p1563;
	setp.eq.s32 	%p1564, %r1200, 0;
	@%p1564 bra 	$L__BB1_907;
	popc.b32 	%r3892, %r1201;
	setp.gt.u32 	%p1565, %r3892, 1;
	setp.lt.u32 	%p1566, %r3892, %r1357;
	and.pred  	%p1567, %p1565, %p1566;
	selp.b32 	%r1359, %r3892, %r1357, %p1567;
	selp.b32 	%r1360, 26, %r1358, %p1567;
	setp.eq.s32 	%p1568, %r1202, 0;
	@%p1568 bra 	$L__BB1_907;
	popc.b32 	%r3895, %r1203;
	setp.gt.u32 	%p1569, %r3895, 1;
	setp.lt.u32 	%p1570, %r3895, %r1359;
	and.pred  	%p1571, %p1569, %p1570;
	selp.b32 	%r1361, %r3895, %r1359, %p1571;
	selp.b32 	%r1362, 27, %r1360, %p1571;
	setp.eq.s32 	%p1572, %r1204, 0;
	@%p1572 bra 	$L__BB1_907;
	popc.b32 	%r3898, %r1205;
	setp.gt.u32 	%p1573, %r3898, 1;
	setp.lt.u32 	%p1574, %r3898, %r1361;
	and.pred  	%p1575, %p1573, %p1574;
	selp.b32 	%r1363, %r3898, %r1361, %p1575;
	selp.b32 	%r1364, 28, %r1362, %p1575;
	setp.eq.s32 	%p1576, %r1206, 0;
	@%p1576 bra 	$L__BB1_907;
	popc.b32 	%r3901, %r1207;
	setp.gt.u32 	%p1577, %r3901, 1;
	setp.lt.u32 	%p1578, %r3901, %r1363;
	and.pred  	%p1579, %p1577, %p1578;
	selp.b32 	%r1365, %r3901, %r1363, %p1579;
	selp.b32 	%r1366, 29, %r1364, %p1579;
	setp.eq.s32 	%p1580, %r1208, 0;
	@%p1580 bra 	$L__BB1_907;
	popc.b32 	%r3904, %r1209;
	setp.gt.u32 	%p1581, %r3904, 1;
	setp.lt.u32 	%p1582, %r3904, %r1365;
	and.pred  	%p1583, %p1581, %p1582;
	selp.b32 	%r1367, %r3904, %r1365, %p1583;
	selp.b32 	%r1368, 30, %r1366, %p1583;
	setp.eq.s32 	%p1584, %r1210, 0;
	@%p1584 bra 	$L__BB1_907;
	popc.b32 	%r3907, %r1211;
	setp.gt.u32 	%p1585, %r3907, 1;
	setp.lt.u32 	%p1586, %r3907, %r1367;
	and.pred  	%p1587, %p1585, %p1586;
	selp.b32 	%r1369, %r3907, %r1367, %p1587;
	selp.b32 	%r1370, 31, %r1368, %p1587;
	setp.eq.s32 	%p1588, %r1212, 0;
	@%p1588 bra 	$L__BB1_907;
	popc.b32 	%r3910, %r1213;
	setp.gt.u32 	%p1589, %r3910, 1;
	setp.lt.u32 	%p1590, %r3910, %r1369;
	and.pred  	%p1591, %p1589, %p1590;
	selp.b32 	%r1371, %r3910, %r1369, %p1591;
	selp.b32 	%r1372, 32, %r1370, %p1591;
	setp.eq.s32 	%p1592, %r1214, 0;
	@%p1592 bra 	$L__BB1_907;
	popc.b32 	%r3913, %r1215;
	setp.gt.u32 	%p1593, %r3913, 1;
	setp.lt.u32 	%p1594, %r3913, %r1371;
	and.pred  	%p1595, %p1593, %p1594;
	selp.b32 	%r1373, %r3913, %r1371, %p1595;
	selp.b32 	%r1374, 33, %r1372, %p1595;
	setp.eq.s32 	%p1596, %r1216, 0;
	@%p1596 bra 	$L__BB1_907;
	popc.b32 	%r3916, %r1217;
	setp.gt.u32 	%p1597, %r3916, 1;
	setp.lt.u32 	%p1598, %r3916, %r1373;
	and.pred  	%p1599, %p1597, %p1598;
	selp.b32 	%r1375, %r3916, %r1373, %p1599;
	selp.b32 	%r1376, 34, %r1374, %p1599;
	setp.eq.s32 	%p1600, %r1218, 0;
	@%p1600 bra 	$L__BB1_907;
	popc.b32 	%r3919, %r1219;
	setp.gt.u32 	%p1601, %r3919, 1;
	setp.lt.u32 	%p1602, %r3919, %r1375;
	and.pred  	%p1603, %p1601, %p1602;
	selp.b32 	%r1377, %r3919, %r1375, %p1603;
	selp.b32 	%r1378, 35, %r1376, %p1603;
	setp.eq.s32 	%p1604, %r1220, 0;
	@%p1604 bra 	$L__BB1_907;
	popc.b32 	%r3922, %r1221;
	setp.gt.u32 	%p1605, %r3922, 1;
	setp.lt.u32 	%p1606, %r3922, %r1377;
	and.pred  	%p1607, %p1605, %p1606;
	selp.b32 	%r1379, %r3922, %r1377, %p1607;
	selp.b32 	%r1380, 36, %r1378, %p1607;
	setp.eq.s32 	%p1608, %r1222, 0;
	@%p1608 bra 	$L__BB1_907;
	popc.b32 	%r3925, %r1223;
	setp.gt.u32 	%p1609, %r3925, 1;
	setp.lt.u32 	%p1610, %r3925, %r1379;
	and.pred  	%p1611, %p1609, %p1610;
	selp.b32 	%r1381, %r3925, %r1379, %p1611;
	selp.b32 	%r1382, 37, %r1380, %p1611;
	setp.eq.s32 	%p1612, %r1224, 0;
	@%p1612 bra 	$L__BB1_907;
	popc.b32 	%r3928, %r1225;
	setp.gt.u32 	%p1613, %r3928, 1;
	setp.lt.u32 	%p1614, %r3928, %r1381;
	and.pred  	%p1615, %p1613, %p1614;
	selp.b32 	%r1383, %r3928, %r1381, %p1615;
	selp.b32 	%r1384, 38, %r1382, %p1615;
	setp.eq.s32 	%p1616, %r1226, 0;
	@%p1616 bra 	$L__BB1_907;
	popc.b32 	%r3931, %r1227;
	setp.gt.u32 	%p1617, %r3931, 1;
	setp.lt.u32 	%p1618, %r3931, %r1383;
	and.pred  	%p1619, %p1617, %p1618;
	selp.b32 	%r1385, %r3931, %r1383, %p1619;
	selp.b32 	%r1386, 39, %r1384, %p1619;
	setp.eq.s32 	%p1620, %r1228, 0;
	@%p1620 bra 	$L__BB1_907;
	popc.b32 	%r3934, %r1229;
	setp.gt.u32 	%p1621, %r3934, 1;
	setp.lt.u32 	%p1622, %r3934, %r1385;
	and.pred  	%p1623, %p1621, %p1622;
	selp.b32 	%r1387, %r3934, %r1385, %p1623;
	selp.b32 	%r1388, 40, %r1386, %p1623;
	setp.eq.s32 	%p1624, %r1230, 0;
	@%p1624 bra 	$L__BB1_907;
	popc.b32 	%r3937, %r1231;
	setp.gt.u32 	%p1625, %r3937, 1;
	setp.lt.u32 	%p1626, %r3937, %r1387;
	and.pred  	%p1627, %p1625, %p1626;
	selp.b32 	%r1389, %r3937, %r1387, %p1627;
	selp.b32 	%r1390, 41, %r1388, %p1627;
	setp.eq.s32 	%p1628, %r1232, 0;
	@%p1628 bra 	$L__BB1_907;
	popc.b32 	%r3940, %r1233;
	setp.gt.u32 	%p1629, %r3940, 1;
	setp.lt.u32 	%p1630, %r3940, %r1389;
	and.pred  	%p1631, %p1629, %p1630;
	selp.b32 	%r1391, %r3940, %r1389, %p1631;
	selp.b32 	%r1392, 42, %r1390, %p1631;
	setp.eq.s32 	%p1632, %r1234, 0;
	@%p1632 bra 	$L__BB1_907;
	popc.b32 	%r3943, %r1235;
	setp.gt.u32 	%p1633, %r3943, 1;
	setp.lt.u32 	%p1634, %r3943, %r1391;
	and.pred  	%p1635, %p1633, %p1634;
	selp.b32 	%r1393, %r3943, %r1391, %p1635;
	selp.b32 	%r1394, 43, %r1392, %p1635;
	setp.eq.s32 	%p1636, %r1236, 0;
	@%p1636 bra 	$L__BB1_907;
	popc.b32 	%r3946, %r1237;
	setp.gt.u32 	%p1637, %r3946, 1;
	setp.lt.u32 	%p1638, %r3946, %r1393;
	and.pred  	%p1639, %p1637, %p1638;
	selp.b32 	%r1395, %r3946, %r1393, %p1639;
	selp.b32 	%r1396, 44, %r1394, %p1639;
	setp.eq.s32 	%p1640, %r1238, 0;
	@%p1640 bra 	$L__BB1_907;
	popc.b32 	%r3949, %r1239;
	setp.gt.u32 	%p1641, %r3949, 1;
	setp.lt.u32 	%p1642, %r3949, %r1395;
	and.pred  	%p1643, %p1641, %p1642;
	selp.b32 	%r1397, %r3949, %r1395, %p1643;
	selp.b32 	%r1398, 45, %r1396, %p1643;
	setp.eq.s32 	%p1644, %r1240, 0;
	@%p1644 bra 	$L__BB1_907;
	popc.b32 	%r3952, %r1241;
	setp.gt.u32 	%p1645, %r3952, 1;
	setp.lt.u32 	%p1646, %r3952, %r1397;
	and.pred  	%p1647, %p1645, %p1646;
	selp.b32 	%r1399, %r3952, %r1397, %p1647;
	selp.b32 	%r1400, 46, %r1398, %p1647;
	setp.eq.s32 	%p1648, %r1242, 0;
	@%p1648 bra 	$L__BB1_907;
	popc.b32 	%r3955, %r1243;
	setp.gt.u32 	%p1649, %r3955, 1;
	setp.lt.u32 	%p1650, %r3955, %r1399;
	and.pred  	%p1651, %p1649, %p1650;
	selp.b32 	%r1401, %r3955, %r1399, %p1651;
	selp.b32 	%r1402, 47, %r1400, %p1651;
	setp.eq.s32 	%p1652, %r1244, 0;
	@%p1652 bra 	$L__BB1_907;
	popc.b32 	%r3958, %r1245;
	setp.gt.u32 	%p1653, %r3958, 1;
	setp.lt.u32 	%p1654, %r3958, %r1401;
	and.pred  	%p1655, %p1653, %p1654;
	selp.b32 	%r1403, %r3958, %r1401, %p1655;
	selp.b32 	%r1404, 48, %r1402, %p1655;
	setp.eq.s32 	%p1656, %r1246, 0;
	@%p1656 bra 	$L__BB1_907;
	popc.b32 	%r3961, %r1247;
	setp.gt.u32 	%p1657, %r3961, 1;
	setp.lt.u32 	%p1658, %r3961, %r1403;
	and.pred  	%p1659, %p1657, %p1658;
	selp.b32 	%r1405, %r3961, %r1403, %p1659;
	selp.b32 	%r1406, 49, %r1404, %p1659;
	setp.eq.s32 	%p1660, %r1248, 0;
	@%p1660 bra 	$L__BB1_907;
	popc.b32 	%r3964, %r1249;
	setp.gt.u32 	%p1661, %r3964, 1;
	setp.lt.u32 	%p1662, %r3964, %r1405;
	and.pred  	%p1663, %p1661, %p1662;
	selp.b32 	%r1407, %r3964, %r1405, %p1663;
	selp.b32 	%r1408, 50, %r1406, %p1663;
	setp.eq.s32 	%p1664, %r1250, 0;
	@%p1664 bra 	$L__BB1_907;
	popc.b32 	%r3967, %r1251;
	setp.gt.u32 	%p1665, %r3967, 1;
	setp.lt.u32 	%p1666, %r3967, %r1407;
	and.pred  	%p1667, %p1665, %p1666;
	selp.b32 	%r1409, %r3967, %r1407, %p1667;
	selp.b32 	%r1410, 51, %r1408, %p1667;
	setp.eq.s32 	%p1668, %r1252, 0;
	@%p1668 bra 	$L__BB1_907;
	popc.b32 	%r3970, %r1253;
	setp.gt.u32 	%p1669, %r3970, 1;
	setp.lt.u32 	%p1670, %r3970, %r1409;
	and.pred  	%p1671, %p1669, %p1670;
	selp.b32 	%r1411, %r3970, %r1409, %p1671;
	selp.b32 	%r1412, 52, %r1410, %p1671;
	setp.eq.s32 	%p1672, %r1254, 0;
	@%p1672 bra 	$L__BB1_907;
	popc.b32 	%r3973, %r1255;
	setp.gt.u32 	%p1673, %r3973, 1;
	setp.lt.u32 	%p1674, %r3973, %r1411;
	and.pred  	%p1675, %p1673, %p1674;
	selp.b32 	%r1413, %r3973, %r1411, %p1675;
	selp.b32 	%r1414, 53, %r1412, %p1675;
	setp.eq.s32 	%p1676, %r1256, 0;
	@%p1676 bra 	$L__BB1_907;
	popc.b32 	%r3976, %r1257;
	setp.gt.u32 	%p1677, %r3976, 1;
	setp.lt.u32 	%p1678, %r3976, %r1413;
	and.pred  	%p1679, %p1677, %p1678;
	selp.b32 	%r1415, %r3976, %r1413, %p1679;
	selp.b32 	%r1416, 54, %r1414, %p1679;
	setp.eq.s32 	%p1680, %r1258, 0;
	@%p1680 bra 	$L__BB1_907;
	popc.b32 	%r3979, %r1259;
	setp.gt.u32 	%p1681, %r3979, 1;
	setp.lt.u32 	%p1682, %r3979, %r1415;
	and.pred  	%p1683, %p1681, %p1682;
	selp.b32 	%r1417, %r3979, %r1415, %p1683;
	selp.b32 	%r1418, 55, %r1416, %p1683;
	setp.eq.s32 	%p1684, %r1260, 0;
	@%p1684 bra 	$L__BB1_907;
	popc.b32 	%r3982, %r1261;
	setp.gt.u32 	%p1685, %r3982, 1;
	setp.lt.u32 	%p1686, %r3982, %r1417;
	and.pred  	%p1687, %p1685, %p1686;
	selp.b32 	%r1419, %r3982, %r1417, %p1687;
	selp.b32 	%r1420, 56, %r1418, %p1687;
	setp.eq.s32 	%p1688, %r1262, 0;
	@%p1688 bra 	$L__BB1_907;
	popc.b32 	%r3985, %r1263;
	setp.gt.u32 	%p1689, %r3985, 1;
	setp.lt.u32 	%p1690, %r3985, %r1419;
	and.pred  	%p1691, %p1689, %p1690;
	selp.b32 	%r1421, %r3985, %r1419, %p1691;
	selp.b32 	%r1422, 57, %r1420, %p1691;
	setp.eq.s32 	%p1692, %r1264, 0;
	@%p1692 bra 	$L__BB1_907;
	popc.b32 	%r3988, %r1265;
	setp.gt.u32 	%p1693, %r3988, 1;
	setp.lt.u32 	%p1694, %r3988, %r1421;
	and.pred  	%p1695, %p1693, %p1694;
	selp.b32 	%r1423, %r3988, %r1421, %p1695;
	selp.b32 	%r1424, 58, %r1422, %p1695;
	setp.eq.s32 	%p1696, %r1266, 0;
	@%p1696 bra 	$L__BB1_907;
	popc.b32 	%r3991, %r1267;
	setp.gt.u32 	%p1697, %r3991, 1;
	setp.lt.u32 	%p1698, %r3991, %r1423;
	and.pred  	%p1699, %p1697, %p1698;
	selp.b32 	%r1425, %r3991, %r1423, %p1699;
	selp.b32 	%r1426, 59, %r1424, %p1699;
	setp.eq.s32 	%p1700, %r1268, 0;
	@%p1700 bra 	$L__BB1_907;
	popc.b32 	%r3994, %r1269;
	setp.gt.u32 	%p1701, %r3994, 1;
	setp.lt.u32 	%p1702, %r3994, %r1425;
	and.pred  	%p1703, %p1701, %p1702;
	selp.b32 	%r1427, %r3994, %r1425, %p1703;
	selp.b32 	%r1428, 60, %r1426, %p1703;
	setp.eq.s32 	%p1704, %r1270, 0;
	@%p1704 bra 	$L__BB1_907;
	popc.b32 	%r3997, %r1271;
	setp.gt.u32 	%p1705, %r3997, 1;
	setp.lt.u32 	%p1706, %r3997, %r1427;
	and.pred  	%p1707, %p1705, %p1706;
	selp.b32 	%r1429, %r3997, %r1427, %p1707;
	selp.b32 	%r1430, 61, %r1428, %p1707;
	setp.eq.s32 	%p1708, %r1272, 0;
	@%p1708 bra 	$L__BB1_907;
	popc.b32 	%r4000, %r1273;
	setp.gt.u32 	%p1709, %r4000, 1;
	setp.lt.u32 	%p1710, %r4000, %r1429;
	and.pred  	%p1711, %p1709, %p1710;
	selp.b32 	%r1431, %r4000, %r1429, %p1711;
	selp.b32 	%r1432, 62, %r1430, %p1711;
	setp.eq.s32 	%p1712, %r1274, 0;
	@%p1712 bra 	$L__BB1_907;
	popc.b32 	%r4003, %r1275;
	setp.gt.u32 	%p1713, %r4003, 1;
	setp.lt.u32 	%p1714, %r4003, %r1431;
	and.pred  	%p1715, %p1713, %p1714;
	selp.b32 	%r1433, %r4003, %r1431, %p1715;
	selp.b32 	%r1434, 63, %r1432, %p1715;
	setp.eq.s32 	%p1716, %r1276, 0;
	@%p1716 bra 	$L__BB1_907;
	popc.b32 	%r4006, %r1277;
	setp.gt.u32 	%p1717, %r4006, 1;
	setp.lt.u32 	%p1718, %r4006, %r1433;
	and.pred  	%p1719, %p1717, %p1718;
	selp.b32 	%r1435, %r4006, %r1433, %p1719;
	selp.b32 	%r1436, 64, %r1434, %p1719;
	setp.eq.s32 	%p1720, %r1278, 0;
	@%p1720 bra 	$L__BB1_907;
	popc.b32 	%r4009, %r1279;
	setp.gt.u32 	%p1721, %r4009, 1;
	setp.lt.u32 	%p1722, %r4009, %r1435;
	and.pred  	%p1723, %p1721, %p1722;
	selp.b32 	%r1437, %r4009, %r1435, %p1723;
	selp.b32 	%r1438, 65, %r1436, %p1723;
	setp.eq.s32 	%p1724, %r1280, 0;
	@%p1724 bra 	$L__BB1_907;
	popc.b32 	%r4012, %r1281;
	setp.gt.u32 	%p1725, %r4012, 1;
	setp.lt.u32 	%p1726, %r4012, %r1437;
	and.pred  	%p1727, %p1725, %p1726;
	selp.b32 	%r1439, %r4012, %r1437, %p1727;
	selp.b32 	%r1440, 66, %r1438, %p1727;
	setp.eq.s32 	%p1728, %r1282, 0;
	@%p1728 bra 	$L__BB1_907;
	popc.b32 	%r4015, %r1283;
	setp.gt.u32 	%p1729, %r4015, 1;
	setp.lt.u32 	%p1730, %r4015, %r1439;
	and.pred  	%p1731, %p1729, %p1730;
	selp.b32 	%r1441, %r4015, %r1439, %p1731;
	selp.b32 	%r1442, 67, %r1440, %p1731;
	setp.eq.s32 	%p1732, %r1284, 0;
	@%p1732 bra 	$L__BB1_907;
	popc.b32 	%r4018, %r1285;
	setp.gt.u32 	%p1733, %r4018, 1;
	setp.lt.u32 	%p1734, %r4018, %r1441;
	and.pred  	%p1735, %p1733, %p1734;
	selp.b32 	%r1443, %r4018, %r1441, %p1735;
	selp.b32 	%r1444, 68, %r1442, %p1735;
	setp.eq.s32 	%p1736, %r1286, 0;
	@%p1736 bra 	$L__BB1_907;
	popc.b32 	%r4021, %r1287;
	setp.gt.u32 	%p1737, %r4021, 1;
	setp.lt.u32 	%p1738, %r4021, %r1443;
	and.pred  	%p1739, %p1737, %p1738;
	selp.b32 	%r1445, %r4021, %r1443, %p1739;
	selp.b32 	%r1446, 69, %r1444, %p1739;
	setp.eq.s32 	%p1740, %r1288, 0;
	@%p1740 bra 	$L__BB1_907;
	popc.b32 	%r4024, %r1289;
	setp.gt.u32 	%p1741, %r4024, 1;
	setp.lt.u32 	%p1742, %r4024, %r1445;
	and.pred  	%p1743, %p1741, %p1742;
	selp.b32 	%r1447, %r4024, %r1445, %p1743;
	selp.b32 	%r1448, 70, %r1446, %p1743;
	setp.eq.s32 	%p1744, %r1290, 0;
	@%p1744 bra 	$L__BB1_907;
	popc.b32 	%r4027, %r1291;
	setp.gt.u32 	%p1745, %r4027, 1;
	setp.lt.u32 	%p1746, %r4027, %r1447;
	and.pred  	%p1747, %p1745, %p1746;
	selp.b32 	%r1449, %r4027, %r1447, %p1747;
	selp.b32 	%r1450, 71, %r1448, %p1747;
	setp.eq.s32 	%p1748, %r1292, 0;
	@%p1748 bra 	$L__BB1_907;
	popc.b32 	%r4030, %r1293;
	setp.gt.u32 	%p1749, %r4030, 1;
	setp.lt.u32 	%p1750, %r4030, %r1449;
	and.pred  	%p1751, %p1749, %p1750;
	selp.b32 	%r1451, %r4030, %r1449, %p1751;
	selp.b32 	%r1452, 72, %r1450, %p1751;
	setp.eq.s32 	%p1752, %r1294, 0;
	@%p1752 bra 	$L__BB1_907;
	popc.b32 	%r4033, %r1295;
	setp.gt.u32 	%p1753, %r4033, 1;
	setp.lt.u32 	%p1754, %r4033, %r1451;
	and.pred  	%p1755, %p1753, %p1754;
	selp.b32 	%r1453, %r4033, %r1451, %p1755;
	selp.b32 	%r1454, 73, %r1452, %p1755;
	setp.eq.s32 	%p1756, %r1296, 0;
	@%p1756 bra 	$L__BB1_907;
	popc.b32 	%r4036, %r1297;
	setp.gt.u32 	%p1757, %r4036, 1;
	setp.lt.u32 	%p1758, %r4036, %r1453;
	and.pred  	%p1759, %p1757, %p1758;
	selp.b32 	%r1455, %r4036, %r1453, %p1759;
	selp.b32 	%r1456, 74, %r1454, %p1759;
	setp.eq.s32 	%p1760, %r1298, 0;
	@%p1760 bra 	$L__BB1_907;
	popc.b32 	%r4039, %r1299;
	setp.gt.u32 	%p1761, %r4039, 1;
	setp.lt.u32 	%p1762, %r4039, %r1455;
	and.pred  	%p1763, %p1761, %p1762;
	selp.b32 	%r1457, %r4039, %r1455, %p1763;
	selp.b32 	%r1458, 75, %r1456, %p1763;
	setp.eq.s32 	%p1764, %r1300, 0;
	@%p1764 bra 	$L__BB1_907;
	popc.b32 	%r4042, %r1301;
	setp.gt.u32 	%p1765, %r4042, 1;
	setp.lt.u32 	%p1766, %r4042, %r1457;
	and.pred  	%p1767, %p1765, %p1766;
	selp.b32 	%r1459, %r4042, %r1457, %p1767;
	selp.b32 	%r1460, 76, %r1458, %p1767;
	setp.eq.s32 	%p1768, %r1302, 0;
	@%p1768 bra 	$L__BB1_907;
	popc.b32 	%r4045, %r1303;
	setp.gt.u32 	%p1769, %r4045, 1;
	setp.lt.u32 	%p1770, %r4045, %r1459;
	and.pred  	%p1771, %p1769, %p1770;
	selp.b32 	%r1461, %r4045, %r1459, %p1771;
	selp.b32 	%r1462, 77, %r1460, %p1771;
	setp.eq.s32 	%p1772, %r1304, 0;
	@%p1772 bra 	$L__BB1_907;
	popc.b32 	%r4048, %r1305;
	setp.gt.u32 	%p1773, %r4048, 1;
	setp.lt.u32 	%p1774, %r4048, %r1461;
	and.pred  	%p1775, %p1773, %p1774;
	selp.b32 	%r1463, %r4048, %r1461, %p1775;
	selp.b32 	%r1464, 78, %r1462, %p1775;
	setp.eq.s32 	%p1776, %r1306, 0;
	@%p1776 bra 	$L__BB1_907;
	popc.b32 	%r4051, %r1307;
	setp.gt.u32 	%p1777, %r4051, 1;
	setp.lt.u32 	%p1778, %r4051, %r1463;
	and.pred  	%p1779, %p1777, %p1778;
	selp.b32 	%r1465, %r4051, %r1463, %p1779;
	selp.b32 	%r1466, 79, %r1464, %p1779;
	setp.eq.s32 	%p1780, %r1308, 0;
	@%p1780 bra 	$L__BB1_907;
	popc.b32 	%r4053, %r1309;
	setp.gt.u32 	%p1781, %r4053, 1;
	setp.lt.u32 	%p1782, %r4053, %r1465;
	selp.b32 	%r4054, 80, %r1466, %p1782;
	selp.b32 	%r4497, %r4054, %r1466, %p1781;
$L__BB1_907:
	ld.param.u64 	%rd233, [_Z17generateProposalsILi3EEvP14SudokuProposalS1_PiS2_iS2__param_2];
	mul.lo.s32 	%r4059, %r1484, 9;
	cvta.to.global.u64 	%rd208, %rd233;
	mul.wide.s32 	%rd209, %r4059, 4;
	add.s64 	%rd210, %rd208, %rd209;
	mov.b32 	%r4060, 0;
	st.global.u32 	[%rd210], %r4060;
	st.global.u32 	[%rd210+4], %r4060;
	st.global.u32 	[%rd210+8], %r4060;
	st.global.u32 	[%rd210+12], %r4060;
	st.global.u32 	[%rd210+16], %r4060;
	st.global.u32 	[%rd210+20], %r4060;
	st.global.u32 	[%rd210+24], %r4060;
	st.global.u32 	[%rd210+28], %r4060;
	st.global.u32 	[%rd210+32], %r4060;
	setp.eq.s32 	%p1783, %r4497, -1;
	@%p1783 bra 	$L__BB1_908;
	bra.uni 	$L__BB1_910;
$L__BB1_908:
	setp.eq.s16 	%p1787, %rs1, 0;
	and.b16  	%rs1497, %rs2, 255;
	setp.eq.s16 	%p1788, %rs1497, 0;
	or.pred  	%p1789, %p1787, %p1788;
	and.b16  	%rs1499, %rs3, 255;
	setp.eq.s16 	%p1790, %rs1499, 0;
	or.pred  	%p1791, %p1789, %p1790;
	and.b16  	%rs1501, %rs4, 255;
	setp.eq.s16 	%p1792, %rs1501, 0;
	or.pred  	%p1793, %p1791, %p1792;
	and.b16  	%rs1503, %rs5, 255;
	setp.eq.s16 	%p1794, %rs1503, 0;
	or.pred  	%p1795, %p1793, %p1794;
	and.b16  	%rs1505, %rs6, 255;
	setp.eq.s16 	%p1796, %rs1505, 0;
	or.pred  	%p1797, %p1795, %p1796;
	and.b16  	%rs1507, %rs7, 255;
	setp.eq.s16 	%p1798, %rs1507, 0;
	or.pred  	%p1799, %p1797, %p1798;
	and.b16  	%rs1509, %rs8, 255;
	setp.eq.s16 	%p1800, %rs1509, 0;
	or.pred  	%p1801, %p1799, %p1800;
	and.b16  	%rs1511, %rs9, 255;
	setp.eq.s16 	%p1802, %rs1511, 0;
	or.pred  	%p1803, %p1801, %p1802;
	and.b16  	%rs1513, %rs10, 255;
	setp.eq.s16 	%p1804, %rs1513, 0;
	or.pred  	%p1805, %p1803, %p1804;
	and.b16  	%rs1515, %rs11, 255;
	setp.eq.s16 	%p1806, %rs1515, 0;
	or.pred  	%p1807, %p1805, %p1806;
	and.b16  	%rs1517, %rs12, 255;
	setp.eq.s16 	%p1808, %rs1517, 0;
	or.pred  	%p1809, %p1807, %p1808;
	and.b16  	%rs1519, %rs13, 255;
	setp.eq.s16 	%p1810, %rs1519, 0;
	or.pred  	%p1811, %p1809, %p1810;
	and.b16  	%rs1521, %rs14, 255;
	setp.eq.s16 	%p1812, %rs1521, 0;
	or.pred  	%p1813, %p1811, %p1812;
	and.b16  	%rs1523, %rs15, 255;
	setp.eq.s16 	%p1814, %rs1523, 0;
	or.pred  	%p1815, %p1813, %p1814;
	and.b16  	%rs1525, %rs16, 255;
	setp.eq.s16 	%p1816, %rs1525, 0;
	or.pred  	%p1817, %p1815, %p1816;
	and.b16  	%rs1527, %rs17, 255;
	setp.eq.s16 	%p1818, %rs1527, 0;
	or.pred  	%p1819, %p1817, %p1818;
	and.b16  	%rs1529, %rs18, 255;
	setp.eq.s16 	%p1820, %rs1529, 0;
	or.pred  	%p1821, %p1819, %p1820;
	and.b16  	%rs1531, %rs19, 255;
	setp.eq.s16 	%p1822, %rs1531, 0;
	or.pred  	%p1823, %p1821, %p1822;
	and.b16  	%rs1533, %rs20, 255;
	setp.eq.s16 	%p1824, %rs1533, 0;
	or.pred  	%p1825, %p1823, %p1824;
	and.b16  	%rs1535, %rs21, 255;
	setp.eq.s16 	%p1826, %rs1535, 0;
	or.pred  	%p1827, %p1825, %p1826;
	and.b16  	%rs1537, %rs22, 255;
	setp.eq.s16 	%p1828, %rs1537, 0;
	or.pred  	%p1829, %p1827, %p1828;
	and.b16  	%rs1539, %rs23, 255;
	setp.eq.s16 	%p1830, %rs1539, 0;
	or.pred  	%p1831, %p1829, %p1830;
	and.b16  	%rs1541, %rs24, 255;
	setp.eq.s16 	%p1832, %rs1541, 0;
	or.pred  	%p1833, %p1831, %p1832;
	and.b16  	%rs1543, %rs25, 255;
	setp.eq.s16 	%p1834, %rs1543, 0;
	or.pred  	%p1835, %p1833, %p1834;
	and.b16  	%rs1545, %rs26, 255;
	setp.eq.s16 	%p1836, %rs1545, 0;
	or.pred  	%p1837, %p1835, %p1836;
	and.b16  	%rs1547, %rs27, 255;
	setp.eq.s16 	%p1838, %rs1547, 0;
	or.pred  	%p1839, %p1837, %p1838;
	and.b16  	%rs1549, %rs28, 255;
	setp.eq.s16 	%p1840, %rs1549, 0;
	or.pred  	%p1841, %p1839, %p1840;
	and.b16  	%rs1551, %rs29, 255;
	setp.eq.s16 	%p1842, %rs1551, 0;
	or.pred  	%p1843, %p1841, %p1842;
	and.b16  	%rs1553, %rs30, 255;
	setp.eq.s16 	%p1844, %rs1553, 0;
	or.pred  	%p1845, %p1843, %p1844;
	and.b16  	%rs1555, %rs31, 255;
	setp.eq.s16 	%p1846, %rs1555, 0;
	or.pred  	%p1847, %p1845, %p1846;
	and.b16  	%rs1557, %rs32, 255;
	setp.eq.s16 	%p1848, %rs1557, 0;
	or.pred  	%p1849, %p1847, %p1848;
	and.b16  	%rs1559, %rs33, 255;
	setp.eq.s16 	%p1850, %rs1559, 0;
	or.pred  	%p1851, %p1849, %p1850;
	and.b16  	%rs1561, %rs34, 255;
	setp.eq.s16 	%p1852, %rs1561, 0;
	or.pred  	%p1853, %p1851, %p1852;
	and.b16  	%rs1563, %rs35, 255;
	setp.eq.s16 	%p1854, %rs1563, 0;
	or.pred  	%p1855, %p1853, %p1854;
	and.b16  	%rs1565, %rs36, 255;
	setp.eq.s16 	%p1856, %rs1565, 0;
	or.pred  	%p1857, %p1855, %p1856;
	and.b16  	%rs1567, %rs37, 255;
	setp.eq.s16 	%p1858, %rs1567, 0;
	or.pred  	%p1859, %p1857, %p1858;
	and.b16  	%rs1569, %rs38, 255;
	setp.eq.s16 	%p1860, %rs1569, 0;
	or.pred  	%p1861, %p1859, %p1860;
	and.b16  	%rs1571, %rs39, 255;
	setp.eq.s16 	%p1862, %rs1571, 0;
	or.pred  	%p1863, %p1861, %p1862;
	and.b16  	%rs1573, %rs40, 255;
	setp.eq.s16 	%p1864, %rs1573, 0;
	or.pred  	%p1865, %p1863, %p1864;
	and.b16  	%rs1575, %rs41, 255;
	setp.eq.s16 	%p1866, %rs1575, 0;
	or.pred  	%p1867, %p1865, %p1866;
	and.b16  	%rs1577, %rs42, 255;
	setp.eq.s16 	%p1868, %rs1577, 0;
	or.pred  	%p1869, %p1867, %p1868;
	and.b16  	%rs1579, %rs43, 255;
	setp.eq.s16 	%p1870, %rs1579, 0;
	or.pred  	%p1871, %p1869, %p1870;
	and.b16  	%rs1581, %rs44, 255;
	setp.eq.s16 	%p1872, %rs1581, 0;
	or.pred  	%p1873, %p1871, %p1872;
	and.b16  	%rs1583, %rs45, 255;
	setp.eq.s16 	%p1874, %rs1583, 0;
	or.pred  	%p1875, %p1873, %p1874;
	and.b16  	%rs1585, %rs46, 255;
	setp.eq.s16 	%p1876, %rs1585, 0;
	or.pred  	%p1877, %p1875, %p1876;
	and.b16  	%rs1587, %rs47, 255;
	setp.eq.s16 	%p1878, %rs1587, 0;
	or.pred  	%p1879, %p1877, %p1878;
	and.b16  	%rs1589, %rs48, 255;
	setp.eq.s16 	%p1880, %rs1589, 0;
	or.pred  	%p1881, %p1879, %p1880;
	and.b16  	%rs1591, %rs49, 255;
	setp.eq.s16 	%p1882, %rs1591, 0;
	or.pred  	%p1883, %p1881, %p1882;
	and.b16  	%rs1593, %rs50, 255;
	setp.eq.s16 	%p1884, %rs1593, 0;
	or.pred  	%p1885, %p1883, %p1884;
	and.b16  	%rs1595, %rs51, 255;
	setp.eq.s16 	%p1886, %rs1595, 0;
	or.pred  	%p1887, %p1885, %p1886;
	and.b16  	%rs1597, %rs52, 255;
	setp.eq.s16 	%p1888, %rs1597, 0;
	or.pred  	%p1889, %p1887, %p1888;
	and.b16  	%rs1599, %rs53, 255;
	setp.eq.s16 	%p1890, %rs1599, 0;
	or.pred  	%p1891, %p1889, %p1890;
	and.b16  	%rs1601, %rs54, 255;
	setp.eq.s16 	%p1892, %rs1601, 0;
	or.pred  	%p1893, %p1891, %p1892;
	and.b16  	%rs1603, %rs55, 255;
	setp.eq.s16 	%p1894, %rs1603, 0;
	or.pred  	%p1895, %p1893, %p1894;
	and.b16  	%rs1605, %rs56, 255;
	setp.eq.s16 	%p1896, %rs1605, 0;
	or.pred  	%p1897, %p1895, %p1896;
	and.b16  	%rs1607, %rs57, 255;
	setp.eq.s16 	%p1898, %rs1607, 0;
	or.pred  	%p1899, %p1897, %p1898;
	and.b16  	%rs1609, %rs58, 255;
	setp.eq.s16 	%p1900, %rs1609, 0;
	or.pred  	%p1901, %p1899, %p1900;
	and.b16  	%rs1611, %rs59, 255;
	setp.eq.s16 	%p1902, %rs1611, 0;
	or.pred  	%p1903, %p1901, %p1902;
	and.b16  	%rs1613, %rs60, 255;
	setp.eq.s16 	%p1904, %rs1613, 0;
	or.pred  	%p1905, %p1903, %p1904;
	and.b16  	%rs1615, %rs61, 255;
	setp.eq.s16 	%p1906, %rs1615, 0;
	or.pred  	%p1907, %p1905, %p1906;
	and.b16  	%rs1617, %rs62, 255;
	setp.eq.s16 	%p1908, %rs1617, 0;
	or.pred  	%p1909, %p1907, %p1908;
	and.b16  	%rs1619, %rs63, 255;
	setp.eq.s16 	%p1910, %rs1619, 0;
	or.pred  	%p1911, %p1909, %p1910;
	and.b16  	%rs1621, %rs64, 255;
	setp.eq.s16 	%p1912, %rs1621, 0;
	or.pred  	%p1913, %p1911, %p1912;
	and.b16  	%rs1623, %rs65, 255;
	setp.eq.s16 	%p1914, %rs1623, 0;
	or.pred  	%p1915, %p1913, %p1914;
	and.b16  	%rs1625, %rs66, 255;
	setp.eq.s16 	%p1916, %rs1625, 0;
	or.pred  	%p1917, %p1915, %p1916;
	and.b16  	%rs1627, %rs67, 255;
	setp.eq.s16 	%p1918, %rs1627, 0;
	or.pred  	%p1919, %p1917, %p1918;
	and.b16  	%rs1629, %rs68, 255;
	setp.eq.s16 	%p1920, %rs1629, 0;
	or.pred  	%p1921, %p1919, %p1920;
	and.b16  	%rs1631, %rs69, 255;
	setp.eq.s16 	%p1922, %rs1631, 0;
	or.pred  	%p1923, %p1921, %p1922;
	and.b16  	%rs1633, %rs70, 255;
	setp.eq.s16 	%p1924, %rs1633, 0;
	or.pred  	%p1925, %p1923, %p1924;
	and.b16  	%rs1635, %rs71, 255;
	setp.eq.s16 	%p1926, %rs1635, 0;
	or.pred  	%p1927, %p1925, %p1926;
	and.b16  	%rs1637, %rs72, 255;
	setp.eq.s16 	%p1928, %rs1637, 0;
	or.pred  	%p1929, %p1927, %p1928;
	and.b16  	%rs1639, %rs73, 255;
	setp.eq.s16 	%p1930, %rs1639, 0;
	or.pred  	%p1931, %p1929, %p1930;
	and.b16  	%rs1641, %rs74, 255;
	setp.eq.s16 	%p1932, %rs1641, 0;
	or.pred  	%p1933, %p1931, %p1932;
	and.b16  	%rs1643, %rs75, 255;
	setp.eq.s16 	%p1934, %rs1643, 0;
	or.pred  	%p1935, %p1933, %p1934;
	and.b16  	%rs1645, %rs76, 255;
	setp.eq.s16 	%p1936, %rs1645, 0;
	or.pred  	%p1937, %p1935, %p1936;
	and.b16  	%rs1647, %rs77, 255;
	setp.eq.s16 	%p1938, %rs1647, 0;
	or.pred  	%p1939, %p1937, %p1938;
	and.b16  	%rs1649, %rs78, 255;
	setp.eq.s16 	%p1940, %rs1649, 0;
	or.pred  	%p1941, %p1939, %p1940;
	and.b16  	%rs1651, %rs79, 255;
	setp.eq.s16 	%p1942, %rs1651, 0;
	or.pred  	%p1943, %p1941, %p1942;
	and.b16  	%rs1653, %rs80, 255;
	setp.eq.s16 	%p1944, %rs1653, 0;
	or.pred  	%p1945, %p1943, %p1944;
	and.b16  	%rs1655, %rs81, 255;
	setp.eq.s16 	%p1946, %rs1655, 0;
	or.pred  	%p1947, %p1945, %p1946;
	@%p1947 bra 	$L__BB1_914;
	ld.param.u64 	%rd236, [_Z17generateProposalsILi3EEvP14SudokuProposalS1_PiS2_iS2__param_5];
	ld.param.u64 	%rd235, [_Z17generateProposalsILi3EEvP14SudokuProposalS1_PiS2_iS2__param_2];
	ld.param.u64 	%rd232, [_Z17generateProposalsILi3EEvP14SudokuProposalS1_PiS2_iS2__param_1];
	mov.u32 	%r4073, %ctaid.x;
	mov.u32 	%r4074, %ntid.x;
	mov.u32 	%r4075, %tid.x;
	mad.lo.s32 	%r4076, %r4073, %r4074, %r4075;
	mul.lo.s32 	%r4077, %r4076, 9;
	cvta.to.global.u64 	%rd223, %rd232;
	mul.wide.s32 	%rd224, %r4077, 625;
	add.s64 	%rd225, %rd223, %rd224;
	ld.local.u8 	%rs1656, [%rd4+81];
	ld.local.u8 	%rs1657, [%rd4+82];
	ld.local.u8 	%rs1658, [%rd4+83];
	ld.local.u8 	%rs1659, [%rd4+84];
	ld.local.u8 	%rs1660, [%rd4+85];
	ld.local.u8 	%rs1661, [%rd4+86];
	ld.local.u8 	%rs1662, [%rd4+87];
	ld.local.u8 	%rs1663, [%rd4+88];
	ld.local.u8 	%rs1664, [%rd4+89];
	ld.local.u8 	%rs1665, [%rd4+90];
	ld.local.u8 	%rs1666, [%rd4+91];
	ld.local.u8 	%rs1667, [%rd4+92];
	ld.local.u8 	%rs1668, [%rd4+93];
	ld.local.u8 	%rs1669, [%rd4+94];
	ld.local.u8 	%rs1670, [%rd4+95];
	ld.local.u8 	%rs1671, [%rd4+96];
	ld.local.u8 	%rs1672, [%rd4+97];
	ld.local.u8 	%rs1673, [%rd4+98];
	ld.local.u8 	%rs1674, [%rd4+99];
	ld.local.u8 	%rs1675, [%rd4+100];
	ld.local.u8 	%rs1676, [%rd4+101];
	ld.local.u8 	%rs1677, [%rd4+102];
	ld.local.u8 	%rs1678, [%rd4+103];
	ld.local.u8 	%rs1679, [%rd4+104];
	ld.local.u8 	%rs1680, [%rd4+105];
	ld.local.u8 	%rs1681, [%rd4+106];
	ld.local.u8 	%rs1682, [%rd4+107];
	ld.local.u8 	%rs1683, [%rd4+108];
	ld.local.u8 	%rs1684, [%rd4+109];
	ld.local.u8 	%rs1685, [%rd4+110];
	ld.local.u8 	%rs1686, [%rd4+111];
	ld.local.u8 	%rs1687, [%rd4+112];
	ld.local.u8 	%rs1688, [%rd4+113];
	ld.local.u8 	%rs1689, [%rd4+114];
	ld.local.u8 	%rs1690, [%rd4+115];
	ld.local.u8 	%rs1691, [%rd4+116];
	ld.local.u8 	%rs1692, [%rd4+117];
	ld.local.u8 	%rs1693, [%rd4+118];
	ld.local.u8 	%rs1694, [%rd4+119];
	ld.local.u8 	%rs1695, [%rd4+120];
	ld.local.u8 	%rs1696, [%rd4+121];
	ld.local.u8 	%rs1697, [%rd4+122];
	ld.local.u8 	%rs1698, [%rd4+123];
	ld.local.u8 	%rs1699, [%rd4+124];
	ld.local.u8 	%rs1700, [%rd4+125];
	ld.local.u8 	%rs1701, [%rd4+126];
	ld.local.u8 	%rs1702, [%rd4+127];
	ld.local.u8 	%rs1703, [%rd4+128];
	ld.local.u8 	%rs1704, [%rd4+129];
	ld.local.u8 	%rs1705, [%rd4+130];
	ld.local.u8 	%rs1706, [%rd4+131];
	ld.local.u8 	%rs1707, [%rd4+132];
	ld.local.u8 	%rs1708, [%rd4+133];
	ld.local.u8 	%rs1709, [%rd4+134];
	ld.local.u8 	%rs1710, [%rd4+135];
	ld.local.u8 	%rs1711, [%rd4+136];
	ld.local.u8 	%rs1712, [%rd4+137];
	ld.local.u8 	%rs1713, [%rd4+138];
	ld.local.u8 	%rs1714, [%rd4+139];
	ld.local.u8 	%rs1715, [%rd4+140];
	ld.local.u8 	%rs1716, [%rd4+141];
	ld.local.u8 	%rs1717, [%rd4+142];
	ld.local.u8 	%rs1718, [%rd4+143];
	ld.local.u8 	%rs1719, [%rd4+144];
	ld.local.u8 	%rs1720, [%rd4+145];
	ld.local.u8 	%rs1721, [%rd4+146];
	ld.local.u8 	%rs1722, [%rd4+147];
	ld.local.u8 	%rs1723, [%rd4+148];
	ld.local.u8 	%rs1724, [%rd4+149];
	ld.local.u8 	%rs1725, [%rd4+150];
	ld.local.u8 	%rs1726, [%rd4+151];
	ld.local.u8 	%rs1727, [%rd4+152];
	ld.local.u8 	%rs1728, [%rd4+153];
	ld.local.u8 	%rs1729, [%rd4+154];
	ld.local.u8 	%rs1730, [%rd4+155];
	ld.local.u8 	%rs1731, [%rd4+156];
	ld.local.u8 	%rs1732, [%rd4+157];
	ld.local.u8 	%rs1733, [%rd4+158];
	ld.local.u8 	%rs1734, [%rd4+159];
	ld.local.u8 	%rs1735, [%rd4+160];
	ld.local.u8 	%rs1736, [%rd4+161];
	ld.local.u8 	%rs1737, [%rd4+162];
	ld.local.u8 	%rs1738, [%rd4+163];
	ld.local.u8 	%rs1739, [%rd4+164];
	ld.local.u8 	%rs1740, [%rd4+165];
	ld.local.u8 	%rs1741, [%rd4+166];
	ld.local.u8 	%rs1742, [%rd4+167];
	ld.local.u8 	%rs1743, [%rd4+168];
	ld.local.u8 	%rs1744, [%rd4+169];
	ld.local.u8 	%rs1745, [%rd4+170];
	ld.local.u8 	%rs1746, [%rd4+171];
	ld.local.u8 	%rs1747, [%rd4+172];
	ld.local.u8 	%rs1748, [%rd4+173];
	ld.local.u8 	%rs1749, [%rd4+174];
	ld.local.u8 	%rs1750, [%rd4+175];
	ld.local.u8 	%rs1751, [%rd4+176];
	ld.local.u8 	%rs1752, [%rd4+177];
	ld.local.u8 	%rs1753, [%rd4+178];
	ld.local.u8 	%rs1754, [%rd4+179];
	ld.local.u8 	%rs1755, [%rd4+180];
	ld.local.u8 	%rs1756, [%rd4+181];
	ld.local.u8 	%rs1757, [%rd4+182];
	ld.local.u8 	%rs1758, [%rd4+183];
	ld.local.u8 	%rs1759, [%rd4+184];
	ld.local.u8 	%rs1760, [%rd4+185];
	ld.local.u8 	%rs1761, [%rd4+186];
	ld.local.u8 	%rs1762, [%rd4+187];
	ld.local.u8 	%rs1763, [%rd4+188];
	ld.local.u8 	%rs1764, [%rd4+189];
	ld.local.u8 	%rs1765, [%rd4+190];
	ld.local.u8 	%rs1766, [%rd4+191];
	ld.local.u8 	%rs1767, [%rd4+192];
	ld.local.u8 	%rs1768, [%rd4+193];
	ld.local.u8 	%rs1769, [%rd4+194];
	ld.local.u8 	%rs1770, [%rd4+195];
	ld.local.u8 	%rs1771, [%rd4+196];
	ld.local.u8 	%rs1772, [%rd4+197];
	ld.local.u8 	%rs1773, [%rd4+198];
	ld.local.u8 	%rs1774, [%rd4+199];
	ld.local.u8 	%rs1775, [%rd4+200];
	ld.local.u8 	%rs1776, [%rd4+201];
	ld.local.u8 	%rs1777, [%rd4+202];
	ld.local.u8 	%rs1778, [%rd4+203];
	ld.local.u8 	%rs1779, [%rd4+204];
	ld.local.u8 	%rs1780, [%rd4+205];
	ld.local.u8 	%rs1781, [%rd4+206];
	ld.local.u8 	%rs1782, [%rd4+207];
	ld.local.u8 	%rs1783, [%rd4+208];
	ld.local.u8 	%rs1784, [%rd4+209];
	ld.local.u8 	%rs1785, [%rd4+210];
	ld.local.u8 	%rs1786, [%rd4+211];
	ld.local.u8 	%rs1787, [%rd4+212];
	ld.local.u8 	%rs1788, [%rd4+213];
	ld.local.u8 	%rs1789, [%rd4+214];
	ld.local.u8 	%rs1790, [%rd4+215];
	ld.local.u8 	%rs1791, [%rd4+216];
	ld.local.u8 	%rs1792, [%rd4+217];
	ld.local.u8 	%rs1793, [%rd4+218];
	ld.local.u8 	%rs1794, [%rd4+219];
	ld.local.u8 	%rs1795, [%rd4+220];
	ld.local.u8 	%rs1796, [%rd4+221];
	ld.local.u8 	%rs1797, [%rd4+222];
	ld.local.u8 	%rs1798, [%rd4+223];
	ld.local.u8 	%rs1799, [%rd4+224];
	ld.local.u8 	%rs1800, [%rd4+225];
	ld.local.u8 	%rs1801, [%rd4+226];
	ld.local.u8 	%rs1802, [%rd4+227];
	ld.local.u8 	%rs1803, [%rd4+228];
	ld.local.u8 	%rs1804, [%rd4+229];
	ld.local.u8 	%rs1805, [%rd4+230];
	ld.local.u8 	%rs1806, [%rd4+231];
	ld.local.u8 	%rs1807, [%rd4+232];
	ld.local.u8 	%rs1808, [%rd4+233];
	ld.local.u8 	%rs1809, [%rd4+234];
	ld.local.u8 	%rs1810, [%rd4+235];
	ld.local.u8 	%rs1811, [%rd4+236];
	ld.local.u8 	%rs1812, [%rd4+237];
	ld.local.u8 	%rs1813, [%rd4+238];
	ld.local.u8 	%rs1814, [%rd4+239];
	ld.local.u8 	%rs1815, [%rd4+240];
	ld.local.u8 	%rs1816, [%rd4+241];
	ld.local.u8 	%rs1817, [%rd4+242];
	ld.local.u8 	%rs1818, [%rd4+243];
	ld.local.u8 	%rs1819, [%rd4+244];
	ld.local.u8 	%rs1820, [%rd4+245];
	ld.local.u8 	%rs1821, [%rd4+246];
	ld.local.u8 	%rs1822, [%rd4+247];
	ld.local.u8 	%rs1823, [%rd4+248];
	ld.local.u8 	%rs1824, [%rd4+249];
	ld.local.u8 	%rs1825, [%rd4+250];
	ld.local.u8 	%rs1826, [%rd4+251];
	ld.local.u8 	%rs1827, [%rd4+252];
	ld.local.u8 	%rs1828, [%rd4+253];
	ld.local.u8 	%rs1829, [%rd4+254];
	ld.local.u8 	%rs1830, [%rd4+255];
	ld.local.u8 	%rs1831, [%rd4+256];
	ld.local.u8 	%rs1832, [%rd4+257];
	ld.local.u8 	%rs1833, [%rd4+258];
	ld.local.u8 	%rs1834, [%rd4+259];
	ld.local.u8 	%rs1835, [%rd4+260];
	ld.local.u8 	%rs1836, [%rd4+261];
	ld.local.u8 	%rs1837, [%rd4+262];
	ld.local.u8 	%rs1838, [%rd4+263];
	ld.local.u8 	%rs1839, [%rd4+264];
	ld.local.u8 	%rs1840, [%rd4+265];
	ld.local.u8 	%rs1841, [%rd4+266];
	ld.local.u8 	%rs1842, [%rd4+267];
	ld.local.u8 	%rs1843, [%rd4+268];
	ld.local.u8 	%rs1844, [%rd4+269];
	ld.local.u8 	%rs1845, [%rd4+270];
	ld.local.u8 	%rs1846, [%rd4+271];
	ld.local.u8 	%rs1847, [%rd4+272];
	ld.local.u8 	%rs1848, [%rd4+273];
	ld.local.u8 	%rs1849, [%rd4+274];
	ld.local.u8 	%rs1850, [%rd4+275];
	ld.local.u8 	%rs1851, [%rd4+276];
	ld.local.u8 	%rs1852, [%rd4+277];
	ld.local.u8 	%rs1853, [%rd4+278];
	ld.local.u8 	%rs1854, [%rd4+279];
	ld.local.u8 	%rs1855, [%rd4+280];
	ld.local.u8 	%rs1856, [%rd4+281];
	ld.local.u8 	%rs1857, [%rd4+282];
	ld.local.u8 	%rs1858, [%rd4+283];
	ld.local.u8 	%rs1859, [%rd4+284];
	ld.local.u8 	%rs1860, [%rd4+285];
	ld.local.u8 	%rs1861, [%rd4+286];
	ld.local.u8 	%rs1862, [%rd4+287];
	ld.local.u8 	%rs1863, [%rd4+288];
	ld.local.u8 	%rs1864, [%rd4+289];
	ld.local.u8 	%rs1865, [%rd4+290];
	ld.local.u8 	%rs1866, [%rd4+291];
	ld.local.u8 	%rs1867, [%rd4+292];
	ld.local.u8 	%rs1868, [%rd4+293];
	ld.local.u8 	%rs1869, [%rd4+294];
	ld.local.u8 	%rs1870, [%rd4+295];
	ld.local.u8 	%rs1871, [%rd4+296];
	ld.local.u8 	%rs1872, [%rd4+297];
	ld.local.u8 	%rs1873, [%rd4+298];
	ld.local.u8 	%rs1874, [%rd4+299];
	ld.local.u8 	%rs1875, [%rd4+300];
	ld.local.u8 	%rs1876, [%rd4+301];
	ld.local.u8 	%rs1877, [%rd4+302];
	ld.local.u8 	%rs1878, [%rd4+303];
	ld.local.u8 	%rs1879, [%rd4+304];
	ld.local.u8 	%rs1880, [%rd4+305];
	ld.local.u8 	%rs1881, [%rd4+306];
	ld.local.u8 	%rs1882, [%rd4+307];
	ld.local.u8 	%rs1883, [%rd4+308];
	ld.local.u8 	%rs1884, [%rd4+309];
	ld.local.u8 	%rs1885, [%rd4+310];
	ld.local.u8 	%rs1886, [%rd4+311];
	ld.local.u8 	%rs1887, [%rd4+312];
	ld.local.u8 	%rs1888, [%rd4+313];
	ld.local.u8 	%rs1889, [%rd4+314];
	ld.local.u8 	%rs1890, [%rd4+315];
	ld.local.u8 	%rs1891, [%rd4+316];
	ld.local.u8 	%rs1892, [%rd4+317];
	ld.local.u8 	%rs1893, [%rd4+318];
	ld.local.u8 	%rs1894, [%rd4+319];
	ld.local.u8 	%rs1895, [%rd4+320];
	ld.local.u8 	%rs1896, [%rd4+321];
	ld.local.u8 	%rs1897, [%rd4+322];
	ld.local.u8 	%rs1898, [%rd4+323];
	ld.local.u8 	%rs1899, [%rd4+324];
	ld.local.u8 	%rs1900, [%rd4+325];
	ld.local.u8 	%rs1901, [%rd4+326];
	ld.local.u8 	%rs1902, [%rd4+327];
	ld.local.u8 	%rs1903, [%rd4+328];
	ld.local.u8 	%rs1904, [%rd4+329];
	ld.local.u8 	%rs1905, [%rd4+330];
	ld.local.u8 	%rs1906, [%rd4+331];
	ld.local.u8 	%rs1907, [%rd4+332];
	ld.local.u8 	%rs1908, [%rd4+333];
	ld.local.u8 	%rs1909, [%rd4+334];
	ld.local.u8 	%rs1910, [%rd4+335];
	ld.local.u8 	%rs1911, [%rd4+336];
	ld.local.u8 	%rs1912, [%rd4+337];
	ld.local.u8 	%rs1913, [%rd4+338];
	ld.local.u8 	%rs1914, [%rd4+339];
	ld.local.u8 	%rs1915, [%rd4+340];
	ld.local.u8 	%rs1916, [%rd4+341];
	ld.local.u8 	%rs1917, [%rd4+342];
	ld.local.u8 	%rs1918, [%rd4+343];
	ld.local.u8 	%rs1919, [%rd4+344];
	ld.local.u8 	%rs1920, [%rd4+345];
	ld.local.u8 	%rs1921, [%rd4+346];
	ld.local.u8 	%rs1922, [%rd4+347];
	ld.local.u8 	%rs1923, [%rd4+348];
	ld.local.u8 	%rs1924, [%rd4+349];
	ld.local.u8 	%rs1925, [%rd4+350];
	ld.local.u8 	%rs1926, [%rd4+351];
	ld.local.u8 	%rs1927, [%rd4+352];
	ld.local.u8 	%rs1928, [%rd4+353];
	ld.local.u8 	%rs1929, [%rd4+354];
	ld.local.u8 	%rs1930, [%rd4+355];
	ld.local.u8 	%rs1931, [%rd4+356];
	ld.local.u8 	%rs1932, [%rd4+357];
	ld.local.u8 	%rs1933, [%rd4+358];
	ld.local.u8 	%rs1934, [%rd4+359];
	ld.local.u8 	%rs1935, [%rd4+360];
	ld.local.u8 	%rs1936, [%rd4+361];
	ld.local.u8 	%rs1937, [%rd4+362];
	ld.local.u8 	%rs1938, [%rd4+363];
	ld.local.u8 	%rs1939, [%rd4+364];
	ld.local.u8 	%rs1940, [%rd4+365];
	ld.local.u8 	%rs1941, [%rd4+366];
	ld.local.u8 	%rs1942, [%rd4+367];
	ld.local.u8 	%rs1943, [%rd4+368];
	ld.local.u8 	%rs1944, [%rd4+369];
	ld.local.u8 	%rs1945, [%rd4+370];
	ld.local.u8 	%rs1946, [%rd4+371];
	ld.local.u8 	%rs1947, [%rd4+372];
	ld.local.u8 	%rs1948, [%rd4+373];
	ld.local.u8 	%rs1949, [%rd4+374];
	ld.local.u8 	%rs1950, [%rd4+375];
	ld.local.u8 	%rs1951, [%rd4+376];
	ld.local.u8 	%rs1952, [%rd4+377];
	ld.local.u8 	%rs1953, [%rd4+378];
	ld.local.u8 	%rs1954, [%rd4+379];
	ld.local.u8 	%rs1955, [%rd4+380];
	ld.local.u8 	%rs1956, [%rd4+381];
	ld.local.u8 	%rs1957, [%rd4+382];
	ld.local.u8 	%rs1958, [%rd4+383];
	ld.local.u8 	%rs1959, [%rd4+384];
	ld.local.u8 	%rs1960, [%rd4+385];
	ld.local.u8 	%rs1961, [%rd4+386];
	ld.local.u8 	%rs1962, [%rd4+387];
	ld.local.u8 	%rs1963, [%rd4+388];
	ld.local.u8 	%rs1964, [%rd4+389];
	ld.local.u8 	%rs1965, [%rd4+390];
	ld.local.u8 	%rs1966, [%rd4+391];
	ld.local.u8 	%rs1967, [%rd4+392];
	ld.local.u8 	%rs1968, [%rd4+393];
	ld.local.u8 	%rs1969, [%rd4+394];
	ld.local.u8 	%rs1970, [%rd4+395];
	ld.local.u8 	%rs1971, [%rd4+396];
	ld.local.u8 	%rs1972, [%rd4+397];
	ld.local.u8 	%rs1973, [%rd4+398];
	ld.local.u8 	%rs1974, [%rd4+399];
	ld.local.u8 	%rs1975, [%rd4+400];
	ld.local.u8 	%rs1976, [%rd4+401];
	ld.local.u8 	%rs1977, [%rd4+402];
	ld.local.u8 	%rs1978, [%rd4+403];
	ld.local.u8 	%rs1979, [%rd4+404];
	ld.local.u8 	%rs1980, [%rd4+405];
	ld.local.u8 	%rs1981, [%rd4+406];
	ld.local.u8 	%rs1982, [%rd4+407];
	ld.local.u8 	%rs1983, [%rd4+408];
	ld.local.u8 	%rs1984, [%rd4+409];
	ld.local.u8 	%rs1985, [%rd4+410];
	ld.local.u8 	%rs1986, [%rd4+411];
	ld.local.u8 	%rs1987, [%rd4+412];
	ld.local.u8 	%rs1988, [%rd4+413];
	ld.local.u8 	%rs1989, [%rd4+414];
	ld.local.u8 	%rs1990, [%rd4+415];
	ld.local.u8 	%rs1991, [%rd4+416];
	ld.local.u8 	%rs1992, [%rd4+417];
	ld.local.u8 	%rs1993, [%rd4+418];
	ld.local.u8 	%rs1994, [%rd4+419];
	ld.local.u8 	%rs1995, [%rd4+420];
	ld.local.u8 	%rs1996, [%rd4+421];
	ld.local.u8 	%rs1997, [%rd4+422];
	ld.local.u8 	%rs1998, [%rd4+423];
	ld.local.u8 	%rs1999, [%rd4+424];
	ld.local.u8 	%rs2000, [%rd4+425];
	ld.local.u8 	%rs2001, [%rd4+426];
	ld.local.u8 	%rs2002, [%rd4+427];
	ld.local.u8 	%rs2003, [%rd4+428];
	ld.local.u8 	%rs2004, [%rd4+429];
	ld.local.u8 	%rs2005, [%rd4+430];
	ld.local.u8 	%rs2006, [%rd4+431];
	ld.local.u8 	%rs2007, [%rd4+432];
	ld.local.u8 	%rs2008, [%rd4+433];
	ld.local.u8 	%rs2009, [%rd4+434];
	ld.local.u8 	%rs2010, [%rd4+435];
	ld.local.u8 	%rs2011, [%rd4+436];
	ld.local.u8 	%rs2012, [%rd4+437];
	ld.local.u8 	%rs2013, [%rd4+438];
	ld.local.u8 	%rs2014, [%rd4+439];
	ld.local.u8 	%rs2015, [%rd4+440];
	ld.local.u8 	%rs2016, [%rd4+441];
	ld.local.u8 	%rs2017, [%rd4+442];
	ld.local.u8 	%rs2018, [%rd4+443];
	ld.local.u8 	%rs2019, [%rd4+444];
	ld.local.u8 	%rs2020, [%rd4+445];
	ld.local.u8 	%rs2021, [%rd4+446];
	ld.local.u8 	%rs2022, [%rd4+447];
	ld.local.u8 	%rs2023, [%rd4+448];
	ld.local.u8 	%rs2024, [%rd4+449];
	ld.local.u8 	%rs2025, [%rd4+450];
	ld.local.u8 	%rs2026, [%rd4+451];
	ld.local.u8 	%rs2027, [%rd4+452];
	ld.local.u8 	%rs2028, [%rd4+453];
	ld.local.u8 	%rs2029, [%rd4+454];
	ld.local.u8 	%rs2030, [%rd4+455];
	ld.local.u8 	%rs2031, [%rd4+456];
	ld.local.u8 	%rs2032, [%rd4+457];
	ld.local.u8 	%rs2033, [%rd4+458];
	ld.local.u8 	%rs2034, [%rd4+459];
	ld.local.u8 	%rs2035, [%rd4+460];
	ld.local.u8 	%rs2036, [%rd4+461];
	ld.local.u8 	%rs2037, [%rd4+462];
	ld.local.u8 	%rs2038, [%rd4+463];
	ld.local.u8 	%rs2039, [%rd4+464];
	ld.local.u8 	%rs2040, [%rd4+465];
	ld.local.u8 	%rs2041, [%rd4+466];
	ld.local.u8 	%rs2042, [%rd4+467];
	ld.local.u8 	%rs2043, [%rd4+468];
	ld.local.u8 	%rs2044, [%rd4+469];
	ld.local.u8 	%rs2045, [%rd4+470];
	ld.local.u8 	%rs2046, [%rd4+471];
	ld.local.u8 	%rs2047, [%rd4+472];
	ld.local.u8 	%rs2048, [%rd4+473];
	ld.local.u8 	%rs2049, [%rd4+474];
	ld.local.u8 	%rs2050, [%rd4+475];
	ld.local.u8 	%rs2051, [%rd4+476];
	ld.local.u8 	%rs2052, [%rd4+477];
	ld.local.u8 	%rs2053, [%rd4+478];
	ld.local.u8 	%rs2054, [%rd4+479];
	ld.local.u8 	%rs2055, [%rd4+480];
	ld.local.u8 	%rs2056, [%rd4+481];
	ld.local.u8 	%rs2057, [%rd4+482];
	ld.local.u8 	%rs2058, [%rd4+483];
	ld.local.u8 	%rs2059, [%rd4+484];
	ld.local.u8 	%rs2060, [%rd4+485];
	ld.local.u8 	%rs2061, [%rd4+486];
	ld.local.u8 	%rs2062, [%rd4+487];
	ld.local.u8 	%rs2063, [%rd4+488];
	ld.local.u8 	%rs2064, [%rd4+489];
	ld.local.u8 	%rs2065, [%rd4+490];
	ld.local.u8 	%rs2066, [%rd4+491];
	ld.local.u8 	%rs2067, [%rd4+492];
	ld.local.u8 	%rs2068, [%rd4+493];
	ld.local.u8 	%rs2069, [%rd4+494];
	ld.local.u8 	%rs2070, [%rd4+495];
	ld.local.u8 	%rs2071, [%rd4+496];
	ld.local.u8 	%rs2072, [%rd4+497];
	ld.local.u8 	%rs2073, [%rd4+498];
	ld.local.u8 	%rs2074, [%rd4+499];
	ld.local.u8 	%rs2075, [%rd4+500];
	ld.local.u8 	%rs2076, [%rd4+501];
	ld.local.u8 	%rs2077, [%rd4+502];
	ld.local.u8 	%rs2078, [%rd4+503];
	ld.local.u8 	%rs2079, [%rd4+504];
	ld.local.u8 	%rs2080, [%rd4+505];
	ld.local.u8 	%rs2081, [%rd4+506];
	ld.local.u8 	%rs2082, [%rd4+507];
	ld.local.u8 	%rs2083, [%rd4+508];
	ld.local.u8 	%rs2084, [%rd4+509];
	ld.local.u8 	%rs2085, [%rd4+510];
	ld.local.u8 	%rs2086, [%rd4+511];
	ld.local.u8 	%rs2087, [%rd4+512];
	ld.local.u8 	%rs2088, [%rd4+513];
	ld.local.u8 	%rs2089, [%rd4+514];
	ld.local.u8 	%rs2090, [%rd4+515];
	ld.local.u8 	%rs2091, [%rd4+516];
	ld.local.u8 	%rs2092, [%rd4+517];
	ld.local.u8 	%rs2093, [%rd4+518];
	ld.local.u8 	%rs2094, [%rd4+519];
	ld.local.u8 	%rs2095, [%rd4+520];
	ld.local.u8 	%rs2096, [%rd4+521];
	ld.local.u8 	%rs2097, [%rd4+522];
	ld.local.u8 	%rs2098, [%rd4+523];
	ld.local.u8 	%rs2099, [%rd4+524];
	ld.local.u8 	%rs2100, [%rd4+525];
	ld.local.u8 	%rs2101, [%rd4+526];
	ld.local.u8 	%rs2102, [%rd4+527];
	ld.local.u8 	%rs2103, [%rd4+528];
	ld.local.u8 	%rs2104, [%rd4+529];
	ld.local.u8 	%rs2105, [%rd4+530];
	ld.local.u8 	%rs2106, [%rd4+531];
	ld.local.u8 	%rs2107, [%rd4+532];
	ld.local.u8 	%rs2108, [%rd4+533];
	ld.local.u8 	%rs2109, [%rd4+534];
	ld.local.u8 	%rs2110, [%rd4+535];
	ld.local.u8 	%rs2111, [%rd4+536];
	ld.local.u8 	%rs2112, [%rd4+537];
	ld.local.u8 	%rs2113, [%rd4+538];
	ld.local.u8 	%rs2114, [%rd4+539];
	ld.local.u8 	%rs2115, [%rd4+540];
	ld.local.u8 	%rs2116, [%rd4+541];
	ld.local.u8 	%rs2117, [%rd4+542];
	ld.local.u8 	%rs2118, [%rd4+543];
	ld.local.u8 	%rs2119, [%rd4+544];
	ld.local.u8 	%rs2120, [%rd4+545];
	ld.local.u8 	%rs2121, [%rd4+546];
	ld.local.u8 	%rs2122, [%rd4+547];
	ld.local.u8 	%rs2123, [%rd4+548];
	ld.local.u8 	%rs2124, [%rd4+549];
	ld.local.u8 	%rs2125, [%rd4+550];
	ld.local.u8 	%rs2126, [%rd4+551];
	ld.local.u8 	%rs2127, [%rd4+552];
	ld.local.u8 	%rs2128, [%rd4+553];
	ld.local.u8 	%rs2129, [%rd4+554];
	ld.local.u8 	%rs2130, [%rd4+555];
	ld.local.u8 	%rs2131, [%rd4+556];
	ld.local.u8 	%rs2132, [%rd4+557];
	ld.local.u8 	%rs2133, [%rd4+558];
	ld.local.u8 	%rs2134, [%rd4+559];
	ld.local.u8 	%rs2135, [%rd4+560];
	ld.local.u8 	%rs2136, [%rd4+561];
	ld.local.u8 	%rs2137, [%rd4+562];
	ld.local.u8 	%rs2138, [%rd4+563];
	ld.local.u8 	%rs2139, [%rd4+564];
	ld.local.u8 	%rs2140, [%rd4+565];
	ld.local.u8 	%rs2141, [%rd4+566];
	ld.local.u8 	%rs2142, [%rd4+567];
	ld.local.u8 	%rs2143, [%rd4+568];
	ld.local.u8 	%rs2144, [%rd4+569];
	ld.local.u8 	%rs2145, [%rd4+570];
	ld.local.u8 	%rs2146, [%rd4+571];
	ld.local.u8 	%rs2147, [%rd4+572];
	ld.local.u8 	%rs2148, [%rd4+573];
	ld.local.u8 	%rs2149, [%rd4+574];
	ld.local.u8 	%rs2150, [%rd4+575];
	ld.local.u8 	%rs2151, [%rd4+576];
	ld.local.u8 	%rs2152, [%rd4+577];
	ld.local.u8 	%rs2153, [%rd4+578];
	ld.local.u8 	%rs2154, [%rd4+579];
	ld.local.u8 	%rs2155, [%rd4+580];
	ld.local.u8 	%rs2156, [%rd4+581];
	ld.local.u8 	%rs2157, [%rd4+582];
	ld.local.u8 	%rs2158, [%rd4+583];
	ld.local.u8 	%rs2159, [%rd4+584];
	ld.local.u8 	%rs2160, [%rd4+585];
	ld.local.u8 	%rs2161, [%rd4+586];
	ld.local.u8 	%rs2162, [%rd4+587];
	ld.local.u8 	%rs2163, [%rd4+588];
	ld.local.u8 	%rs2164, [%rd4+589];
	ld.local.u8 	%rs2165, [%rd4+590];
	ld.local.u8 	%rs2166, [%rd4+591];
	ld.local.u8 	%rs2167, [%rd4+592];
	ld.local.u8 	%rs2168, [%rd4+593];
	ld.local.u8 	%rs2169, [%rd4+594];
	ld.local.u8 	%rs2170, [%rd4+595];
	ld.local.u8 	%rs2171, [%rd4+596];
	ld.local.u8 	%rs2172, [%rd4+597];
	ld.local.u8 	%rs2173, [%rd4+598];
	ld.local.u8 	%rs2174, [%rd4+599];
	ld.local.u8 	%rs2175, [%rd4+600];
	ld.local.u8 	%rs2176, [%rd4+601];
	ld.local.u8 	%rs2177, [%rd4+602];
	ld.local.u8 	%rs2178, [%rd4+603];
	ld.local.u8 	%rs2179, [%rd4+604];
	ld.local.u8 	%rs2180, [%rd4+605];
	ld.local.u8 	%rs2181, [%rd4+606];
	ld.local.u8 	%rs2182, [%rd4+607];
	ld.local.u8 	%rs2183, [%rd4+608];
	ld.local.u8 	%rs2184, [%rd4+609];
	ld.local.u8 	%rs2185, [%rd4+610];
	ld.local.u8 	%rs2186, [%rd4+611];
	ld.local.u8 	%rs2187, [%rd4+612];
	ld.local.u8 	%rs2188, [%rd4+613];
	ld.local.u8 	%rs2189, [%rd4+614];
	ld.local.u8 	%rs2190, [%rd4+615];
	ld.local.u8 	%rs2191, [%rd4+616];
	ld.local.u8 	%rs2192, [%rd4+617];
	ld.local.u8 	%rs2193, [%rd4+618];
	ld.local.u8 	%rs2194, [%rd4+619];
	ld.local.u8 	%rs2195, [%rd4+620];
	ld.local.u8 	%rs2196, [%rd4+621];
	ld.local.u8 	%rs2197, [%rd4+622];
	ld.local.u8 	%rs2198, [%rd4+623];
	ld.local.u8 	%rs2199, [%rd4+624];
	st.global.u8 	[%rd225+625], %rs1;
	st.global.u8 	[%rd225+626], %rs2;
	st.global.u8 	[%rd225+627], %rs3;
	st.global.u8 	[%rd225+628], %rs4;
	st.global.u8 	[%rd225+629], %rs5;
	st.global.u8 	[%rd225+630], %rs6;
	st.global.u8 	[%rd225+631], %rs7;
	st.global.u8 	[%rd225+632], %rs8;
	st.global.u8 	[%rd225+633], %rs9;
	st.global.u8 	[%rd225+634], %rs10;
	st.global.u8 	[%rd225+635], %rs11;
	st.global.u8 	[%rd225+636], %rs12;
	st.global.u8 	[%rd225+637], %rs13;
	st.global.u8 	[%rd225+638], %rs14;
	st.global.u8 	[%rd225+639], %rs15;
	st.global.u8 	[%rd225+640], %rs16;
	st.global.u8 	[%rd225+641], %rs17;
	st.global.u8 	[%rd225+642], %rs18;
	st.global.u8 	[%rd225+643], %rs19;
	st.global.u8 	[%rd225+644], %rs20;
	st.global.u8 	[%rd225+645], %rs21;
	st.global.u8 	[%rd225+646], %rs22;
	st.global.u8 	[%rd225+647], %rs23;
	st.global.u8 	[%rd225+648], %rs24;
	st.global.u8 	[%rd225+649], %rs25;
	st.global.u8 	[%rd225+650], %rs26;
	st.global.u8 	[%rd225+651], %rs27;
	st.global.u8 	[%rd225+652], %rs28;
	st.global.u8 	[%rd225+653], %rs29;
	st.global.u8 	[%rd225+654], %rs30;
	st.global.u8 	[%rd225+655], %rs31;
	st.global.u8 	[%rd225+656], %rs32;
	st.global.u8 	[%rd225+657], %rs33;
	st.global.u8 	[%rd225+658], %rs34;
	st.global.u8 	[%rd225+659], %rs35;
	st.global.u8 	[%rd225+660], %rs36;
	st.global.u8 	[%rd225+661], %rs37;
	st.global.u8 	[%rd225+662], %rs38;
	st.global.u8 	[%rd225+663], %rs39;
	st.global.u8 	[%rd225+664], %rs40;
	st.global.u8 	[%rd225+665], %rs41;
	st.global.u8 	[%rd225+666], %rs42;
	st.global.u8 	[%rd225+667], %rs43;
	st.global.u8 	[%rd225+668], %rs44;
	st.global.u8 	[%rd225+669], %rs45;
	st.global.u8 	[%rd225+670], %rs46;
	st.global.u8 	[%rd225+671], %rs47;
	st.global.u8 	[%rd225+672], %rs48;
	st.global.u8 	[%rd225+673], %rs49;
	st.global.u8 	[%rd225+674], %rs50;
	st.global.u8 	[%rd225+675], %rs51;
	st.global.u8 	[%rd225+676], %rs52;
	st.global.u8 	[%rd225+677], %rs53;
	st.global.u8 	[%rd225+678], %rs54;
	st.global.u8 	[%rd225+679], %rs55;
	st.global.u8 	[%rd225+680], %rs56;
	st.global.u8 	[%rd225+681], %rs57;
	st.global.u8 	[%rd225+682], %rs58;
	st.global.u8 	[%rd225+683], %rs59;
	st.global.u8 	[%rd225+684], %rs60;
	st.global.u8 	[%rd225+685], %rs61;
	st.global.u8 	[%rd225+686], %rs62;
	st.global.u8 	[%rd225+687], %rs63;
	st.global.u8 	[%rd225+688], %rs64;
	st.global.u8 	[%rd225+689], %rs65;
	st.global.u8 	[%rd225+690], %rs66;
	st.global.u8 	[%rd225+691], %rs67;
	st.global.u8 	[%rd225+692], %rs68;
	st.global.u8 	[%rd225+693], %rs69;
	st.global.u8 	[%rd225+694], %rs70;
	st.global.u8 	[%rd225+695], %rs71;
	st.global.u8 	[%rd225+696], %rs72;
	st.global.u8 	[%rd225+697], %rs73;
	st.global.u8 	[%rd225+698], %rs74;
	st.global.u8 	[%rd225+699], %rs75;
	st.global.u8 	[%rd225+700], %rs76;
	st.global.u8 	[%rd225+701], %rs77;
	st.global.u8 	[%rd225+702], %rs78;
	st.global.u8 	[%rd225+703], %rs79;
	st.global.u8 	[%rd225+704], %rs80;
	st.global.u8 	[%rd225+705], %rs81;
	st.global.u8 	[%rd225+706], %rs1656;
	st.global.u8 	[%rd225+707], %rs1657;
	st.global.u8 	[%rd225+708], %rs1658;
	st.global.u8 	[%rd225+709], %rs1659;
	st.global.u8 	[%rd225+710], %rs1660;
	st.global.u8 	[%rd225+711], %rs1661;
	st.global.u8 	[%rd225+712], %rs1662;
	st.global.u8 	[%rd225+713], %rs1663;
	st.global.u8 	[%rd225+714], %rs1664;
	st.global.u8 	[%rd225+715], %rs1665;
	st.global.u8 	[%rd225+716], %rs1666;
	st.global.u8 	[%rd225+717], %rs1667;
	st.global.u8 	[%rd225+718], %rs1668;
	st.global.u8 	[%rd225+719], %rs1669;
	st.global.u8 	[%rd225+720], %rs1670;
	st.global.u8 	[%rd225+721], %rs1671;
	st.global.u8 	[%rd225+722], %rs1672;
	st.global.u8 	[%rd225+723], %rs1673;
	st.global.u8 	[%rd225+724], %rs1674;
	st.global.u8 	[%rd225+725], %rs1675;
	st.global.u8 	[%rd225+726], %rs1676;
	st.global.u8 	[%rd225+727], %rs1677;
	st.global.u8 	[%rd225+728], %rs1678;
	st.global.u8 	[%rd225+729], %rs1679;
	st.global.u8 	[%rd225+730], %rs1680;
	st.global.u8 	[%rd225+731], %rs1681;
	st.global.u8 	[%rd225+732], %rs1682;
	st.global.u8 	[%rd225+733], %rs1683;
	st.global.u8 	[%rd225+734], %rs1684;
	st.global.u8 	[%rd225+735], %rs1685;
	st.global.u8 	[%rd225+736], %rs1686;
	st.global.u8 	[%rd225+737], %rs1687;
	st.global.u8 	[%rd225+738], %rs1688;
	st.global.u8 	[%rd225+739], %rs1689;
	st.global.u8 	[%rd225+740], %rs1690;
	st.global.u8 	[%rd225+741], %rs1691;
	st.global.u8 	[%rd225+742], %rs1692;
	st.global.u8 	[%rd225+743], %rs1693;
	st.global.u8 	[%rd225+744], %rs1694;
	st.global.u8 	[%rd225+745], %rs1695;
	st.global.u8 	[%rd225+746], %rs1696;
	st.global.u8 	[%rd225+747], %rs1697;
	st.global.u8 	[%rd225+748], %rs1698;
	st.global.u8 	[%rd225+749], %rs1699;
	st.global.u8 	[%rd225+750], %rs1700;
	st.global.u8 	[%rd225+751], %rs1701;
	st.global.u8 	[%rd225+752], %rs1702;
	st.global.u8 	[%rd225+753], %rs1703;
	st.global.u8 	[%rd225+754], %rs1704;
	st.global.u8 	[%rd225+755], %rs1705;
	st.global.u8 	[%rd225+756], %rs1706;
	st.global.u8 	[%rd225+757], %rs1707;
	st.global.u8 	[%rd225+758], %rs1708;
	st.global.u8 	[%rd225+759], %rs1709;
	st.global.u8 	[%rd225+760], %rs1710;
	st.global.u8 	[%rd225+761], %rs1711;
	st.global.u8 	[%rd225+762], %rs1712;
	st.global.u8 	[%rd225+763], %rs1713;
	st.global.u8 	[%rd225+764], %rs1714;
	st.global.u8 	[%rd225+765], %rs1715;
	st.global.u8 	[%rd225+766], %rs1716;
	st.global.u8 	[%rd225+767], %rs1717;
	st.global.u8 	[%rd225+768], %rs1718;
	st.global.u8 	[%rd225+769], %rs1719;
	st.global.u8 	[%rd225+770], %rs1720;
	st.global.u8 	[%rd225+771], %rs1721;
	st.global.u8 	[%rd225+772], %rs1722;
	st.global.u8 	[%rd225+773], %rs1723;
	st.global.u8 	[%rd225+774], %rs1724;
	st.global.u8 	[%rd225+775], %rs1725;
	st.global.u8 	[%rd225+776], %rs1726;
	st.global.u8 	[%rd225+777], %rs1727;
	st.global.u8 	[%rd225+778], %rs1728;
	st.global.u8 	[%rd225+779], %rs1729;
	st.global.u8 	[%rd225+780], %rs1730;
	st.global.u8 	[%rd225+781], %rs1731;
	st.global.u8 	[%rd225+782], %rs1732;
	st.global.u8 	[%rd225+783], %rs1733;
	st.global.u8 	[%rd225+784], %rs1734;
	st.global.u8 	[%rd225+785], %rs1735;
	st.global.u8 	[%rd225+786], %rs1736;
	st.global.u8 	[%rd225+787], %rs1737;
	st.global.u8 	[%rd225+788], %rs1738;
	st.global.u8 	[%rd225+789], %rs1739;
	st.global.u8 	[%rd225+790], %rs1740;
	st.global.u8 	[%rd225+791], %rs1741;
	st.global.u8 	[%rd225+792], %rs1742;
	st.global.u8 	[%rd225+793], %rs1743;
	st.global.u8 	[%rd225+794], %rs1744;
	st.global.u8 	[%rd225+795], %rs1745;
	st.global.u8 	[%rd225+796], %rs1746;
	st.global.u8 	[%rd225+797], %rs1747;
	st.global.u8 	[%rd225+798], %rs1748;
	st.global.u8 	[%rd225+799], %rs1749;
	st.global.u8 	[%rd225+800], %rs1750;
	st.global.u8 	[%rd225+801], %rs1751;
	st.global.u8 	[%rd225+802], %rs1752;
	st.global.u8 	[%rd225+803], %rs1753;
	st.global.u8 	[%rd225+804], %rs1754;
	st.global.u8 	[%rd225+805], %rs1755;
	st.global.u8 	[%rd225+806], %rs1756;
	st.global.u8 	[%rd225+807], %rs1757;
	st.global.u8 	[%rd225+808], %rs1758;
	st.global.u8 	[%rd225+809], %rs1759;
	st.global.u8 	[%rd225+810], %rs1760;
	st.global.u8 	[%rd225+811], %rs1761;
	st.global.u8 	[%rd225+812], %rs1762;
	st.global.u8 	[%rd225+813], %rs1763;
	st.global.u8 	[%rd225+814], %rs1764;
	st.global.u8 	[%rd225+815], %rs1765;
	st.global.u8 	[%rd225+816], %rs1766;
	st.global.u8 	[%rd225+817], %rs1767;
	st.global.u8 	[%rd225+818], %rs1768;
	st.global.u8 	[%rd225+819], %rs1769;
	st.global.u8 	[%rd225+820], %rs1770;
	st.global.u8 	[%rd225+821], %rs1771;
	st.global.u8 	[%rd225+822], %rs1772;
	st.global.u8 	[%rd225+823], %rs1773;
	st.global.u8 	[%rd225+824], %rs1774;
	st.global.u8 	[%rd225+825], %rs1775;
	st.global.u8 	[%rd225+826], %rs1776;
	st.global.u8 	[%rd225+827], %rs1777;
	st.global.u8 	[%rd225+828], %rs1778;
	st.global.u8 	[%rd225+829], %rs1779;
	st.global.u8 	[%rd225+830], %rs1780;
	st.global.u8 	[%rd225+831], %rs1781;
	st.global.u8 	[%rd225+832], %rs1782;
	st.global.u8 	[%rd225+833], %rs1783;
	st.global.u8 	[%rd225+834], %rs1784;
	st.global.u8 	[%rd225+835], %rs1785;
	st.global.u8 	[%rd225+836], %rs1786;
	st.global.u8 	[%rd225+837], %rs1787;
	st.global.u8 	[%rd225+838], %rs1788;
	st.global.u8 	[%rd225+839], %rs1789;
	st.global.u8 	[%rd225+840], %rs1790;
	st.global.u8 	[%rd225+841], %rs1791;
	st.global.u8 	[%rd225+842], %rs1792;
	st.global.u8 	[%rd225+843], %rs1793;
	st.global.u8 	[%rd225+844], %rs1794;
	st.global.u8 	[%rd225+845], %rs1795;
	st.global.u8 	[%rd225+846], %rs1796;
	st.global.u8 	[%rd225+847], %rs1797;
	st.global.u8 	[%rd225+848], %rs1798;
	st.global.u8 	[%rd225+849], %rs1799;
	st.global.u8 	[%rd225+850], %rs1800;
	st.global.u8 	[%rd225+851], %rs1801;
	st.global.u8 	[%rd225+852], %rs1802;
	st.global.u8 	[%rd225+853], %rs1803;
	st.global.u8 	[%rd225+854], %rs1804;
	st.global.u8 	[%rd225+855], %rs1805;
	st.global.u8 	[%rd225+856], %rs1806;
	st.global.u8 	[%rd225+857], %rs1807;
	st.global.u8 	[%rd225+858], %rs1808;
	st.global.u8 	[%rd225+859], %rs1809;
	st.global.u8 	[%rd225+860], %rs1810;
	st.global.u8 	[%rd225+861], %rs1811;
	st.global.u8 	[%rd225+862], %rs1812;
	st.global.u8 	[%rd225+863], %rs1813;
	st.global.u8 	[%rd225+864], %rs1814;
	st.global.u8 	[%rd225+865], %rs1815;
	st.global.u8 	[%rd225+866], %rs1816;
	st.global.u8 	[%rd225+867], %rs1817;
	st.global.u8 	[%rd225+868], %rs1818;
	st.global.u8 	[%rd225+869], %rs1819;
	st.global.u8 	[%rd225+870], %rs1820;
	st.global.u8 	[%rd225+871], %rs1821;
	st.global.u8 	[%rd225+872], %rs1822;
	st.global.u8 	[%rd225+873], %rs1823;
	st.global.u8 	[%rd225+874], %rs1824;
	st.global.u8 	[%rd225+875], %rs1825;
	st.global.u8 	[%rd225+876], %rs1826;
	st.global.u8 	[%rd225+877], %rs1827;
	st.global.u8 	[%rd225+878], %rs1828;
	st.global.u8 	[%rd225+879], %rs1829;
	st.global.u8 	[%rd225+880], %rs1830;
	st.global.u8 	[%rd225+881], %rs1831;
	st.global.u8 	[%rd225+882], %rs1832;
	st.global.u8 	[%rd225+883], %rs1833;
	st.global.u8 	[%rd225+884], %rs1834;
	st.global.u8 	[%rd225+885], %rs1835;
	st.global.u8 	[%rd225+886], %rs1836;
	st.global.u8 	[%rd225+887], %rs1837;
	st.global.u8 	[%rd225+888], %rs1838;
	st.global.u8 	[%rd225+889], %rs1839;
	st.global.u8 	[%rd225+890], %rs1840;
	st.global.u8 	[%rd225+891], %rs1841;
	st.global.u8 	[%rd225+892], %rs1842;
	st.global.u8 	[%rd225+893], %rs1843;
	st.global.u8 	[%rd225+894], %rs1844;
	st.global.u8 	[%rd225+895], %rs1845;
	st.global.u8 	[%rd225+896], %rs1846;
	st.global.u8 	[%rd225+897], %rs1847;
	st.global.u8 	[%rd225+898], %rs1848;
	st.global.u8 	[%rd225+899], %rs1849;
	st.global.u8 	[%rd225+900], %rs1850;
	st.global.u8 	[%rd225+901], %rs1851;
	st.global.u8 	[%rd225+902], %rs1852;
	st.global.u8 	[%rd225+903], %rs1853;
	st.global.u8 	[%rd225+904], %rs1854;
	st.global.u8 	[%rd225+905], %rs1855;
	st.global.u8 	[%rd225+906], %rs1856;
	st.global.u8 	[%rd225+907], %rs1857;
	st.global.u8 	[%rd225+908], %rs1858;
	st.global.u8 	[%rd225+909], %rs1859;
	st.global.u8 	[%rd225+910], %rs1860;
	st.global.u8 	[%rd225+911], %rs1861;
	st.global.u8 	[%rd225+912], %rs1862;
	st.global.u8 	[%rd225+913], %rs1863;
	st.global.u8 	[%rd225+914], %rs1864;
	st.global.u8 	[%rd225+915], %rs1865;
	st.global.u8 	[%rd225+916], %rs1866;
	st.global.u8 	[%rd225+917], %rs1867;
	st.global.u8 	[%rd225+918], %rs1868;
	st.global.u8 	[%rd225+919], %rs1869;
	st.global.u8 	[%rd225+920], %rs1870;
	st.global.u8 	[%rd225+921], %rs1871;
	st.global.u8 	[%rd225+922], %rs1872;
	st.global.u8 	[%rd225+923], %rs1873;
	st.global.u8 	[%rd225+924], %rs1874;
	st.global.u8 	[%rd225+925], %rs1875;
	st.global.u8 	[%rd225+926], %rs1876;
	st.global.u8 	[%rd225+927], %rs1877;
	st.global.u8 	[%rd225+928], %rs1878;
	st.global.u8 	[%rd225+929], %rs1879;
	st.global.u8 	[%rd225+930], %rs1880;
	st.global.u8 	[%rd225+931], %rs1881;
	st.global.u8 	[%rd225+932], %rs1882;
	st.global.u8 	[%rd225+933], %rs1883;
	st.global.u8 	[%rd225+934], %rs1884;
	st.global.u8 	[%rd225+935], %rs1885;
	st.global.u8 	[%rd225+936], %rs1886;
	st.global.u8 	[%rd225+937], %rs1887;
	st.global.u8 	[%rd225+938], %rs1888;
	st.global.u8 	[%rd225+939], %rs1889;
	st.global.u8 	[%rd225+940], %rs1890;
	st.global.u8 	[%rd225+941], %rs1891;
	st.global.u8 	[%rd225+942], %rs1892;
	st.global.u8 	[%rd225+943], %rs1893;
	st.global.u8 	[%rd225+944], %rs1894;
	st.global.u8 	[%rd225+945], %rs1895;
	st.global.u8 	[%rd225+946], %rs1896;
	st.global.u8 	[%rd225+947], %rs1897;
	st.global.u8 	[%rd225+948], %rs1898;
	st.global.u8 	[%rd225+949], %rs1899;
	st.global.u8 	[%rd225+950], %rs1900;
	st.global.u8 	[%rd225+951], %rs1901;
	st.global.u8 	[%rd225+952], %rs1902;
	st.global.u8 	[%rd225+953], %rs1903;
	st.global.u8 	[%rd225+954], %rs1904;
	st.global.u8 	[%rd225+955], %rs1905;
	st.global.u8 	[%rd225+956], %rs1906;
	st.global.u8 	[%rd225+957], %rs1907;
	st.global.u8 	[%rd225+958], %rs1908;
	st.global.u8 	[%rd225+959], %rs1909;
	st.global.u8 	[%rd225+960], %rs1910;
	st.global.u8 	[%rd225+961], %rs1911;
	st.global.u8 	[%rd225+962], %rs1912;
	st.global.u8 	[%rd225+963], %rs1913;
	st.global.u8 	[%rd225+964], %rs1914;
	st.global.u8 	[%rd225+965], %rs1915;
	st.global.u8 	[%rd225+966], %rs1916;
	st.global.u8 	[%rd225+967], %rs1917;
	st.global.u8 	[%rd225+968], %rs1918;
	st.global.u8 	[%rd225+969], %rs1919;
	st.global.u8 	[%rd225+970], %rs1920;
	st.global.u8 	[%rd225+971], %rs1921;
	st.global.u8 	[%rd225+972], %rs1922;
	st.global.u8 	[%rd225+973], %rs1923;
	st.global.u8 	[%rd225+974], %rs1924;
	st.global.u8 	[%rd225+975], %rs1925;
	st.global.u8 	[%rd225+976], %rs1926;
	st.global.u8 	[%rd225+977], %rs1927;
	st.global.u8 	[%rd225+978], %rs1928;
	st.global.u8 	[%rd225+979], %rs1929;
	st.global.u8 	[%rd225+980], %rs1930;
	st.global.u8 	[%rd225+981], %rs1931;
	st.global.u8 	[%rd225+982], %rs1932;
	st.global.u8 	[%rd225+983], %rs1933;
	st.global.u8 	[%rd225+984], %rs1934;
	st.global.u8 	[%rd225+985], %rs1935;
	st.global.u8 	[%rd225+986], %rs1936;
	st.global.u8 	[%rd225+987], %rs1937;
	st.global.u8 	[%rd225+988], %rs1938;
	st.global.u8 	[%rd225+989], %rs1939;
	st.global.u8 	[%rd225+990], %rs1940;
	st.global.u8 	[%rd225+991], %rs1941;
	st.global.u8 	[%rd225+992], %rs1942;
	st.global.u8 	[%rd225+993], %rs1943;
	st.global.u8 	[%rd225+994], %rs1944;
	st.global.u8 	[%rd225+995], %rs1945;
	st.global.u8 	[%rd225+996], %rs1946;
	st.global.u8 	[%rd225+997], %rs1947;
	st.global.u8 	[%rd225+998], %rs1948;
	st.global.u8 	[%rd225+999], %rs1949;
	st.global.u8 	[%rd225+1000], %rs1950;
	st.global.u8 	[%rd225+1001], %rs1951;
	st.global.u8 	[%rd225+1002], %rs1952;
	st.global.u8 	[%rd225+1003], %rs1953;
	st.global.u8 	[%rd225+1004], %rs1954;
	st.global.u8 	[%rd225+1005], %rs1955;
	st.global.u8 	[%rd225+1006], %rs1956;
	st.global.u8 	[%rd225+1007], %rs1957;
	st.global.u8 	[%rd225+1008], %rs1958;
	st.global.u8 	[%rd225+1009], %rs1959;
	st.global.u8 	[%rd225+1010], %rs1960;
	st.global.u8 	[%rd225+1011], %rs1961;
	st.global.u8 	[%rd225+1012], %rs1962;
	st.global.u8 	[%rd225+1013], %rs1963;
	st.global.u8 	[%rd225+1014], %rs1964;
	st.global.u8 	[%rd225+1015], %rs1965;
	st.global.u8 	[%rd225+1016], %rs1966;
	st.global.u8 	[%rd225+1017], %rs1967;
	st.global.u8 	[%rd225+1018], %rs1968;
	st.global.u8 	[%rd225+1019], %rs1969;
	st.global.u8 	[%rd225+1020], %rs1970;
	st.global.u8 	[%rd225+1021], %rs1971;
	st.global.u8 	[%rd225+1022], %rs1972;
	st.global.u8 	[%rd225+1023], %rs1973;
	st.global.u8 	[%rd225+1024], %rs1974;
	st.global.u8 	[%rd225+1025], %rs1975;
	st.global.u8 	[%rd225+1026], %rs1976;
	st.global.u8 	[%rd225+1027], %rs1977;
	st.global.u8 	[%rd225+1028], %rs1978;
	st.global.u8 	[%rd225+1029], %rs1979;
	st.global.u8 	[%rd225+1030], %rs1980;
	st.global.u8 	[%rd225+1031], %rs1981;
	st.global.u8 	[%rd225+1032], %rs1982;
	st.global.u8 	[%rd225+1033], %rs1983;
	st.global.u8 	[%rd225+1034], %rs1984;
	st.global.u8 	[%rd225+1035], %rs1985;
	st.global.u8 	[%rd225+1036], %rs1986;
	st.global.u8 	[%rd225+1037], %rs1987;
	st.global.u8 	[%rd225+1038], %rs1988;
	st.global.u8 	[%rd225+1039], %rs1989;
	st.global.u8 	[%rd225+1040], %rs1990;
	st.global.u8 	[%rd225+1041], %rs1991;
	st.global.u8 	[%rd225+1042], %rs1992;
	st.global.u8 	[%rd225+1043], %rs1993;
	st.global.u8 	[%rd225+1044], %rs1994;
	st.global.u8 	[%rd225+1045], %rs1995;
	st.global.u8 	[%rd225+1046], %rs1996;
	st.global.u8 	[%rd225+1047], %rs1997;
	st.global.u8 	[%rd225+1048], %rs1998;
	st.global.u8 	[%rd225+1049], %rs1999;
	st.global.u8 	[%rd225+1050], %rs2000;
	st.global.u8 	[%rd225+1051], %rs2001;
	st.global.u8 	[%rd225+1052], %rs2002;
	st.global.u8 	[%rd225+1053], %rs2003;
	st.global.u8 	[%rd225+1054], %rs2004;
	st.global.u8 	[%rd225+1055], %rs2005;
	st.global.u8 	[%rd225+1056], %rs2006;
	st.global.u8 	[%rd225+1057], %rs2007;
	st.global.u8 	[%rd225+1058], %rs2008;
	st.global.u8 	[%rd225+1059], %rs2009;
	st.global.u8 	[%rd225+1060], %rs2010;
	st.global.u8 	[%rd225+1061], %rs2011;
	st.global.u8 	[%rd225+1062], %rs2012;
	st.global.u8 	[%rd225+1063], %rs2013;
	st.global.u8 	[%rd225+1064], %rs2014;
	st.global.u8 	[%rd225+1065], %rs2015;
	st.global.u8 	[%rd225+1066], %rs2016;
	st.global.u8 	[%rd225+1067], %rs2017;
	st.global.u8 	[%rd225+1068], %rs2018;
	st.global.u8 	[%rd225+1069], %rs2019;
	st.global.u8 	[%rd225+1070], %rs2020;
	st.global.u8 	[%rd225+1071], %rs2021;
	st.global.u8 	[%rd225+1072], %rs2022;
	st.global.u8 	[%rd225+1073], %rs2023;
	st.global.u8 	[%rd225+1074], %rs2024;
	st.global.u8 	[%rd225+1075], %rs2025;
	st.global.u8 	[%rd225+1076], %rs2026;
	st.global.u8 	[%rd225+1077], %rs2027;
	st.global.u8 	[%rd225+1078], %rs2028;
	st.global.u8 	[%rd225+1079], %rs2029;
	st.global.u8 	[%rd225+1080], %rs2030;
	st.global.u8 	[%rd225+1081], %rs2031;
	st.global.u8 	[%rd225+1082], %rs2032;
	st.global.u8 	[%rd225+1083], %rs2033;
	st.global.u8 	[%rd225+1084], %rs2034;
	st.global.u8 	[%rd225+1085], %rs2035;
	st.global.u8 	[%rd225+1086], %rs2036;
	st.global.u8 	[%rd225+1087], %rs2037;
	st.global.u8 	[%rd225+1088], %rs2038;
	st.global.u8 	[%rd225+1089], %rs2039;
	st.global.u8 	[%rd225+1090], %rs2040;
	st.global.u8 	[%rd225+1091], %rs2041;
	st.global.u8 	[%rd225+1092], %rs2042;
	st.global.u8 	[%rd225+1093], %rs2043;
	st.global.u8 	[%rd225+1094], %rs2044;
	st.global.u8 	[%rd225+1095], %rs2045;
	st.global.u8 	[%rd225+1096], %rs2046;
	st.global.u8 	[%rd225+1097], %rs2047;
	st.global.u8 	[%rd225+1098], %rs2048;
	st.global.u8 	[%rd225+1099], %rs2049;
	st.global.u8 	[%rd225+1100], %rs2050;
	st.global.u8 	[%rd225+1101], %rs2051;
	st.global.u8 	[%rd225+1102], %rs2052;
	st.global.u8 	[%rd225+1103], %rs2053;
	st.global.u8 	[%rd225+1104], %rs2054;
	st.global.u8 	[%rd225+1105], %rs2055;
	st.global.u8 	[%rd225+1106], %rs2056;
	st.global.u8 	[%rd225+1107], %rs2057;
	st.global.u8 	[%rd225+1108], %rs2058;
	st.global.u8 	[%rd225+1109], %rs2059;
	st.global.u8 	[%rd225+1110], %rs2060;
	st.global.u8 	[%rd225+1111], %rs2061;
	st.global.u8 	[%rd225+1112], %rs2062;
	st.global.u8 	[%rd225+1113], %rs2063;
	st.global.u8 	[%rd225+1114], %rs2064;
	st.global.u8 	[%rd225+1115], %rs2065;
	st.global.u8 	[%rd225+1116], %rs2066;
	st.global.u8 	[%rd225+1117], %rs2067;
	st.global.u8 	[%rd225+1118], %rs2068;
	st.global.u8 	[%rd225+1119], %rs2069;
	st.global.u8 	[%rd225+1120], %rs2070;
	st.global.u8 	[%rd225+1121], %rs2071;
	st.global.u8 	[%rd225+1122], %rs2072;
	st.global.u8 	[%rd225+1123], %rs2073;
	st.global.u8 	[%rd225+1124], %rs2074;
	st.global.u8 	[%rd225+1125], %rs2075;
	st.global.u8 	[%rd225+1126], %rs2076;
	st.global.u8 	[%rd225+1127], %rs2077;
	st.global.u8 	[%rd225+1128], %rs2078;
	st.global.u8 	[%rd225+1129], %rs2079;
	st.global.u8 	[%rd225+1130], %rs2080;
	st.global.u8 	[%rd225+1131], %rs2081;
	st.global.u8 	[%rd225+1132], %rs2082;
	st.global.u8 	[%rd225+1133], %rs2083;
	st.global.u8 	[%rd225+1134], %rs2084;
	st.global.u8 	[%rd225+1135], %rs2085;
	st.global.u8 	[%rd225+1136], %rs2086;
	st.global.u8 	[%rd225+1137], %rs2087;
	st.global.u8 	[%rd225+1138], %rs2088;
	st.global.u8 	[%rd225+1139], %rs2089;
	st.global.u8 	[%rd225+1140], %rs2090;
	st.global.u8 	[%rd225+1141], %rs2091;
	st.global.u8 	[%rd225+1142], %rs2092;
	st.global.u8 	[%rd225+1143], %rs2093;
	st.global.u8 	[%rd225+1144], %rs2094;
	st.global.u8 	[%rd225+1145], %rs2095;
	st.global.u8 	[%rd225+1146], %rs2096;
	st.global.u8 	[%rd225+1147], %rs2097;
	st.global.u8 	[%rd225+1148], %rs2098;
	st.global.u8 	[%rd225+1149], %rs2099;
	st.global.u8 	[%rd225+1150], %rs2100;
	st.global.u8 	[%rd225+1151], %rs2101;
	st.global.u8 	[%rd225+1152], %rs2102;
	st.global.u8 	[%rd225+1153], %rs2103;
	st.global.u8 	[%rd225+1154], %rs2104;
	st.global.u8 	[%rd225+1155], %rs2105;
	st.global.u8 	[%rd225+1156], %rs2106;
	st.global.u8 	[%rd225+1157], %rs2107;
	st.global.u8 	[%rd225+1158], %rs2108;
	st.global.u8 	[%rd225+1159], %rs2109;
	st.global.u8 	[%rd225+1160], %rs2110;
	st.global.u8 	[%rd225+1161], %rs2111;
	st.global.u8 	[%rd225+1162], %rs2112;
	st.global.u8 	[%rd225+1163], %rs2113;
	st.global.u8 	[%rd225+1164], %rs2114;
	st.global.u8 	[%rd225+1165], %rs2115;
	st.global.u8 	[%rd225+1166], %rs2116;
	st.global.u8 	[%rd225+1167], %rs2117;
	st.global.u8 	[%rd225+1168], %rs2118;
	st.global.u8 	[%rd225+1169], %rs2119;
	st.global.u8 	[%rd225+1170], %rs2120;
	st.global.u8 	[%rd225+1171], %rs2121;
	st.global.u8 	[%rd225+1172], %rs2122;
	st.global.u8 	[%rd225+1173], %rs2123;
	st.global.u8 	[%rd225+1174], %rs2124;
	st.global.u8 	[%rd225+1175], %rs2125;
	st.global.u8 	[%rd225+1176], %rs2126;
	st.global.u8 	[%rd225+1177], %rs2127;
	st.global.u8 	[%rd225+1178], %rs2128;
	st.global.u8 	[%rd225+1179], %rs2129;
	st.global.u8 	[%rd225+1180], %rs2130;
	st.global.u8 	[%rd225+1181], %rs2131;
	st.global.u8 	[%rd225+1182], %rs2132;
	st.global.u8 	[%rd225+1183], %rs2133;
	st.global.u8 	[%rd225+1184], %rs2134;
	st.global.u8 	[%rd225+1185], %rs2135;
	st.global.u8 	[%rd225+1186], %rs2136;
	st.global.u8 	[%rd225+1187], %rs2137;
	st.global.u8 	[%rd225+1188], %rs2138;
	st.global.u8 	[%rd225+1189], %rs2139;
	st.global.u8 	[%rd225+1190], %rs2140;
	st.global.u8 	[%rd225+1191], %rs2141;
	st.global.u8 	[%rd225+1192], %rs2142;
	st.global.u8 	[%rd225+1193], %rs2143;
	st.global.u8 	[%rd225+1194], %rs2144;
	st.global.u8 	[%rd225+1195], %rs2145;
	st.global.u8 	[%rd225+1196], %rs2146;
	st.global.u8 	[%rd225+1197], %rs2147;
	st.global.u8 	[%rd225+1198], %rs2148;
	st.global.u8 	[%rd225+1199], %rs2149;
	st.global.u8 	[%rd225+1200], %rs2150;
	st.global.u8 	[%rd225+1201], %rs2151;
	st.global.u8 	[%rd225+1202], %rs2152;
	st.global.u8 	[%rd225+1203], %rs2153;
	st.global.u8 	[%rd225+1204], %rs2154;
	st.global.u8 	[%rd225+1205], %rs2155;
	st.global.u8 	[%rd225+1206], %rs2156;
	st.global.u8 	[%rd225+1207], %rs2157;
	st.global.u8 	[%rd225+1208], %rs2158;
	st.global.u8 	[%rd225+1209], %rs2159;
	st.global.u8 	[%rd225+1210], %rs2160;
	st.global.u8 	[%rd225+1211], %rs2161;
	st.global.u8 	[%rd225+1212], %rs2162;
	st.global.u8 	[%rd225+1213], %rs2163;
	st.global.u8 	[%rd225+1214], %rs2164;
	st.global.u8 	[%rd225+1215], %rs2165;
	st.global.u8 	[%rd225+1216], %rs2166;
	st.global.u8 	[%rd225+1217], %rs2167;
	st.global.u8 	[%rd225+1218], %rs2168;
	st.global.u8 	[%rd225+1219], %rs2169;
	st.global.u8 	[%rd225+1220], %rs2170;
	st.global.u8 	[%rd225+1221], %rs2171;
	st.global.u8 	[%rd225+1222], %rs2172;
	st.global.u8 	[%rd225+1223], %rs2173;
	st.global.u8 	[%rd225+1224], %rs2174;
	st.global.u8 	[%rd225+1225], %rs2175;
	st.global.u8 	[%rd225+1226], %rs2176;
	st.global.u8 	[%rd225+1227], %rs2177;
	st.global.u8 	[%rd225+1228], %rs2178;
	st.global.u8 	[%rd225+1229], %rs2179;
	st.global.u8 	[%rd225+1230], %rs2180;
	st.global.u8 	[%rd225+1231], %rs2181;
	st.global.u8 	[%rd225+1232], %rs2182;
	st.global.u8 	[%rd225+1233], %rs2183;
	st.global.u8 	[%rd225+1234], %rs2184;
	st.global.u8 	[%rd225+1235], %rs2185;
	st.global.u8 	[%rd225+1236], %rs2186;
	st.global.u8 	[%rd225+1237], %rs2187;
	st.global.u8 	[%rd225+1238], %rs2188;
	st.global.u8 	[%rd225+1239], %rs2189;
	st.global.u8 	[%rd225+1240], %rs2190;
	st.global.u8 	[%rd225+1241], %rs2191;
	st.global.u8 	[%rd225+1242], %rs2192;
	st.global.u8 	[%rd225+1243], %rs2193;
	st.global.u8 	[%rd225+1244], %rs2194;
	st.global.u8 	[%rd225+1245], %rs2195;
	st.global.u8 	[%rd225+1246], %rs2196;
	st.global.u8 	[%rd225+1247], %rs2197;
	st.global.u8 	[%rd225+1248], %rs2198;
	st.global.u8 	[%rd225+1249], %rs2199;
	cvta.to.global.u64 	%rd226, %rd235;
	mul.wide.s32 	%rd227, %r4077, 4;
	add.s64 	%rd228, %rd226, %rd227;
	mov.b32 	%r4078, 1;
	st.global.u32 	[%rd228+4], %r4078;
	cvta.to.global.u64 	%rd229, %rd236;
	add.s32 	%r4079, %r4077, 1;
	st.global.u32 	[%rd229], %r4079;
	bra.uni 	$L__BB1_914;
$L__BB1_910:
	mul.wide.u32 	%rd211, %r4497, 4;
	add.s64 	%rd212, %rd5, %rd211;
	ld.local.u32 	%r1469, [%rd212];
	mov.b32 	%r4500, 0;
	mov.b32 	%r4498, -9;
	cvt.u64.u32 	%rd213, %r4497;
	add.s64 	%rd214, %rd4, %rd213;
$L__BB1_911:
	add.s32 	%r4063, %r4498, 9;
	shr.u32 	%r4064, %r1469, %r4063;
	and.b32  	%r4065, %r4064, 1;
	setp.eq.b32 	%p1784, %r4065, 1;
	not.pred 	%p1785, %p1784;
	@%p1785 bra 	$L__BB1_913;
	ld.param.u64 	%rd234, [_Z17generateProposalsILi3EEvP14SudokuProposalS1_PiS2_iS2__param_2];
	ld.param.u64 	%rd231, [_Z17generateProposalsILi3EEvP14SudokuProposalS1_PiS2_iS2__param_1];
	cvt.u16.u32 	%rs869, %r4498;
	add.s16 	%rs870, %rs869, 10;
	st.local.u8 	[%rd214], %rs870;
	mov.u32 	%r4066, %ctaid.x;
	mov.u32 	%r4067, %ntid.x;
	mov.u32 	%r4068, %tid.x;
	mad.lo.s32 	%r4069, %r4066, %r4067, %r4068;
	mul.lo.s32 	%r4070, %r4069, 9;
	add.s32 	%r4071, %r4500, %r4070;
	mul.wide.s32 	%rd215, %r4500, 4;
	cvta.to.global.u64 	%rd216, %rd234;
	mul.wide.s32 	%rd217, %r4070, 4;
	add.s64 	%rd218, %rd216, %rd217;
	add.s64 	%rd219, %rd218, %rd215;
	mov.b32 	%r4072, 1;
	st.global.u32 	[%rd219], %r4072;
	cvta.to.global.u64 	%rd220, %rd231;
	mul.wide.s32 	%rd221, %r4071, 625;
	add.s64 	%rd222, %rd220, %rd221;
	ld.local.u8 	%rs871, [%rd4];
	ld.local.u8 	%rs872, [%rd4+1];
	ld.local.u8 	%rs873, [%rd4+2];
	ld.local.u8 	%rs874, [%rd4+3];
	ld.local.u8 	%rs875, [%rd4+4];
	ld.local.u8 	%rs876, [%rd4+5];
	ld.local.u8 	%rs877, [%rd4+6];
	ld.local.u8 	%rs878, [%rd4+7];
	ld.local.u8 	%rs879, [%rd4+8];
	ld.local.u8 	%rs880, [%rd4+9];
	ld.local.u8 	%rs881, [%rd4+10];
	ld.local.u8 	%rs882, [%rd4+11];
	ld.local.u8 	%rs883, [%rd4+12];
	ld.local.u8 	%rs884, [%rd4+13];
	ld.local.u8 	%rs885, [%rd4+14];
	ld.local.u8 	%rs886, [%rd4+15];
	ld.local.u8 	%rs887, [%rd4+16];
	ld.local.u8 	%rs888, [%rd4+17];
	ld.local.u8 	%rs889, [%rd4+18];
	ld.local.u8 	%rs890, [%rd4+19];
	ld.local.u8 	%rs891, [%rd4+20];
	ld.local.u8 	%rs892, [%rd4+21];
	ld.local.u8 	%rs893, [%rd4+22];
	ld.local.u8 	%rs894, [%rd4+23];
	ld.local.u8 	%rs895, [%rd4+24];
	ld.local.u8 	%rs896, [%rd4+25];
	ld.local.u8 	%rs897, [%rd4+26];
	ld.local.u8 	%rs898, [%rd4+27];
	ld.local.u8 	%rs899, [%rd4+28];
	ld.local.u8 	%rs900, [%rd4+29];
	ld.local.u8 	%rs901, [%rd4+30];
	ld.local.u8 	%rs902, [%rd4+31];
	ld.local.u8 	%rs903, [%rd4+32];
	ld.local.u8 	%rs904, [%rd4+33];
	ld.local.u8 	%rs905, [%rd4+34];
	ld.local.u8 	%rs906, [%rd4+35];
	ld.local.u8 	%rs907, [%rd4+36];
	ld.local.u8 	%rs908, [%rd4+37];
	ld.local.u8 	%rs909, [%rd4+38];
	ld.local.u8 	%rs910, [%rd4+39];
	ld.local.u8 	%rs911, [%rd4+40];
	ld.local.u8 	%rs912, [%rd4+41];
	ld.local.u8 	%rs913, [%rd4+42];
	ld.local.u8 	%rs914, [%rd4+43];
	ld.local.u8 	%rs915, [%rd4+44];
	ld.local.u8 	%rs916, [%rd4+45];
	ld.local.u8 	%rs917, [%rd4+46];
	ld.local.u8 	%rs918, [%rd4+47];
	ld.local.u8 	%rs919, [%rd4+48];
	ld.local.u8 	%rs920, [%rd4+49];
	ld.local.u8 	%rs921, [%rd4+50];
	ld.local.u8 	%rs922, [%rd4+51];
	ld.local.u8 	%rs923, [%rd4+52];
	ld.local.u8 	%rs924, [%rd4+53];
	ld.local.u8 	%rs925, [%rd4+54];
	ld.local.u8 	%rs926, [%rd4+55];
	ld.local.u8 	%rs927, [%rd4+56];
	ld.local.u8 	%rs928, [%rd4+57];
	ld.local.u8 	%rs929, [%rd4+58];
	ld.local.u8 	%rs930, [%rd4+59];
	ld.local.u8 	%rs931, [%rd4+60];
	ld.local.u8 	%rs932, [%rd4+61];
	ld.local.u8 	%rs933, [%rd4+62];
	ld.local.u8 	%rs934, [%rd4+63];
	ld.local.u8 	%rs935, [%rd4+64];
	ld.local.u8 	%rs936, [%rd4+65];
	ld.local.u8 	%rs937, [%rd4+66];
	ld.local.u8 	%rs938, [%rd4+67];
	ld.local.u8 	%rs939, [%rd4+68];
	ld.local.u8 	%rs940, [%rd4+69];
	ld.local.u8 	%rs941, [%rd4+70];
	ld.local.u8 	%rs942, [%rd4+71];
	ld.local.u8 	%rs943, [%rd4+72];
	ld.local.u8 	%rs944, [%rd4+73];
	ld.local.u8 	%rs945, [%rd4+74];
	ld.local.u8 	%rs946, [%rd4+75];
	ld.local.u8 	%rs947, [%rd4+76];
	ld.local.u8 	%rs948, [%rd4+77];
	ld.local.u8 	%rs949, [%rd4+78];
	ld.local.u8 	%rs950, [%rd4+79];
	ld.local.u8 	%rs951, [%rd4+80];
	ld.local.u8 	%rs952, [%rd4+81];
	ld.local.u8 	%rs953, [%rd4+82];
	ld.local.u8 	%rs954, [%rd4+83];
	ld.local.u8 	%rs955, [%rd4+84];
	ld.local.u8 	%rs956, [%rd4+85];
	ld.local.u8 	%rs957, [%rd4+86];
	ld.local.u8 	%rs958, [%rd4+87];
	ld.local.u8 	%rs959, [%rd4+88];
	ld.local.u8 	%rs960, [%rd4+89];
	ld.local.u8 	%rs961, [%rd4+90];
	ld.local.u8 	%rs962, [%rd4+91];
	ld.local.u8 	%rs963, [%rd4+92];
	ld.local.u8 	%rs964, [%rd4+93];
	ld.local.u8 	%rs965, [%rd4+94];
	ld.local.u8 	%rs966, [%rd4+95];
	ld.local.u8 	%rs967, [%rd4+96];
	ld.local.u8 	%rs968, [%rd4+97];
	ld.local.u8 	%rs969, [%rd4+98];
	ld.local.u8 	%rs970, [%rd4+99];
	ld.local.u8 	%rs971, [%rd4+100];
	ld.local.u8 	%rs972, [%rd4+101];
	ld.local.u8 	%rs973, [%rd4+102];
	ld.local.u8 	%rs974, [%rd4+103];
	ld.local.u8 	%rs975, [%rd4+104];
	ld.local.u8 	%rs976, [%rd4+105];
	ld.local.u8 	%rs977, [%rd4+106];
	ld.local.u8 	%rs978, [%rd4+107];
	ld.local.u8 	%rs979, [%rd4+108];
	ld.local.u8 	%rs980, [%rd4+109];
	ld.local.u8 	%rs981, [%rd4+110];
	ld.local.u8 	%rs982, [%rd4+111];
	ld.local.u8 	%rs983, [%rd4+112];
	ld.local.u8 	%rs984, [%rd4+113];
	ld.local.u8 	%rs985, [%rd4+114];
	ld.local.u8 	%rs986, [%rd4+115];
	ld.local.u8 	%rs987, [%rd4+116];
	ld.local.u8 	%rs988, [%rd4+117];
	ld.local.u8 	%rs989, [%rd4+118];
	ld.local.u8 	%rs990, [%rd4+119];
	ld.local.u8 	%rs991, [%rd4+120];
	ld.local.u8 	%rs992, [%rd4+121];
	ld.local.u8 	%rs993, [%rd4+122];
	ld.local.u8 	%rs994, [%rd4+123];
	ld.local.u8 	%rs995, [%rd4+124];
	ld.local.u8 	%rs996, [%rd4+125];
	ld.local.u8 	%rs997, [%rd4+126];
	ld.local.u8 	%rs998, [%rd4+127];
	ld.local.u8 	%rs999, [%rd4+128];
	ld.local.u8 	%rs1000, [%rd4+129];
	ld.local.u8 	%rs1001, [%rd4+130];
	ld.local.u8 	%rs1002, [%rd4+131];
	ld.local.u8 	%rs1003, [%rd4+132];
	ld.local.u8 	%rs1004, [%rd4+133];
	ld.local.u8 	%rs1005, [%rd4+134];
	ld.local.u8 	%rs1006, [%rd4+135];
	ld.local.u8 	%rs1007, [%rd4+136];
	ld.local.u8 	%rs1008, [%rd4+137];
	ld.local.u8 	%rs1009, [%rd4+138];
	ld.local.u8 	%rs1010, [%rd4+139];
	ld.local.u8 	%rs1011, [%rd4+140];
	ld.local.u8 	%rs1012, [%rd4+141];
	ld.local.u8 	%rs1013, [%rd4+142];
	ld.local.u8 	%rs1014, [%rd4+143];
	ld.local.u8 	%rs1015, [%rd4+144];
	ld.local.u8 	%rs1016, [%rd4+145];
	ld.local.u8 	%rs1017, [%rd4+146];
	ld.local.u8 	%rs1018, [%rd4+147];
	ld.local.u8 	%rs1019, [%rd4+148];
	ld.local.u8 	%rs1020, [%rd4+149];
	ld.local.u8 	%rs1021, [%rd4+150];
	ld.local.u8 	%rs1022, [%rd4+151];
	ld.local.u8 	%rs1023, [%rd4+152];
	ld.local.u8 	%rs1024, [%rd4+153];
	ld.local.u8 	%rs1025, [%rd4+154];
	ld.local.u8 	%rs1026, [%rd4+155];
	ld.local.u8 	%rs1027, [%rd4+156];
	ld.local.u8 	%rs1028, [%rd4+157];
	ld.local.u8 	%rs1029, [%rd4+158];
	ld.local.u8 	%rs1030, [%rd4+159];
	ld.local.u8 	%rs1031, [%rd4+160];
	ld.local.u8 	%rs1032, [%rd4+161];
	ld.local.u8 	%rs1033, [%rd4+162];
	ld.local.u8 	%rs1034, [%rd4+163];
	ld.local.u8 	%rs1035, [%rd4+164];
	ld.local.u8 	%rs1036, [%rd4+165];
	ld.local.u8 	%rs1037, [%rd4+166];
	ld.local.u8 	%rs1038, [%rd4+167];
	ld.local.u8 	%rs1039, [%rd4+168];
	ld.local.u8 	%rs1040, [%rd4+169];
	ld.local.u8 	%rs1041, [%rd4+170];
	ld.local.u8 	%rs1042, [%rd4+171];
	ld.local.u8 	%rs1043, [%rd4+172];
	ld.local.u8 	%rs1044, [%rd4+173];
	ld.local.u8 	%rs1045, [%rd4+174];
	ld.local.u8 	%rs1046, [%rd4+175];
	ld.local.u8 	%rs1047, [%rd4+176];
	ld.local.u8 	%rs1048, [%rd4+177];
	ld.local.u8 	%rs1049, [%rd4+178];
	ld.local.u8 	%rs1050, [%rd4+179];
	ld.local.u8 	%rs1051, [%rd4+180];
	ld.local.u8 	%rs1052, [%rd4+181];
	ld.local.u8 	%rs1053, [%rd4+182];
	ld.local.u8 	%rs1054, [%rd4+183];
	ld.local.u8 	%rs1055, [%rd4+184];
	ld.local.u8 	%rs1056, [%rd4+185];
	ld.local.u8 	%rs1057, [%rd4+186];
	ld.local.u8 	%rs1058, [%rd4+187];
	ld.local.u8 	%rs1059, [%rd4+188];
	ld.local.u8 	%rs1060, [%rd4+189];
	ld.local.u8 	%rs1061, [%rd4+190];
	ld.local.u8 	%rs1062, [%rd4+191];
	ld.local.u8 	%rs1063, [%rd4+192];
	ld.local.u8 	%rs1064, [%rd4+193];
	ld.local.u8 	%rs1065, [%rd4+194];
	ld.local.u8 	%rs1066, [%rd4+195];
	ld.local.u8 	%rs1067, [%rd4+196];
	ld.local.u8 	%rs1068, [%rd4+197];
	ld.local.u8 	%rs1069, [%rd4+198];
	ld.local.u8 	%rs1070, [%rd4+199];
	ld.local.u8 	%rs1071, [%rd4+200];
	ld.local.u8 	%rs1072, [%rd4+201];
	ld.local.u8 	%rs1073, [%rd4+202];
	ld.local.u8 	%rs1074, [%rd4+203];
	ld.local.u8 	%rs1075, [%rd4+204];
	ld.local.u8 	%rs1076, [%rd4+205];
	ld.local.u8 	%rs1077, [%rd4+206];
	ld.local.u8 	%rs1078, [%rd4+207];
	ld.local.u8 	%rs1079, [%rd4+208];
	ld.local.u8 	%rs1080, [%rd4+209];
	ld.local.u8 	%rs1081, [%rd4+210];
	ld.local.u8 	%rs1082, [%rd4+211];
	ld.local.u8 	%rs1083, [%rd4+212];
	ld.local.u8 	%rs1084, [%rd4+213];
	ld.local.u8 	%rs1085, [%rd4+214];
	ld.local.u8 	%rs1086, [%rd4+215];
	ld.local.u8 	%rs1087, [%rd4+216];
	ld.local.u8 	%rs1088, [%rd4+217];
	ld.local.u8 	%rs1089, [%rd4+218];
	ld.local.u8 	%rs1090, [%rd4+219];
	ld.local.u8 	%rs1091, [%rd4+220];
	ld.local.u8 	%rs1092, [%rd4+221];
	ld.local.u8 	%rs1093, [%rd4+222];
	ld.local.u8 	%rs1094, [%rd4+223];
	ld.local.u8 	%rs1095, [%rd4+224];
	ld.local.u8 	%rs1096, [%rd4+225];
	ld.local.u8 	%rs1097, [%rd4+226];
	ld.local.u8 	%rs1098, [%rd4+227];
	ld.local.u8 	%rs1099, [%rd4+228];
	ld.local.u8 	%rs1100, [%rd4+229];
	ld.local.u8 	%rs1101, [%rd4+230];
	ld.local.u8 	%rs1102, [%rd4+231];
	ld.local.u8 	%rs1103, [%rd4+232];
	ld.local.u8 	%rs1104, [%rd4+233];
	ld.local.u8 	%rs1105, [%rd4+234];
	ld.local.u8 	%rs1106, [%rd4+235];
	ld.local.u8 	%rs1107, [%rd4+236];
	ld.local.u8 	%rs1108, [%rd4+237];
	ld.local.u8 	%rs1109, [%rd4+238];
	ld.local.u8 	%rs1110, [%rd4+239];
	ld.local.u8 	%rs1111, [%rd4+240];
	ld.local.u8 	%rs1112, [%rd4+241];
	ld.local.u8 	%rs1113, [%rd4+242];
	ld.local.u8 	%rs1114, [%rd4+243];
	ld.local.u8 	%rs1115, [%rd4+244];
	ld.local.u8 	%rs1116, [%rd4+245];
	ld.local.u8 	%rs1117, [%rd4+246];
	ld.local.u8 	%rs1118, [%rd4+247];
	ld.local.u8 	%rs1119, [%rd4+248];
	ld.local.u8 	%rs1120, [%rd4+249];
	ld.local.u8 	%rs1121, [%rd4+250];
	ld.local.u8 	%rs1122, [%rd4+251];
	ld.local.u8 	%rs1123, [%rd4+252];
	ld.local.u8 	%rs1124, [%rd4+253];
	ld.local.u8 	%rs1125, [%rd4+254];
	ld.local.u8 	%rs1126, [%rd4+255];
	ld.local.u8 	%rs1127, [%rd4+256];
	ld.local.u8 	%rs1128, [%rd4+257];
	ld.local.u8 	%rs1129, [%rd4+258];
	ld.local.u8 	%rs1130, [%rd4+259];
	ld.local.u8 	%rs1131, [%rd4+260];
	ld.local.u8 	%rs1132, [%rd4+261];
	ld.local.u8 	%rs1133, [%rd4+262];
	ld.local.u8 	%rs1134, [%rd4+263];
	ld.local.u8 	%rs1135, [%rd4+264];
	ld.local.u8 	%rs1136, [%rd4+265];
	ld.local.u8 	%rs1137, [%rd4+266];
	ld.local.u8 	%rs1138, [%rd4+267];
	ld.local.u8 	%rs1139, [%rd4+268];
	ld.local.u8 	%rs1140, [%rd4+269];
	ld.local.u8 	%rs1141, [%rd4+270];
	ld.local.u8 	%rs1142, [%rd4+271];
	ld.local.u8 	%rs1143, [%rd4+272];
	ld.local.u8 	%rs1144, [%rd4+273];
	ld.local.u8 	%rs1145, [%rd4+274];
	ld.local.u8 	%rs1146, [%rd4+275];
	ld.local.u8 	%rs1147, [%rd4+276];
	ld.local.u8 	%rs1148, [%rd4+277];
	ld.local.u8 	%rs1149, [%rd4+278];
	ld.local.u8 	%rs1150, [%rd4+279];
	ld.local.u8 	%rs1151, [%rd4+280];
	ld.local.u8 	%rs1152, [%rd4+281];
	ld.local.u8 	%rs1153, [%rd4+282];
	ld.local.u8 	%rs1154, [%rd4+283];
	ld.local.u8 	%rs1155, [%rd4+284];
	ld.local.u8 	%rs1156, [%rd4+285];
	ld.local.u8 	%rs1157, [%rd4+286];
	ld.local.u8 	%rs1158, [%rd4+287];
	ld.local.u8 	%rs1159, [%rd4+288];
	ld.local.u8 	%rs1160, [%rd4+289];
	ld.local.u8 	%rs1161, [%rd4+290];
	ld.local.u8 	%rs1162, [%rd4+291];
	ld.local.u8 	%rs1163, [%rd4+292];
	ld.local.u8 	%rs1164, [%rd4+293];
	ld.local.u8 	%rs1165, [%rd4+294];
	ld.local.u8 	%rs1166, [%rd4+295];
	ld.local.u8 	%rs1167, [%rd4+296];
	ld.local.u8 	%rs1168, [%rd4+297];
	ld.local.u8 	%rs1169, [%rd4+298];
	ld.local.u8 	%rs1170, [%rd4+299];
	ld.local.u8 	%rs1171, [%rd4+300];
	ld.local.u8 	%rs1172, [%rd4+301];
	ld.local.u8 	%rs1173, [%rd4+302];
	ld.local.u8 	%rs1174, [%rd4+303];
	ld.local.u8 	%rs1175, [%rd4+304];
	ld.local.u8 	%rs1176, [%rd4+305];
	ld.local.u8 	%rs1177, [%rd4+306];
	ld.local.u8 	%rs1178, [%rd4+307];
	ld.local.u8 	%rs1179, [%rd4+308];
	ld.local.u8 	%rs1180, [%rd4+309];
	ld.local.u8 	%rs1181, [%rd4+310];
	ld.local.u8 	%rs1182, [%rd4+311];
	ld.local.u8 	%rs1183, [%rd4+312];
	ld.local.u8 	%rs1184, [%rd4+313];
	ld.local.u8 	%rs1185, [%rd4+314];
	ld.local.u8 	%rs1186, [%rd4+315];
	ld.local.u8 	%rs1187, [%rd4+316];
	ld.local.u8 	%rs1188, [%rd4+317];
	ld.local.u8 	%rs1189, [%rd4+318];
	ld.local.u8 	%rs1190, [%rd4+319];
	ld.local.u8 	%rs1191, [%rd4+320];
	ld.local.u8 	%rs1192, [%rd4+321];
	ld.local.u8 	%rs1193, [%rd4+322];
	ld.local.u8 	%rs1194, [%rd4+323];
	ld.local.u8 	%rs1195, [%rd4+324];
	ld.local.u8 	%rs1196, [%rd4+325];
	ld.local.u8 	%rs1197, [%rd4+326];
	ld.local.u8 	%rs1198, [%rd4+327];
	ld.local.u8 	%rs1199, [%rd4+328];
	ld.local.u8 	%rs1200, [%rd4+329];
	ld.local.u8 	%rs1201, [%rd4+330];
	ld.local.u8 	%rs1202, [%rd4+331];
	ld.local.u8 	%rs1203, [%rd4+332];
	ld.local.u8 	%rs1204, [%rd4+333];
	ld.local.u8 	%rs1205, [%rd4+334];
	ld.local.u8 	%rs1206, [%rd4+335];
	ld.local.u8 	%rs1207, [%rd4+336];
	ld.local.u8 	%rs1208, [%rd4+337];
	ld.local.u8 	%rs1209, [%rd4+338];
	ld.local.u8 	%rs1210, [%rd4+339];
	ld.local.u8 	%rs1211, [%rd4+340];
	ld.local.u8 	%rs1212, [%rd4+341];
	ld.local.u8 	%rs1213, [%rd4+342];
	ld.local.u8 	%rs1214, [%rd4+343];
	ld.local.u8 	%rs1215, [%rd4+344];
	ld.local.u8 	%rs1216, [%rd4+345];
	ld.local.u8 	%rs1217, [%rd4+346];
	ld.local.u8 	%rs1218, [%rd4+347];
	ld.local.u8 	%rs1219, [%rd4+348];
	ld.local.u8 	%rs1220, [%rd4+349];
	ld.local.u8 	%rs1221, [%rd4+350];
	ld.local.u8 	%rs1222, [%rd4+351];
	ld.local.u8 	%rs1223, [%rd4+352];
	ld.local.u8 	%rs1224, [%rd4+353];
	ld.local.u8 	%rs1225, [%rd4+354];
	ld.local.u8 	%rs1226, [%rd4+355];
	ld.local.u8 	%rs1227, [%rd4+356];
	ld.local.u8 	%rs1228, [%rd4+357];
	ld.local.u8 	%rs1229, [%rd4+358];
	ld.local.u8 	%rs1230, [%rd4+359];
	ld.local.u8 	%rs1231, [%rd4+360];
	ld.local.u8 	%rs1232, [%rd4+361];
	ld.local.u8 	%rs1233, [%rd4+362];
	ld.local.u8 	%rs1234, [%rd4+363];
	ld.local.u8 	%rs1235, [%rd4+364];
	ld.local.u8 	%rs1236, [%rd4+365];
	ld.local.u8 	%rs1237, [%rd4+366];
	ld.local.u8 	%rs1238, [%rd4+367];
	ld.local.u8 	%rs1239, [%rd4+368];
	ld.local.u8 	%rs1240, [%rd4+369];
	ld.local.u8 	%rs1241, [%rd4+370];
	ld.local.u8 	%rs1242, [%rd4+371];
	ld.local.u8 	%rs1243, [%rd4+372];
	ld.local.u8 	%rs1244, [%rd4+373];
	ld.local.u8 	%rs1245, [%rd4+374];
	ld.local.u8 	%rs1246, [%rd4+375];
	ld.local.u8 	%rs1247, [%rd4+376];
	ld.local.u8 	%rs1248, [%rd4+377];
	ld.local.u8 	%rs1249, [%rd4+378];
	ld.local.u8 	%rs1250, [%rd4+379];
	ld.local.u8 	%rs1251, [%rd4+380];
	ld.local.u8 	%rs1252, [%rd4+381];
	ld.local.u8 	%rs1253, [%rd4+382];
	ld.local.u8 	%rs1254, [%rd4+383];
	ld.local.u8 	%rs1255, [%rd4+384];
	ld.local.u8 	%rs1256, [%rd4+385];
	ld.local.u8 	%rs1257, [%rd4+386];
	ld.local.u8 	%rs1258, [%rd4+387];
	ld.local.u8 	%rs1259, [%rd4+388];
	ld.local.u8 	%rs1260, [%rd4+389];
	ld.local.u8 	%rs1261, [%rd4+390];
	ld.local.u8 	%rs1262, [%rd4+391];
	ld.local.u8 	%rs1263, [%rd4+392];
	ld.local.u8 	%rs1264, [%rd4+393];
	ld.local.u8 	%rs1265, [%rd4+394];
	ld.local.u8 	%rs1266, [%rd4+395];
	ld.local.u8 	%rs1267, [%rd4+396];
	ld.local.u8 	%rs1268, [%rd4+397];
	ld.local.u8 	%rs1269, [%rd4+398];
	ld.local.u8 	%rs1270, [%rd4+399];
	ld.local.u8 	%rs1271, [%rd4+400];
	ld.local.u8 	%rs1272, [%rd4+401];
	ld.local.u8 	%rs1273, [%rd4+402];
	ld.local.u8 	%rs1274, [%rd4+403];
	ld.local.u8 	%rs1275, [%rd4+404];
	ld.local.u8 	%rs1276, [%rd4+405];
	ld.local.u8 	%rs1277, [%rd4+406];
	ld.local.u8 	%rs1278, [%rd4+407];
	ld.local.u8 	%rs1279, [%rd4+408];
	ld.local.u8 	%rs1280, [%rd4+409];
	ld.local.u8 	%rs1281, [%rd4+410];
	ld.local.u8 	%rs1282, [%rd4+411];
	ld.local.u8 	%rs1283, [%rd4+412];
	ld.local.u8 	%rs1284, [%rd4+413];
	ld.local.u8 	%rs1285, [%rd4+414];
	ld.local.u8 	%rs1286, [%rd4+415];
	ld.local.u8 	%rs1287, [%rd4+416];
	ld.local.u8 	%rs1288, [%rd4+417];
	ld.local.u8 	%rs1289, [%rd4+418];
	ld.local.u8 	%rs1290, [%rd4+419];
	ld.local.u8 	%rs1291, [%rd4+420];
	ld.local.u8 	%rs1292, [%rd4+421];
	ld.local.u8 	%rs1293, [%rd4+422];
	ld.local.u8 	%rs1294, [%rd4+423];
	ld.local.u8 	%rs1295, [%rd4+424];
	ld.local.u8 	%rs1296, [%rd4+425];
	ld.local.u8 	%rs1297, [%rd4+426];
	ld.local.u8 	%rs1298, [%rd4+427];
	ld.local.u8 	%rs1299, [%rd4+428];
	ld.local.u8 	%rs1300, [%rd4+429];
	ld.local.u8 	%rs1301, [%rd4+430];
	ld.local.u8 	%rs1302, [%rd4+431];
	ld.local.u8 	%rs1303, [%rd4+432];
	ld.local.u8 	%rs1304, [%rd4+433];
	ld.local.u8 	%rs1305, [%rd4+434];
	ld.local.u8 	%rs1306, [%rd4+435];
	ld.local.u8 	%rs1307, [%rd4+436];
	ld.local.u8 	%rs1308, [%rd4+437];
	ld.local.u8 	%rs1309, [%rd4+438];
	ld.local.u8 	%rs1310, [%rd4+439];
	ld.local.u8 	%rs1311, [%rd4+440];
	ld.local.u8 	%rs1312, [%rd4+441];
	ld.local.u8 	%rs1313, [%rd4+442];
	ld.local.u8 	%rs1314, [%rd4+443];
	ld.local.u8 	%rs1315, [%rd4+444];
	ld.local.u8 	%rs1316, [%rd4+445];
	ld.local.u8 	%rs1317, [%rd4+446];
	ld.local.u8 	%rs1318, [%rd4+447];
	ld.local.u8 	%rs1319, [%rd4+448];
	ld.local.u8 	%rs1320, [%rd4+449];
	ld.local.u8 	%rs1321, [%rd4+450];
	ld.local.u8 	%rs1322, [%rd4+451];
	ld.local.u8 	%rs1323, [%rd4+452];
	ld.local.u8 	%rs1324, [%rd4+453];
	ld.local.u8 	%rs1325, [%rd4+454];
	ld.local.u8 	%rs1326, [%rd4+455];
	ld.local.u8 	%rs1327, [%rd4+456];
	ld.local.u8 	%rs1328, [%rd4+457];
	ld.local.u8 	%rs1329, [%rd4+458];
	ld.local.u8 	%rs1330, [%rd4+459];
	ld.local.u8 	%rs1331, [%rd4+460];
	ld.local.u8 	%rs1332, [%rd4+461];
	ld.local.u8 	%rs1333, [%rd4+462];
	ld.local.u8 	%rs1334, [%rd4+463];
	ld.local.u8 	%rs1335, [%rd4+464];
	ld.local.u8 	%rs1336, [%rd4+465];
	ld.local.u8 	%rs1337, [%rd4+466];
	ld.local.u8 	%rs1338, [%rd4+467];
	ld.local.u8 	%rs1339, [%rd4+468];
	ld.local.u8 	%rs1340, [%rd4+469];
	ld.local.u8 	%rs1341, [%rd4+470];
	ld.local.u8 	%rs1342, [%rd4+471];
	ld.local.u8 	%rs1343, [%rd4+472];
	ld.local.u8 	%rs1344, [%rd4+473];
	ld.local.u8 	%rs1345, [%rd4+474];
	ld.local.u8 	%rs1346, [%rd4+475];
	ld.local.u8 	%rs1347, [%rd4+476];
	ld.local.u8 	%rs1348, [%rd4+477];
	ld.local.u8 	%rs1349, [%rd4+478];
	ld.local.u8 	%rs1350, [%rd4+479];
	ld.local.u8 	%rs1351, [%rd4+480];
	ld.local.u8 	%rs1352, [%rd4+481];
	ld.local.u8 	%rs1353, [%rd4+482];
	ld.local.u8 	%rs1354, [%rd4+483];
	ld.local.u8 	%rs1355, [%rd4+484];
	ld.local.u8 	%rs1356, [%rd4+485];
	ld.local.u8 	%rs1357, [%rd4+486];
	ld.local.u8 	%rs1358, [%rd4+487];
	ld.local.u8 	%rs1359, [%rd4+488];
	ld.local.u8 	%rs1360, [%rd4+489];
	ld.local.u8 	%rs1361, [%rd4+490];
	ld.local.u8 	%rs1362, [%rd4+491];
	ld.local.u8 	%rs1363, [%rd4+492];
	ld.local.u8 	%rs1364, [%rd4+493];
	ld.local.u8 	%rs1365, [%rd4+494];
	ld.local.u8 	%rs1366, [%rd4+495];
	ld.local.u8 	%rs1367, [%rd4+496];
	ld.local.u8 	%rs1368, [%rd4+497];
	ld.local.u8 	%rs1369, [%rd4+498];
	ld.local.u8 	%rs1370, [%rd4+499];
	ld.local.u8 	%rs1371, [%rd4+500];
	ld.local.u8 	%rs1372, [%rd4+501];
	ld.local.u8 	%rs1373, [%rd4+502];
	ld.local.u8 	%rs1374, [%rd4+503];
	ld.local.u8 	%rs1375, [%rd4+504];
	ld.local.u8 	%rs1376, [%rd4+505];
	ld.local.u8 	%rs1377, [%rd4+506];
	ld.local.u8 	%rs1378, [%rd4+507];
	ld.local.u8 	%rs1379, [%rd4+508];
	ld.local.u8 	%rs1380, [%rd4+509];
	ld.local.u8 	%rs1381, [%rd4+510];
	ld.local.u8 	%rs1382, [%rd4+511];
	ld.local.u8 	%rs1383, [%rd4+512];
	ld.local.u8 	%rs1384, [%rd4+513];
	ld.local.u8 	%rs1385, [%rd4+514];
	ld.local.u8 	%rs1386, [%rd4+515];
	ld.local.u8 	%rs1387, [%rd4+516];
	ld.local.u8 	%rs1388, [%rd4+517];
	ld.local.u8 	%rs1389, [%rd4+518];
	ld.local.u8 	%rs1390, [%rd4+519];
	ld.local.u8 	%rs1391, [%rd4+520];
	ld.local.u8 	%rs1392, [%rd4+521];
	ld.local.u8 	%rs1393, [%rd4+522];
	ld.local.u8 	%rs1394, [%rd4+523];
	ld.local.u8 	%rs1395, [%rd4+524];
	ld.local.u8 	%rs1396, [%rd4+525];
	ld.local.u8 	%rs1397, [%rd4+526];
	ld.local.u8 	%rs1398, [%rd4+527];
	ld.local.u8 	%rs1399, [%rd4+528];
	ld.local.u8 	%rs1400, [%rd4+529];
	ld.local.u8 	%rs1401, [%rd4+530];
	ld.local.u8 	%rs1402, [%rd4+531];
	ld.local.u8 	%rs1403, [%rd4+532];
	ld.local.u8 	%rs1404, [%rd4+533];
	ld.local.u8 	%rs1405, [%rd4+534];
	ld.local.u8 	%rs1406, [%rd4+535];
	ld.local.u8 	%rs1407, [%rd4+536];
	ld.local.u8 	%rs1408, [%rd4+537];
	ld.local.u8 	%rs1409, [%rd4+538];
	ld.local.u8 	%rs1410, [%rd4+539];
	ld.local.u8 	%rs1411, [%rd4+540];
	ld.local.u8 	%rs1412, [%rd4+541];
	ld.local.u8 	%rs1413, [%rd4+542];
	ld.local.u8 	%rs1414, [%rd4+543];
	ld.local.u8 	%rs1415, [%rd4+544];
	ld.local.u8 	%rs1416, [%rd4+545];
	ld.local.u8 	%rs1417, [%rd4+546];
	ld.local.u8 	%rs1418, [%rd4+547];
	ld.local.u8 	%rs1419, [%rd4+548];
	ld.local.u8 	%rs1420, [%rd4+549];
	ld.local.u8 	%rs1421, [%rd4+550];
	ld.local.u8 	%rs1422, [%rd4+551];
	ld.local.u8 	%rs1423, [%rd4+552];
	ld.local.u8 	%rs1424, [%rd4+553];
	ld.local.u8 	%rs1425, [%rd4+554];
	ld.local.u8 	%rs1426, [%rd4+555];
	ld.local.u8 	%rs1427, [%rd4+556];
	ld.local.u8 	%rs1428, [%rd4+557];
	ld.local.u8 	%rs1429, [%rd4+558];
	ld.local.u8 	%rs1430, [%rd4+559];
	ld.local.u8 	%rs1431, [%rd4+560];
	ld.local.u8 	%rs1432, [%rd4+561];
	ld.local.u8 	%rs1433, [%rd4+562];
	ld.local.u8 	%rs1434, [%rd4+563];
	ld.local.u8 	%rs1435, [%rd4+564];
	ld.local.u8 	%rs1436, [%rd4+565];
	ld.local.u8 	%rs1437, [%rd4+566];
	ld.local.u8 	%rs1438, [%rd4+567];
	ld.local.u8 	%rs1439, [%rd4+568];
	ld.local.u8 	%rs1440, [%rd4+569];
	ld.local.u8 	%rs1441, [%rd4+570];
	ld.local.u8 	%rs1442, [%rd4+571];
	ld.local.u8 	%rs1443, [%rd4+572];
	ld.local.u8 	%rs1444, [%rd4+573];
	ld.local.u8 	%rs1445, [%rd4+574];
	ld.local.u8 	%rs1446, [%rd4+575];
	ld.local.u8 	%rs1447, [%rd4+576];
	ld.local.u8 	%rs1448, [%rd4+577];
	ld.local.u8 	%rs1449, [%rd4+578];
	ld.local.u8 	%rs1450, [%rd4+579];
	ld.local.u8 	%rs1451, [%rd4+580];
	ld.local.u8 	%rs1452, [%rd4+581];
	ld.local.u8 	%rs1453, [%rd4+582];
	ld.local.u8 	%rs1454, [%rd4+583];
	ld.local.u8 	%rs1455, [%rd4+584];
	ld.local.u8 	%rs1456, [%rd4+585];
	ld.local.u8 	%rs1457, [%rd4+586];
	ld.local.u8 	%rs1458, [%rd4+587];
	ld.local.u8 	%rs1459, [%rd4+588];
	ld.local.u8 	%rs1460, [%rd4+589];
	ld.local.u8 	%rs1461, [%rd4+590];
	ld.local.u8 	%rs1462, [%rd4+591];
	ld.local.u8 	%rs1463, [%rd4+592];
	ld.local.u8 	%rs1464, [%rd4+593];
	ld.local.u8 	%rs1465, [%rd4+594];
	ld.local.u8 	%rs1466, [%rd4+595];
	ld.local.u8 	%rs1467, [%rd4+596];
	ld.local.u8 	%rs1468, [%rd4+597];
	ld.local.u8 	%rs1469, [%rd4+598];
	ld.local.u8 	%rs1470, [%rd4+599];
	ld.local.u8 	%rs1471, [%rd4+600];
	ld.local.u8 	%rs1472, [%rd4+601];
	ld.local.u8 	%rs1473, [%rd4+602];
	ld.local.u8 	%rs1474, [%rd4+603];
	ld.local.u8 	%rs1475, [%rd4+604];
	ld.local.u8 	%rs1476, [%rd4+605];
	ld.local.u8 	%rs1477, [%rd4+606];
	ld.local.u8 	%rs1478, [%rd4+607];
	ld.local.u8 	%rs1479, [%rd4+608];
	ld.local.u8 	%rs1480, [%rd4+609];
	ld.local.u8 	%rs1481, [%rd4+610];
	ld.local.u8 	%rs1482, [%rd4+611];
	ld.local.u8 	%rs1483, [%rd4+612];
	ld.local.u8 	%rs1484, [%rd4+613];
	ld.local.u8 	%rs1485, [%rd4+614];
	ld.local.u8 	%rs1486, [%rd4+615];
	ld.local.u8 	%rs1487, [%rd4+616];
	ld.local.u8 	%rs1488, [%rd4+617];
	ld.local.u8 	%rs1489, [%rd4+618];
	ld.local.u8 	%rs1490, [%rd4+619];
	ld.local.u8 	%rs1491, [%rd4+620];
	ld.local.u8 	%rs1492, [%rd4+621];
	ld.local.u8 	%rs1493, [%rd4+622];
	ld.local.u8 	%rs1494, [%rd4+623];
	ld.local.u8 	%rs1495, [%rd4+624];
	st.global.u8 	[%rd222], %rs871;
	st.global.u8 	[%rd222+1], %rs872;
	st.global.u8 	[%rd222+2], %rs873;
	st.global.u8 	[%rd222+3], %rs874;
	st.global.u8 	[%rd222+4], %rs875;
	st.global.u8 	[%rd222+5], %rs876;
	st.global.u8 	[%rd222+6], %rs877;
	st.global.u8 	[%rd222+7], %rs878;
	st.global.u8 	[%rd222+8], %rs879;
	st.global.u8 	[%rd222+9], %rs880;
	st.global.u8 	[%rd222+10], %rs881;
	st.global.u8 	[%rd222+11], %rs882;
	st.global.u8 	[%rd222+12], %rs883;
	st.global.u8 	[%rd222+13], %rs884;
	st.global.u8 	[%rd222+14], %rs885;
	st.global.u8 	[%rd222+15], %rs886;
	st.global.u8 	[%rd222+16], %rs887;
	st.global.u8 	[%rd222+17], %rs888;
	st.global.u8 	[%rd222+18], %rs889;
	st.global.u8 	[%rd222+19], %rs890;
	st.global.u8 	[%rd222+20], %rs891;
	st.global.u8 	[%rd222+21], %rs892;
	st.global.u8 	[%rd222+22], %rs893;
	st.global.u8 	[%rd222+23], %rs894;
	st.global.u8 	[%rd222+24], %rs895;
	st.global.u8 	[%rd222+25], %rs896;
	st.global.u8 	[%rd222+26], %rs897;
	st.global.u8 	[%rd222+27], %rs898;
	st.global.u8 	[%rd222+28], %rs899;
	st.global.u8 	[%rd222+29], %rs900;
	st.global.u8 	[%rd222+30], %rs901;
	st.global.u8 	[%rd222+31], %rs902;
	st.global.u8 	[%rd222+32], %rs903;
	st.global.u8 	[%rd222+33], %rs904;
	st.global.u8 	[%rd222+34], %rs905;
	st.global.u8 	[%rd222+35], %rs906;
	st.global.u8 	[%rd222+36], %rs907;
	st.global.u8 	[%rd222+37], %rs908;
	st.global.u8 	[%rd222+38], %rs909;
	st.global.u8 	[%rd222+39], %rs910;
	st.global.u8 	[%rd222+40], %rs911;
	st.global.u8 	[%rd222+41], %rs912;
	st.global.u8 	[%rd222+42], %rs913;
	st.global.u8 	[%rd222+43], %rs914;
	st.global.u8 	[%rd222+44], %rs915;
	st.global.u8 	[%rd222+45], %rs916;
	st.global.u8 	[%rd222+46], %rs917;
	st.global.u8 	[%rd222+47], %rs918;
	st.global.u8 	[%rd222+48], %rs919;
	st.global.u8 	[%rd222+49], %rs920;
	st.global.u8 	[%rd222+50], %rs921;
	st.global.u8 	[%rd222+51], %rs922;
	st.global.u8 	[%rd222+52], %rs923;
	st.global.u8 	[%rd222+53], %rs924;
	st.global.u8 	[%rd222+54], %rs925;
	st.global.u8 	[%rd222+55], %rs926;
	st.global.u8 	[%rd222+56], %rs927;
	st.global.u8 	[%rd222+57], %rs928;
	st.global.u8 	[%rd222+58], %rs929;
	st.global.u8 	[%rd222+59], %rs930;
	st.global.u8 	[%rd222+60], %rs931;
	st.global.u8 	[%rd222+61], %rs932;
	st.global.u8 	[%rd222+62], %rs933;
	st.global.u8 	[%rd222+63], %rs934;
	st.global.u8 	[%rd222+64], %rs935;
	st.global.u8 	[%rd222+65], %rs936;
	st.global.u8 	[%rd222+66], %rs937;
	st.global.u8 	[%rd222+67], %rs938;
	st.global.u8 	[%rd222+68], %rs939;
	st.global.u8 	[%rd222+69], %rs940;
	st.global.u8 	[%rd222+70], %rs941;
	st.global.u8 	[%rd222+71], %rs942;
	st.global.u8 	[%rd222+72], %rs943;
	st.global.u8 	[%rd222+73], %rs944;
	st.global.u8 	[%rd222+74], %rs945;
	st.global.u8 	[%rd222+75], %rs946;
	st.global.u8 	[%rd222+76], %rs947;
	st.global.u8 	[%rd222+77], %rs948;
	st.global.u8 	[%rd222+78], %rs949;
	st.global.u8 	[%rd222+79], %rs950;
	st.global.u8 	[%rd222+80], %rs951;
	st.global.u8 	[%rd222+81], %rs952;
	st.global.u8 	[%rd222+82], %rs953;
	st.global.u8 	[%rd222+83], %rs954;
	st.global.u8 	[%rd222+84], %rs955;
	st.global.u8 	[%rd222+85], %rs956;
	st.global.u8 	[%rd222+86], %rs957;
	st.global.u8 	[%rd222+87], %rs958;
	st.global.u8 	[%rd222+88], %rs959;
	st.global.u8 	[%rd222+89], %rs960;
	st.global.u8 	[%rd222+90], %rs961;
	st.global.u8 	[%rd222+91], %rs962;
	st.global.u8 	[%rd222+92], %rs963;
	st.global.u8 	[%rd222+93], %rs964;
	st.global.u8 	[%rd222+94], %rs965;
	st.global.u8 	[%rd222+95], %rs966;
	st.global.u8 	[%rd222+96], %rs967;
	st.global.u8 	[%rd222+97], %rs968;
	st.global.u8 	[%rd222+98], %rs969;
	st.global.u8 	[%rd222+99], %rs970;
	st.global.u8 	[%rd222+100], %rs971;
	st.global.u8 	[%rd222+101], %rs972;
	st.global.u8 	[%rd222+102], %rs973;
	st.global.u8 	[%rd222+103], %rs974;
	st.global.u8 	[%rd222+104], %rs975;
	st.global.u8 	[%rd222+105], %rs976;
	st.global.u8 	[%rd222+106], %rs977;
	st.global.u8 	[%rd222+107], %rs978;
	st.global.u8 	[%rd222+108], %rs979;
	st.global.u8 	[%rd222+109], %rs980;
	st.global.u8 	[%rd222+110], %rs981;
	st.global.u8 	[%rd222+111], %rs982;
	st.global.u8 	[%rd222+112], %rs983;
	st.global.u8 	[%rd222+113], %rs984;
	st.global.u8 	[%rd222+114], %rs985;
	st.global.u8 	[%rd222+115], %rs986;
	st.global.u8 	[%rd222+116], %rs987;
	st.global.u8 	[%rd222+117], %rs988;
	st.global.u8 	[%rd222+118], %rs989;
	st.global.u8 	[%rd222+119], %rs990;
	st.global.u8 	[%rd222+120], %rs991;
	st.global.u8 	[%rd222+121], %rs992;
	st.global.u8 	[%rd222+122], %rs993;
	st.global.u8 	[%rd222+123], %rs994;
	st.global.u8 	[%rd222+124], %rs995;
	st.global.u8 	[%rd222+125], %rs996;
	st.global.u8 	[%rd222+126], %rs997;
	st.global.u8 	[%rd222+127], %rs998;
	st.global.u8 	[%rd222+128], %rs999;
	st.global.u8 	[%rd222+129], %rs1000;
	st.global.u8 	[%rd222+130], %rs1001;
	st.global.u8 	[%rd222+131], %rs1002;
	st.global.u8 	[%rd222+132], %rs1003;
	st.global.u8 	[%rd222+133], %rs1004;
	st.global.u8 	[%rd222+134], %rs1005;
	st.global.u8 	[%rd222+135], %rs1006;
	st.global.u8 	[%rd222+136], %rs1007;
	st.global.u8 	[%rd222+137], %rs1008;
	st.global.u8 	[%rd222+138], %rs1009;
	st.global.u8 	[%rd222+139], %rs1010;
	st.global.u8 	[%rd222+140], %rs1011;
	st.global.u8 	[%rd222+141], %rs1012;
	st.global.u8 	[%rd222+142], %rs1013;
	st.global.u8 	[%rd222+143], %rs1014;
	st.global.u8 	[%rd222+144], %rs1015;
	st.global.u8 	[%rd222+145], %rs1016;
	st.global.u8 	[%rd222+146], %rs1017;
	st.global.u8 	[%rd222+147], %rs1018;
	st.global.u8 	[%rd222+148], %rs1019;
	st.global.u8 	[%rd222+149], %rs1020;
	st.global.u8 	[%rd222+150], %rs1021;
	st.global.u8 	[%rd222+151], %rs1022;
	st.global.u8 	[%rd222+152], %rs1023;
	st.global.u8 	[%rd222+153], %rs1024;
	st.global.u8 	[%rd222+154], %rs1025;
	st.global.u8 	[%rd222+155], %rs1026;
	st.global.u8 	[%rd222+156], %rs1027;
	st.global.u8 	[%rd222+157], %rs1028;
	st.global.u8 	[%rd222+158], %rs1029;
	st.global.u8 	[%rd222+159], %rs1030;
	st.global.u8 	[%rd222+160], %rs1031;
	st.global.u8 	[%rd222+161], %rs1032;
	st.global.u8 	[%rd222+162], %rs1033;
	st.global.u8 	[%rd222+163], %rs1034;
	st.global.u8 	[%rd222+164], %rs1035;
	st.global.u8 	[%rd222+165], %rs1036;
	st.global.u8 	[%rd222+166], %rs1037;
	st.global.u8 	[%rd222+167], %rs1038;
	st.global.u8 	[%rd222+168], %rs1039;
	st.global.u8 	[%rd222+169], %rs1040;
	st.global.u8 	[%rd222+170], %rs1041;
	st.global.u8 	[%rd222+171], %rs1042;
	st.global.u8 	[%rd222+172], %rs1043;
	st.global.u8 	[%rd222+173], %rs1044;
	st.global.u8 	[%rd222+174], %rs1045;
	st.global.u8 	[%rd222+175], %rs1046;
	st.global.u8 	[%rd222+176], %rs1047;
	st.global.u8 	[%rd222+177], %rs1048;
	st.global.u8 	[%rd222+178], %rs1049;
	st.global.u8 	[%rd222+179], %rs1050;
	st.global.u8 	[%rd222+180], %rs1051;
	st.global.u8 	[%rd222+181], %rs1052;
	st.global.u8 	[%rd222+182], %rs1053;
	st.global.u8 	[%rd222+183], %rs1054;
	st.global.u8 	[%rd222+184], %rs1055;
	st.global.u8 	[%rd222+185], %rs1056;
	st.global.u8 	[%rd222+186], %rs1057;
	st.global.u8 	[%rd222+187], %rs1058;
	st.global.u8 	[%rd222+188], %rs1059;
	st.global.u8 	[%rd222+189], %rs1060;
	st.global.u8 	[%rd222+190], %rs1061;
	st.global.u8 	[%rd222+191], %rs1062;
	st.global.u8 	[%rd222+192], %rs1063;
	st.global.u8 	[%rd222+193], %rs1064;
	st.global.u8 	[%rd222+194], %rs1065;
	st.global.u8 	[%rd222+195], %rs1066;
	st.global.u8 	[%rd222+196], %rs1067;
	st.global.u8 	[%rd222+197], %rs1068;
	st.global.u8 	[%rd222+198], %rs1069;
	st.global.u8 	[%rd222+199], %rs1070;
	st.global.u8 	[%rd222+200], %rs1071;
	st.global.u8 	[%rd222+201], %rs1072;
	st.global.u8 	[%rd222+202], %rs1073;
	st.global.u8 	[%rd222+203], %rs1074;
	st.global.u8 	[%rd222+204], %rs1075;
	st.global.u8 	[%rd222+205], %rs1076;
	st.global.u8 	[%rd222+206], %rs1077;
	st.global.u8 	[%rd222+207], %rs1078;
	st.global.u8 	[%rd222+208], %rs1079;
	st.global.u8 	[%rd222+209], %rs1080;
	st.global.u8 	[%rd222+210], %rs1081;
	st.global.u8 	[%rd222+211], %rs1082;
	st.global.u8 	[%rd222+212], %rs1083;
	st.global.u8 	[%rd222+213], %rs1084;
	st.global.u8 	[%rd222+214], %rs1085;
	st.global.u8 	[%rd222+215], %rs1086;
	st.global.u8 	[%rd222+216], %rs1087;
	st.global.u8 	[%rd222+217], %rs1088;
	st.global.u8 	[%rd222+218], %rs1089;
	st.global.u8 	[%rd222+219], %rs1090;
	st.global.u8 	[%rd222+220], %rs1091;
	st.global.u8 	[%rd222+221], %rs1092;
	st.global.u8 	[%rd222+222], %rs1093;
	st.global.u8 	[%rd222+223], %rs1094;
	st.global.u8 	[%rd222+224], %rs1095;
	st.global.u8 	[%rd222+225], %rs1096;
	st.global.u8 	[%rd222+226], %rs1097;
	st.global.u8 	[%rd222+227], %rs1098;
	st.global.u8 	[%rd222+228], %rs1099;
	st.global.u8 	[%rd222+229], %rs1100;
	st.global.u8 	[%rd222+230], %rs1101;
	st.global.u8 	[%rd222+231], %rs1102;
	st.global.u8 	[%rd222+232], %rs1103;
	st.global.u8 	[%rd222+233], %rs1104;
	st.global.u8 	[%rd222+234], %rs1105;
	st.global.u8 	[%rd222+235], %rs1106;
	st.global.u8 	[%rd222+236], %rs1107;
	st.global.u8 	[%rd222+237], %rs1108;
	st.global.u8 	[%rd222+238], %rs1109;
	st.global.u8 	[%rd222+239], %rs1110;
	st.global.u8 	[%rd222+240], %rs1111;
	st.global.u8 	[%rd222+241], %rs1112;
	st.global.u8 	[%rd222+242], %rs1113;
	st.global.u8 	[%rd222+243], %rs1114;
	st.global.u8 	[%rd222+244], %rs1115;
	st.global.u8 	[%rd222+245], %rs1116;
	st.global.u8 	[%rd222+246], %rs1117;
	st.global.u8 	[%rd222+247], %rs1118;
	st.global.u8 	[%rd222+248], %rs1119;
	st.global.u8 	[%rd222+249], %rs1120;
	st.global.u8 	[%rd222+250], %rs1121;
	st.global.u8 	[%rd222+251], %rs1122;
	st.global.u8 	[%rd222+252], %rs1123;
	st.global.u8 	[%rd222+253], %rs1124;
	st.global.u8 	[%rd222+254], %rs1125;
	st.global.u8 	[%rd222+255], %rs1126;
	st.global.u8 	[%rd222+256], %rs1127;
	st.global.u8 	[%rd222+257], %rs1128;
	st.global.u8 	[%rd222+258], %rs1129;
	st.global.u8 	[%rd222+259], %rs1130;
	st.global.u8 	[%rd222+260], %rs1131;
	st.global.u8 	[%rd222+261], %rs1132;
	st.global.u8 	[%rd222+262], %rs1133;
	st.global.u8 	[%rd222+263], %rs1134;
	st.global.u8 	[%rd222+264], %rs1135;
	st.global.u8 	[%rd222+265], %rs1136;
	st.global.u8 	[%rd222+266], %rs1137;
	st.global.u8 	[%rd222+267], %rs1138;
	st.global.u8 	[%rd222+268], %rs1139;
	st.global.u8 	[%rd222+269], %rs1140;
	st.global.u8 	[%rd222+270], %rs1141;
	st.global.u8 	[%rd222+271], %rs1142;
	st.global.u8 	[%rd222+272], %rs1143;
	st.global.u8 	[%rd222+273], %rs1144;
	st.global.u8 	[%rd222+274], %rs1145;
	st.global.u8 	[%rd222+275], %rs1146;
	st.global.u8 	[%rd222+276], %rs1147;
	st.global.u8 	[%rd222+277], %rs1148;
	st.global.u8 	[%rd222+278], %rs1149;
	st.global.u8 	[%rd222+279], %rs1150;
	st.global.u8 	[%rd222+280], %rs1151;
	st.global.u8 	[%rd222+281], %rs1152;
	st.global.u8 	[%rd222+282], %rs1153;
	st.global.u8 	[%rd222+283], %rs1154;
	st.global.u8 	[%rd222+284], %rs1155;
	st.global.u8 	[%rd222+285], %rs1156;
	st.global.u8 	[%rd222+286], %rs1157;
	st.global.u8 	[%rd222+287], %rs1158;
	st.global.u8 	[%rd222+288], %rs1159;
	st.global.u8 	[%rd222+289], %rs1160;
	st.global.u8 	[%rd222+290], %rs1161;
	st.global.u8 	[%rd222+291], %rs1162;
	st.global.u8 	[%rd222+292], %rs1163;
	st.global.u8 	[%rd222+293], %rs1164;
	st.global.u8 	[%rd222+294], %rs1165;
	st.global.u8 	[%rd222+295], %rs1166;
	st.global.u8 	[%rd222+296], %rs1167;
	st.global.u8 	[%rd222+297], %rs1168;
	st.global.u8 	[%rd222+298], %rs1169;
	st.global.u8 	[%rd222+299], %rs1170;
	st.global.u8 	[%rd222+300], %rs1171;
	st.global.u8 	[%rd222+301], %rs1172;
	st.global.u8 	[%rd222+302], %rs1173;
	st.global.u8 	[%rd222+303], %rs1174;
	st.global.u8 	[%rd222+304], %rs1175;
	st.global.u8 	[%rd222+305], %rs1176;
	st.global.u8 	[%rd222+306], %rs1177;
	st.global.u8 	[%rd222+307], %rs1178;
	st.global.u8 	[%rd222+308], %rs1179;
	st.global.u8 	[%rd222+309], %rs1180;
	st.global.u8 	[%rd222+310], %rs1181;
	st.global.u8 	[%rd222+311], %rs1182;
	st.global.u8 	[%rd222+312], %rs1183;
	st.global.u8 	[%rd222+313], %rs1184;
	st.global.u8 	[%rd222+314], %rs1185;
	st.global.u8 	[%rd222+315], %rs1186;
	st.global.u8 	[%rd222+316], %rs1187;
	st.global.u8 	[%rd222+317], %rs1188;
	st.global.u8 	[%rd222+318], %rs1189;
	st.global.u8 	[%rd222+319], %rs1190;
	st.global.u8 	[%rd222+320], %rs1191;
	st.global.u8 	[%rd222+321], %rs1192;
	st.global.u8 	[%rd222+322], %rs1193;
	st.global.u8 	[%rd222+323], %rs1194;
	st.global.u8 	[%rd222+324], %rs1195;
	st.global.u8 	[%rd222+325], %rs1196;
	st.global.u8 	[%rd222+326], %rs1197;
	st.global.u8 	[%rd222+327], %rs1198;
	st.global.u8 	[%rd222+328], %rs1199;
	st.global.u8 	[%rd222+329], %rs1200;
	st.global.u8 	[%rd222+330], %rs1201;
	st.global.u8 	[%rd222+331], %rs1202;
	st.global.u8 	[%rd222+332], %rs1203;
	st.global.u8 	[%rd222+333], %rs1204;
	st.global.u8 	[%rd222+334], %rs1205;
	st.global.u8 	[%rd222+335], %rs1206;
	st.global.u8 	[%rd222+336], %rs1207;
	st.global.u8 	[%rd222+337], %rs1208;
	st.global.u8 	[%rd222+338], %rs1209;
	st.global.u8 	[%rd222+339], %rs1210;
	st.global.u8 	[%rd222+340], %rs1211;
	st.global.u8 	[%rd222+341], %rs1212;
	st.global.u8 	[%rd222+342], %rs1213;
	st.global.u8 	[%rd222+343], %rs1214;
	st.global.u8 	[%rd222+344], %rs1215;
	st.global.u8 	[%rd222+345], %rs1216;
	st.global.u8 	[%rd222+346], %rs1217;
	st.global.u8 	[%rd222+347], %rs1218;
	st.global.u8 	[%rd222+348], %rs1219;
	st.global.u8 	[%rd222+349], %rs1220;
	st.global.u8 	[%rd222+350], %rs1221;
	st.global.u8 	[%rd222+351], %rs1222;
	st.global.u8 	[%rd222+352], %rs1223;
	st.global.u8 	[%rd222+353], %rs1224;
	st.global.u8 	[%rd222+354], %rs1225;
	st.global.u8 	[%rd222+355], %rs1226;
	st.global.u8 	[%rd222+356], %rs1227;
	st.global.u8 	[%rd222+357], %rs1228;
	st.global.u8 	[%rd222+358], %rs1229;
	st.global.u8 	[%rd222+359], %rs1230;
	st.global.u8 	[%rd222+360], %rs1231;
	st.global.u8 	[%rd222+361], %rs1232;
	st.global.u8 	[%rd222+362], %rs1233;
	st.global.u8 	[%rd222+363], %rs1234;
	st.global.u8 	[%rd222+364], %rs1235;
	st.global.u8 	[%rd222+365], %rs1236;
	st.global.u8 	[%rd222+366], %rs1237;
	st.global.u8 	[%rd222+367], %rs1238;
	st.global.u8 	[%rd222+368], %rs1239;
	st.global.u8 	[%rd222+369], %rs1240;
	st.global.u8 	[%rd222+370], %rs1241;
	st.global.u8 	[%rd222+371], %rs1242;
	st.global.u8 	[%rd222+372], %rs1243;
	st.global.u8 	[%rd222+373], %rs1244;
	st.global.u8 	[%rd222+374], %rs1245;
	st.global.u8 	[%rd222+375], %rs1246;
	st.global.u8 	[%rd222+376], %rs1247;
	st.global.u8 	[%rd222+377], %rs1248;
	st.global.u8 	[%rd222+378], %rs1249;
	st.global.u8 	[%rd222+379], %rs1250;
	st.global.u8 	[%rd222+380], %rs1251;
	st.global.u8 	[%rd222+381], %rs1252;
	st.global.u8 	[%rd222+382], %rs1253;
	st.global.u8 	[%rd222+383], %rs1254;
	st.global.u8 	[%rd222+384], %rs1255;
	st.global.u8 	[%rd222+385], %rs1256;
	st.global.u8 	[%rd222+386], %rs1257;
	st.global.u8 	[%rd222+387], %rs1258;
	st.global.u8 	[%rd222+388], %rs1259;
	st.global.u8 	[%rd222+389], %rs1260;
	st.global.u8 	[%rd222+390], %rs1261;
	st.global.u8 	[%rd222+391], %rs1262;
	st.global.u8 	[%rd222+392], %rs1263;
	st.global.u8 	[%rd222+393], %rs1264;
	st.global.u8 	[%rd222+394], %rs1265;
	st.global.u8 	[%rd222+395], %rs1266;
	st.global.u8 	[%rd222+396], %rs1267;
	st.global.u8 	[%rd222+397], %rs1268;
	st.global.u8 	[%rd222+398], %rs1269;
	st.global.u8 	[%rd222+399], %rs1270;
	st.global.u8 	[%rd222+400], %rs1271;
	st.global.u8 	[%rd222+401], %rs1272;
	st.global.u8 	[%rd222+402], %rs1273;
	st.global.u8 	[%rd222+403], %rs1274;
	st.global.u8 	[%rd222+404], %rs1275;
	st.global.u8 	[%rd222+405], %rs1276;
	st.global.u8 	[%rd222+406], %rs1277;
	st.global.u8 	[%rd222+407], %rs1278;
	st.global.u8 	[%rd222+408], %rs1279;
	st.global.u8 	[%rd222+409], %rs1280;
	st.global.u8 	[%rd222+410], %rs1281;
	st.global.u8 	[%rd222+411], %rs1282;
	st.global.u8 	[%rd222+412], %rs1283;
	st.global.u8 	[%rd222+413], %rs1284;
	st.global.u8 	[%rd222+414], %rs1285;
	st.global.u8 	[%rd222+415], %rs1286;
	st.global.u8 	[%rd222+416], %rs1287;
	st.global.u8 	[%rd222+417], %rs1288;
	st.global.u8 	[%rd222+418], %rs1289;
	st.global.u8 	[%rd222+419], %rs1290;
	st.global.u8 	[%rd222+420], %rs1291;
	st.global.u8 	[%rd222+421], %rs1292;
	st.global.u8 	[%rd222+422], %rs1293;
	st.global.u8 	[%rd222+423], %rs1294;
	st.global.u8 	[%rd222+424], %rs1295;
	st.global.u8 	[%rd222+425], %rs1296;
	st.global.u8 	[%rd222+426], %rs1297;
	st.global.u8 	[%rd222+427], %rs1298;
	st.global.u8 	[%rd222+428], %rs1299;
	st.global.u8 	[%rd222+429], %rs1300;
	st.global.u8 	[%rd222+430], %rs1301;
	st.global.u8 	[%rd222+431], %rs1302;
	st.global.u8 	[%rd222+432], %rs1303;
	st.global.u8 	[%rd222+433], %rs1304;
	st.global.u8 	[%rd222+434], %rs1305;
	st.global.u8 	[%rd222+435], %rs1306;
	st.global.u8 	[%rd222+436], %rs1307;
	st.global.u8 	[%rd222+437], %rs1308;
	st.global.u8 	[%rd222+438], %rs1309;
	st.global.u8 	[%rd222+439], %rs1310;
	st.global.u8 	[%rd222+440], %rs1311;
	st.global.u8 	[%rd222+441], %rs1312;
	st.global.u8 	[%rd222+442], %rs1313;
	st.global.u8 	[%rd222+443], %rs1314;
	st.global.u8 	[%rd222+444], %rs1315;
	st.global.u8 	[%rd222+445], %rs1316;
	st.global.u8 	[%rd222+446], %rs1317;
	st.global.u8 	[%rd222+447], %rs1318;
	st.global.u8 	[%rd222+448], %rs1319;
	st.global.u8 	[%rd222+449], %rs1320;
	st.global.u8 	[%rd222+450], %rs1321;
	st.global.u8 	[%rd222+451], %rs1322;
	st.global.u8 	[%rd222+452], %rs1323;
	st.global.u8 	[%rd222+453], %rs1324;
	st.global.u8 	[%rd222+454], %rs1325;
	st.global.u8 	[%rd222+455], %rs1326;
	st.global.u8 	[%rd222+456], %rs1327;
	st.global.u8 	[%rd222+457], %rs1328;
	st.global.u8 	[%rd222+458], %rs1329;
	st.global.u8 	[%rd222+459], %rs1330;
	st.global.u8 	[%rd222+460], %rs1331;
	st.global.u8 	[%rd222+461], %rs1332;
	st.global.u8 	[%rd222+462], %rs1333;
	st.global.u8 	[%rd222+463], %rs1334;
	st.global.u8 	[%rd222+464], %rs1335;
	st.global.u8 	[%rd222+465], %rs1336;
	st.global.u8 	[%rd222+466], %rs1337;
	st.global.u8 	[%rd222+467], %rs1338;
	st.global.u8 	[%rd222+468], %rs1339;
	st.global.u8 	[%rd222+469], %rs1340;
	st.global.u8 	[%rd222+470], %rs1341;
	st.global.u8 	[%rd222+471], %rs1342;
	st.global.u8 	[%rd222+472], %rs1343;
	st.global.u8 	[%rd222+473], %rs1344;
	st.global.u8 	[%rd222+474], %rs1345;
	st.global.u8 	[%rd222+475], %rs1346;
	st.global.u8 	[%rd222+476], %rs1347;
	st.global.u8 	[%rd222+477], %rs1348;
	st.global.u8 	[%rd222+478], %rs1349;
	st.global.u8 	[%rd222+479], %rs1350;
	st.global.u8 	[%rd222+480], %rs1351;
	st.global.u8 	[%rd222+481], %rs1352;
	st.global.u8 	[%rd222+482], %rs1353;
	st.global.u8 	[%rd222+483], %rs1354;
	st.global.u8 	[%rd222+484], %rs1355;
	st.global.u8 	[%rd222+485], %rs1356;
	st.global.u8 	[%rd222+486], %rs1357;
	st.global.u8 	[%rd222+487], %rs1358;
	st.global.u8 	[%rd222+488], %rs1359;
	st.global.u8 	[%rd222+489], %rs1360;
	st.global.u8 	[%rd222+490], %rs1361;
	st.global.u8 	[%rd222+491], %rs1362;
	st.global.u8 	[%rd222+492], %rs1363;
	st.global.u8 	[%rd222+493], %rs1364;
	st.global.u8 	[%rd222+494], %rs1365;
	st.global.u8 	[%rd222+495], %rs1366;
	st.global.u8 	[%rd222+496], %rs1367;
	st.global.u8 	[%rd222+497], %rs1368;
	st.global.u8 	[%rd222+498], %rs1369;
	st.global.u8 	[%rd222+499], %rs1370;
	st.global.u8 	[%rd222+500], %rs1371;
	st.global.u8 	[%rd222+501], %rs1372;
	st.global.u8 	[%rd222+502], %rs1373;
	st.global.u8 	[%rd222+503], %rs1374;
	st.global.u8 	[%rd222+504], %rs1375;
	st.global.u8 	[%rd222+505], %rs1376;
	st.global.u8 	[%rd222+506], %rs1377;
	st.global.u8 	[%rd222+507], %rs1378;
	st.global.u8 	[%rd222+508], %rs1379;
	st.global.u8 	[%rd222+509], %rs1380;
	st.global.u8 	[%rd222+510], %rs1381;
	st.global.u8 	[%rd222+511], %rs1382;
	st.global.u8 	[%rd222+512], %rs1383;
	st.global.u8 	[%rd222+513], %rs1384;
	st.global.u8 	[%rd222+514], %rs1385;
	st.global.u8 	[%rd222+515], %rs1386;
	st.global.u8 	[%rd222+516], %rs1387;
	st.global.u8 	[%rd222+517], %rs1388;
	st.global.u8 	[%rd222+518], %rs1389;
	st.global.u8 	[%rd222+519], %rs1390;
	st.global.u8 	[%rd222+520], %rs1391;
	st.global.u8 	[%rd222+521], %rs1392;
	st.global.u8 	[%rd222+522], %rs1393;
	st.global.u8 	[%rd222+523], %rs1394;
	st.global.u8 	[%rd222+524], %rs1395;
	st.global.u8 	[%rd222+525], %rs1396;
	st.global.u8 	[%rd222+526], %rs1397;
	st.global.u8 	[%rd222+527], %rs1398;
	st.global.u8 	[%rd222+528], %rs1399;
	st.global.u8 	[%rd222+529], %rs1400;
	st.global.u8 	[%rd222+530], %rs1401;
	st.global.u8 	[%rd222+531], %rs1402;
	st.global.u8 	[%rd222+532], %rs1403;
	st.global.u8 	[%rd222+533], %rs1404;
	st.global.u8 	[%rd222+534], %rs1405;
	st.global.u8 	[%rd222+535], %rs1406;
	st.global.u8 	[%rd222+536], %rs1407;
	st.global.u8 	[%rd222+537], %rs1408;
	st.global.u8 	[%rd222+538], %rs1409;
	st.global.u8 	[%rd222+539], %rs1410;
	st.global.u8 	[%rd222+540], %rs1411;
	st.global.u8 	[%rd222+541], %rs1412;
	st.global.u8 	[%rd222+542], %rs1413;
	st.global.u8 	[%rd222+543], %rs1414;
	st.global.u8 	[%rd222+544], %rs1415;
	st.global.u8 	[%rd222+545], %rs1416;
	st.global.u8 	[%rd222+546], %rs1417;
	st.global.u8 	[%rd222+547], %rs1418;
	st.global.u8 	[%rd222+548], %rs1419;
	st.global.u8 	[%rd222+549], %rs1420;
	st.global.u8 	[%rd222+550], %rs1421;
	st.global.u8 	[%rd222+551], %rs1422;
	st.global.u8 	[%rd222+552], %rs1423;
	st.global.u8 	[%rd222+553], %rs1424;
	st.global.u8 	[%rd222+554], %rs1425;
	st.global.u8 	[%rd222+555], %rs1426;
	st.global.u8 	[%rd222+556], %rs1427;
	st.global.u8 	[%rd222+557], %rs1428;
	st.global.u8 	[%rd222+558], %rs1429;
	st.global.u8 	[%rd222+559], %rs1430;
	st.global.u8 	[%rd222+560], %rs1431;
	st.global.u8 	[%rd222+561], %rs1432;
	st.global.u8 	[%rd222+562], %rs1433;
	st.global.u8 	[%rd222+563], %rs1434;
	st.global.u8 	[%rd222+564], %rs1435;
	st.global.u8 	[%rd222+565], %rs1436;
	st.global.u8 	[%rd222+566], %rs1437;
	st.global.u8 	[%rd222+567], %rs1438;
	st.global.u8 	[%rd222+568], %rs1439;
	st.global.u8 	[%rd222+569], %rs1440;
	st.global.u8 	[%rd222+570], %rs1441;
	st.global.u8 	[%rd222+571], %rs1442;
	st.global.u8 	[%rd222+572], %rs1443;
	st.global.u8 	[%rd222+573], %rs1444;
	st.global.u8 	[%rd222+574], %rs1445;
	st.global.u8 	[%rd222+575], %rs1446;
	st.global.u8 	[%rd222+576], %rs1447;
	st.global.u8 	[%rd222+577], %rs1448;
	st.global.u8 	[%rd222+578], %rs1449;
	st.global.u8 	[%rd222+579], %rs1450;
	st.global.u8 	[%rd222+580], %rs1451;
	st.global.u8 	[%rd222+581], %rs1452;
	st.global.u8 	[%rd222+582], %rs1453;
	st.global.u8 	[%rd222+583], %rs1454;
	st.global.u8 	[%rd222+584], %rs1455;
	st.global.u8 	[%rd222+585], %rs1456;
	st.global.u8 	[%rd222+586], %rs1457;
	st.global.u8 	[%rd222+587], %rs1458;
	st.global.u8 	[%rd222+588], %rs1459;
	st.global.u8 	[%rd222+589], %rs1460;
	st.global.u8 	[%rd222+590], %rs1461;
	st.global.u8 	[%rd222+591], %rs1462;
	st.global.u8 	[%rd222+592], %rs1463;
	st.global.u8 	[%rd222+593], %rs1464;
	st.global.u8 	[%rd222+594], %rs1465;
	st.global.u8 	[%rd222+595], %rs1466;
	st.global.u8 	[%rd222+596], %rs1467;
	st.global.u8 	[%rd222+597], %rs1468;
	st.global.u8 	[%rd222+598], %rs1469;
	st.global.u8 	[%rd222+599], %rs1470;
	st.global.u8 	[%rd222+600], %rs1471;
	st.global.u8 	[%rd222+601], %rs1472;
	st.global.u8 	[%rd222+602], %rs1473;
	st.global.u8 	[%rd222+603], %rs1474;
	st.global.u8 	[%rd222+604], %rs1475;
	st.global.u8 	[%rd222+605], %rs1476;
	st.global.u8 	[%rd222+606], %rs1477;
	st.global.u8 	[%rd222+607], %rs1478;
	st.global.u8 	[%rd222+608], %rs1479;
	st.global.u8 	[%rd222+609], %rs1480;
	st.global.u8 	[%rd222+610], %rs1481;
	st.global.u8 	[%rd222+611], %rs1482;
	st.global.u8 	[%rd222+612], %rs1483;
	st.global.u8 	[%rd222+613], %rs1484;
	st.global.u8 	[%rd222+614], %rs1485;
	st.global.u8 	[%rd222+615], %rs1486;
	st.global.u8 	[%rd222+616], %rs1487;
	st.global.u8 	[%rd222+617], %rs1488;
	st.global.u8 	[%rd222+618], %rs1489;
	st.global.u8 	[%rd222+619], %rs1490;
	st.global.u8 	[%rd222+620], %rs1491;
	st.global.u8 	[%rd222+621], %rs1492;
	st.global.u8 	[%rd222+622], %rs1493;
	st.global.u8 	[%rd222+623], %rs1494;
	st.global.u8 	[%rd222+624], %rs1495;
	add.s32 	%r4500, %r4500, 1;
$L__BB1_913:
	add.s32 	%r4498, %r4498, 1;
	setp.ne.s32 	%p1786, %r4498, 0;
	@%p1786 bra 	$L__BB1_911;
$L__BB1_914:
	ret;

}
	// .globl	_Z17generateProposalsILi4EEvP14SudokuProposalS1_PiS2_iS2_
.visible .entry _Z17generateProposalsILi4EEvP14SudokuProposalS1_PiS2_iS2_(
	.param .u64 .ptr .align 1 _Z17generateProposalsILi4EEvP14SudokuProposalS1_PiS2_iS2__param_0,
	.param .u64 .ptr .align 1 _Z17generateProposalsILi4EEvP14SudokuProposalS1_PiS2_iS2__param_1,
	.param .u64 .ptr .align 1 _Z17generateProposalsILi4EEvP14SudokuProposalS1_PiS2_iS2__param_2,
	.param .u64 .ptr .align 1 _Z17generateProposalsILi4EEvP14SudokuProposalS1_PiS2_iS2__param_3,
	.param .u32 _Z17generateProposalsILi4EEvP14SudokuProposalS1_PiS2_iS2__param_4,
	.param .u64 .ptr .align 1 _Z17generateProposalsILi4EEvP14SudokuProposalS1_PiS2_iS2__param_5
)
{
	.local .align 16 .b8 	__local_depot2[5632];
	.reg .b64 	%SP;
	.reg .b64 	%SPL;
	.reg .pred 	%p<3675>;
	.reg .b16 	%rs<2174>;
	.reg .b32 	%r<8693>;
	.reg .b64 	%rd<527>;

	mov.u64 	%SPL, __local_depot2;
	ld.param.u64 	%rd230, [_Z17generateProposalsILi4EEvP14SudokuProposalS1_PiS2_iS2__param_3];
	cvta.to.global.u64 	%rd231, %rd230;
	add.u64 	%rd1, %SPL, 0;
	add.u64 	%rd2, %SPL, 0;
	add.u64 	%rd3, %SPL, 0;
	add.u64 	%rd4, %SPL, 0;
	add.u64 	%rd5, %SPL, 0;
	add.u64 	%rd6, %SPL, 2500;
	add.u64 	%rd7, %SPL, 3128;
	mov.u32 	%r2764, %ctaid.x;
	mov.u32 	%r2765, %ntid.x;
	mov.u32 	%r2766, %tid.x;
	mad.lo.s32 	%r2767, %r2764, %r2765, %r2766;
	ld.global.u32 	%r2768, [%rd231];
	setp.ge.s32 	%p1, %r2767, %r2768;
	@%p1 bra 	$L__BB2_2041;
	ld.param.u64 	%rd508, [_Z17generateProposalsILi4EEvP14SudokuProposalS1_PiS2_iS2__param_0];
	cvta.to.global.u64 	%rd239, %rd508;
	mov.u32 	%r2770, %ctaid.x;
	mov.u32 	%r2771, %ntid.x;
	mov.u32 	%r2772, %tid.x;
	mad.lo.s32 	%r2773, %r2770, %r2771, %r2772;
	mul.wide.s32 	%rd240, %r2773, 625;
	add.s64 	%rd241, %rd239, %rd240;
	ld.global.u8 	%rs642, [%rd241+624];
	ld.global.u8 	%rs643, [%rd241+623];
	ld.global.u8 	%rs644, [%rd241+622];
	ld.global.u8 	%rs645, [%rd241+621];
	ld.global.u8 	%rs646, [%rd241+620];
	ld.global.u8 	%rs647, [%rd241+619];
	ld.global.u8 	%rs648, [%rd241+618];
	ld.global.u8 	%rs649, [%rd241+617];
	ld.global.u8 	%rs650, [%rd241+616];
	ld.global.u8 	%rs651, [%rd241+615];
	ld.global.u8 	%rs652, [%rd241+614];
	ld.global.u8 	%rs653, [%rd241+613];
	ld.global.u8 	%rs654, [%rd241+612];
	ld.global.u8 	%rs655, [%rd241+611];
	ld.global.u8 	%rs656, [%rd241+610];
	ld.global.u8 	%rs657, [%rd241+609];
	ld.global.u8 	%rs658, [%rd241+608];
	ld.global.u8 	%rs659, [%rd241+607];
	ld.global.u8 	%rs660, [%rd241+606];
	ld.global.u8 	%rs661, [%rd241+605];
	ld.global.u8 	%rs662, [%rd241+604];
	ld.global.u8 	%rs663, [%rd241+603];
	ld.global.u8 	%rs664, [%rd241+602];
	ld.global.u8 	%rs665, [%rd241+601];
	ld.global.u8 	%rs666, [%rd241+600];
	ld.global.u8 	%rs667, [%rd241+599];
	ld.global.u8 	%rs668, [%rd241+598];
	ld.global.u8 	%rs669, [%rd241+597];
	ld.global.u8 	%rs670, [%rd241+596];
	ld.global.u8 	%rs671, [%rd241+595];
	ld.global.u8 	%rs672, [%rd241+594];
	ld.global.u8 	%rs673, [%rd241+593];
	ld.global.u8 	%rs674, [%rd241+592];
	ld.global.u8 	%rs675, [%rd241+591];
	ld.global.u8 	%rs676, [%rd241+590];
	ld.global.u8 	%rs677, [%rd241+589];
	ld.global.u8 	%rs678, [%rd241+588];
	ld.global.u8 	%rs679, [%rd241+587];
	ld.global.u8 	%rs680, [%rd241+586];
	ld.global.u8 	%rs681, [%rd241+585];
	ld.global.u8 	%rs682, [%rd241+584];
	ld.global.u8 	%rs683, [%rd241+583];
	ld.global.u8 	%rs684, [%rd241+582];
	ld.global.u8 	%rs685, [%rd241+581];
	ld.global.u8 	%rs686, [%rd241+580];
	ld.global.u8 	%rs687, [%rd241+579];
	ld.global.u8 	%rs688, [%rd241+578];
	ld.global.u8 	%rs689, [%rd241+577];
	ld.global.u8 	%rs690, [%rd241+576];
	ld.global.u8 	%rs691, [%rd241+575];
	ld.global.u8 	%rs692, [%rd241+574];
	ld.global.u8 	%rs693, [%rd241+573];
	ld.global.u8 	%rs694, [%rd241+572];
	ld.global.u8 	%rs695, [%rd241+571];
	ld.global.u8 	%rs696, [%rd241+570];
	ld.global.u8 	%rs697, [%rd241+569];
	ld.global.u8 	%rs698, [%rd241+568];
	ld.global.u8 	%rs699, [%rd241+567];
	ld.global.u8 	%rs700, [%rd241+566];
	ld.global.u8 	%rs701, [%rd241+565];
	ld.global.u8 	%rs702, [%rd241+564];
	ld.global.u8 	%rs703, [%rd241+563];
	ld.global.u8 	%rs704, [%rd241+562];
	ld.global.u8 	%rs705, [%rd241+561];
	ld.global.u8 	%rs706, [%rd241+560];
	ld.global.u8 	%rs707, [%rd241+559];
	ld.global.u8 	%rs708, [%rd241+558];
	ld.global.u8 	%rs709, [%rd241+557];
	ld.global.u8 	%rs710, [%rd241+556];
	ld.global.u8 	%rs711, [%rd241+555];
	ld.global.u8 	%rs712, [%rd241+554];
	ld.global.u8 	%rs713, [%rd241+553];
	ld.global.u8 	%rs714, [%rd241+552];
	ld.global.u8 	%rs715, [%rd241+551];
	ld.global.u8 	%rs716, [%rd241+550];
	ld.global.u8 	%rs717, [%rd241+549];
	ld.global.u8 	%rs718, [%rd241+548];
	ld.global.u8 	%rs719, [%rd241+547];
	ld.global.u8 	%rs720, [%rd241+546];
	ld.global.u8 	%rs721, [%rd241+545];
	ld.global.u8 	%rs722, [%rd241+544];
	ld.global.u8 	%rs723, [%rd241+543];
	ld.global.u8 	%rs724, [%rd241+542];
	ld.global.u8 	%rs725, [%rd241+541];
	ld.global.u8 	%rs726, [%rd241+540];
	ld.global.u8 	%rs727, [%rd241+539];
	ld.global.u8 	%rs728, [%rd241+538];
	ld.global.u8 	%rs729, [%rd241+537];
	ld.global.u8 	%rs730, [%rd241+536];
	ld.global.u8 	%rs731, [%rd241+535];
	ld.global.u8 	%rs732, [%rd241+534];
	ld.global.u8 	%rs733, [%rd241+533];
	ld.global.u8 	%rs734, [%rd241+532];
	ld.global.u8 	%rs735, [%rd241+531];
	ld.global.u8 	%rs736, [%rd241+530];
	ld.global.u8 	%rs737, [%rd241+529];
	ld.global.u8 	%rs738, [%rd241+528];
	ld.global.u8 	%rs739, [%rd241+527];
	ld.global.u8 	%rs740, [%rd241+526];
	ld.global.u8 	%rs741, [%rd241+525];
	ld.global.u8 	%rs742, [%rd241+524];
	ld.global.u8 	%rs743, [%rd241+523];
	ld.global.u8 	%rs744, [%rd241+522];
	ld.global.u8 	%rs745, [%rd241+521];
	ld.global.u8 	%rs746, [%rd241+520];
	ld.global.u8 	%rs747, [%rd241+519];
	ld.global.u8 	%rs748, [%rd241+518];
	ld.global.u8 	%rs749, [%rd241+517];
	ld.global.u8 	%rs750, [%rd241+516];
	ld.global.u8 	%rs751, [%rd241+515];
	ld.global.u8 	%rs752, [%rd241+514];
	ld.global.u8 	%rs753, [%rd241+513];
	ld.global.u8 	%rs754, [%rd241+512];
	ld.global.u8 	%rs755, [%rd241+511];
	ld.global.u8 	%rs756, [%rd241+510];
	ld.global.u8 	%rs757, [%rd241+509];
	ld.global.u8 	%rs758, [%rd241+508];
	ld.global.u8 	%rs759, [%rd241+507];
	ld.global.u8 	%rs760, [%rd241+506];
	ld.global.u8 	%rs761, [%rd241+505];
	ld.global.u8 	%rs762, [%rd241+504];
	ld.global.u8 	%rs763, [%rd241+503];
	ld.global.u8 	%rs764, [%rd241+502];
	ld.global.u8 	%rs765, [%rd241+501];
	ld.global.u8 	%rs766, [%rd241+500];
	ld.global.u8 	%rs767, [%rd241+499];
	ld.global.u8 	%rs768, [%rd241+498];
	ld.global.u8 	%rs769, [%rd241+497];
	ld.global.u8 	%rs770, [%rd241+496];
	ld.global.u8 	%rs771, [%rd241+495];
	ld.global.u8 	%rs772, [%rd241+494];
	ld.global.u8 	%rs773, [%rd241+493];
	ld.global.u8 	%rs774, [%rd241+492];
	ld.global.u8 	%rs775, [%rd241+491];
	ld.global.u8 	%rs776, [%rd241+490];
	ld.global.u8 	%rs777, [%rd241+489];
	ld.global.u8 	%rs778, [%rd241+488];
	ld.global.u8 	%rs779, [%rd241+487];
	ld.global.u8 	%rs780, [%rd241+486];
	ld.global.u8 	%rs781, [%rd241+485];
	ld.global.u8 	%rs782, [%rd241+484];
	ld.global.u8 	%rs783, [%rd241+483];
	ld.global.u8 	%rs784, [%rd241+482];
	ld.global.u8 	%rs785, [%rd241+481];
	ld.global.u8 	%rs786, [%rd241+480];
	ld.global.u8 	%rs787, [%rd241+479];
	ld.global.u8 	%rs788, [%rd241+478];
	ld.global.u8 	%rs789, [%rd241+477];
	ld.global.u8 	%rs790, [%rd241+476];
	ld.global.u8 	%rs791, [%rd241+475];
	ld.global.u8 	%rs792, [%rd241+474];
	ld.global.u8 	%rs793, [%rd241+473];
	ld.global.u8 	%rs794, [%rd241+472];
	ld.global.u8 	%rs795, [%rd241+471];
	ld.global.u8 	%rs796, [%rd241+470];
	ld.global.u8 	%rs797, [%rd241+469];
	ld.global.u8 	%rs798, [%rd241+468];
	ld.global.u8 	%rs799, [%rd241+467];
	ld.global.u8 	%rs800, [%rd241+466];
	ld.global.u8 	%rs801, [%rd241+465];
	ld.global.u8 	%rs802, [%rd241+464];
	ld.global.u8 	%rs803, [%rd241+463];
	ld.global.u8 	%rs804, [%rd241+462];
	ld.global.u8 	%rs805, [%rd241+461];
	ld.global.u8 	%rs806, [%rd241+460];
	ld.global.u8 	%rs807, [%rd241+459];
	ld.global.u8 	%rs808, [%rd241+458];
	ld.global.u8 	%rs809, [%rd241+457];
	ld.global.u8 	%rs810, [%rd241+456];
	ld.global.u8 	%rs811, [%rd241+455];
	ld.global.u8 	%rs812, [%rd241+454];
	ld.global.u8 	%rs813, [%rd241+453];
	ld.global.u8 	%rs814, [%rd241+452];
	ld.global.u8 	%rs815, [%rd241+451];
	ld.global.u8 	%rs816, [%rd241+450];
	ld.global.u8 	%rs817, [%rd241+449];
	ld.global.u8 	%rs818, [%rd241+448];
	ld.global.u8 	%rs819, [%rd241+447];
	ld.global.u8 	%rs820, [%rd241+446];
	ld.global.u8 	%rs821, [%rd241+445];
	ld.global.u8 	%rs822, [%rd241+444];
	ld.global.u8 	%rs823, [%rd241+443];
	ld.global.u8 	%rs824, [%rd241+442];
	ld.global.u8 	%rs825, [%rd241+441];
	ld.global.u8 	%rs826, [%rd241+440];
	ld.global.u8 	%rs827, [%rd241+439];
	ld.global.u8 	%rs828, [%rd241+438];
	ld.global.u8 	%rs829, [%rd241+437];
	ld.global.u8 	%rs830, [%rd241+436];
	ld.global.u8 	%rs831, [%rd241+435];
	ld.global.u8 	%rs832, [%rd241+434];
	ld.global.u8 	%rs833, [%rd241+433];
	ld.global.u8 	%rs834, [%rd241+432];
	ld.global.u8 	%rs835, [%rd241+431];
	ld.global.u8 	%rs836, [%rd241+430];
	ld.global.u8 	%rs837, [%rd241+429];
	ld.global.u8 	%rs838, [%rd241+428];
	ld.global.u8 	%rs839, [%rd241+427];
	ld.global.u8 	%rs840, [%rd241+426];
	ld.global.u8 	%rs841, [%rd241+425];
	ld.global.u8 	%rs842, [%rd241+424];
	ld.global.u8 	%rs843, [%rd241+423];
	ld.global.u8 	%rs844, [%rd241+422];
	ld.global.u8 	%rs845, [%rd241+421];
	ld.global.u8 	%rs846, [%rd241+420];
	ld.global.u8 	%rs847, [%rd241+419];
	ld.global.u8 	%rs848, [%rd241+418];
	ld.global.u8 	%rs849, [%rd241+417];
	ld.global.u8 	%rs850, [%rd241+416];
	ld.global.u8 	%rs851, [%rd241+415];
	ld.global.u8 	%rs852, [%rd241+414];
	ld.global.u8 	%rs853, [%rd241+413];
	ld.global.u8 	%rs854, [%rd241+412];
	ld.global.u8 	%rs855, [%rd241+411];
	ld.global.u8 	%rs856, [%rd241+410];
	ld.global.u8 	%rs857, [%rd241+409];
	ld.global.u8 	%rs858, [%rd241+408];
	ld.global.u8 	%rs859, [%rd241+407];
	ld.global.u8 	%rs860, [%rd241+406];
	ld.global.u8 	%rs861, [%rd241+405];
	ld.global.u8 	%rs862, [%rd241+404];
	ld.global.u8 	%rs863, [%rd241+403];
	ld.global.u8 	%rs864, [%rd241+402];
	ld.global.u8 	%rs865, [%rd241+401];
	ld.global.u8 	%rs866, [%rd241+400];
	ld.global.u8 	%rs867, [%rd241+399];
	ld.global.u8 	%rs868, [%rd241+398];
	ld.global.u8 	%rs869, [%rd241+397];
	ld.global.u8 	%rs870, [%rd241+396];
	ld.global.u8 	%rs871, [%rd241+395];
	ld.global.u8 	%rs872, [%rd241+394];
	ld.global.u8 	%rs873, [%rd241+393];
	ld.global.u8 	%rs874, [%rd241+392];
	ld.global.u8 	%rs875, [%rd241+391];
	ld.global.u8 	%rs876, [%rd241+390];
	ld.global.u8 	%rs877, [%rd241+389];
	ld.global.u8 	%rs878, [%rd241+388];
	ld.global.u8 	%rs879, [%rd241+387];
	ld.global.u8 	%rs880, [%rd241+386];
	ld.global.u8 	%rs881, [%rd241+385];
	ld.global.u8 	%rs882, [%rd241+384];
	ld.global.u8 	%rs883, [%rd241+383];
	ld.global.u8 	%rs884, [%rd241+382];
	ld.global.u8 	%rs885, [%rd241+381];
	ld.global.u8 	%rs886, [%rd241+380];
	ld.global.u8 	%rs887, [%rd241+379];
	ld.global.u8 	%rs888, [%rd241+378];
	ld.global.u8 	%rs889, [%rd241+377];
	ld.global.u8 	%rs890, [%rd241+376];
	ld.global.u8 	%rs891, [%rd241+375];
	ld.global.u8 	%rs892, [%rd241+374];
	ld.global.u8 	%rs893, [%rd241+373];
	ld.global.u8 	%rs894, [%rd241+372];
	ld.global.u8 	%rs895, [%rd241+371];
	ld.global.u8 	%rs896, [%rd241+370];
	ld.global.u8 	%rs897, [%rd241+369];
	ld.global.u8 	%rs898, [%rd241+368];
	ld.global.u8 	%rs899, [%rd241+367];
	ld.global.u8 	%rs900, [%rd241+366];
	ld.global.u8 	%rs901, [%rd241+365];
	ld.global.u8 	%rs902, [%rd241+364];
	ld.global.u8 	%rs903, [%rd241+363];
	ld.global.u8 	%rs904, [%rd241+362];
	ld.global.u8 	%rs905, [%rd241+361];
	ld.global.u8 	%rs906, [%rd241+360];
	ld.global.u8 	%rs907, [%rd241+359];
	ld.global.u8 	%rs908, [%rd241+358];
	ld.global.u8 	%rs909, [%rd241+357];
	ld.global.u8 	%rs910, [%rd241+356];
	ld.global.u8 	%rs911, [%rd241+355];
	ld.global.u8 	%rs912, [%rd241+354];
	ld.global.u8 	%rs913, [%rd241+353];
	ld.global.u8 	%rs914, [%rd241+352];
	ld.global.u8 	%rs915, [%rd241+351];
	ld.global.u8 	%rs916, [%rd241+350];
	ld.global.u8 	%rs917, [%rd241+349];
	ld.global.u8 	%rs918, [%rd241+348];
	ld.global.u8 	%rs919, [%rd241+347];
	ld.global.u8 	%rs920, [%rd241+346];
	ld.global.u8 	%rs921, [%rd241+345];
	ld.global.u8 	%rs922, [%rd241+344];
	ld.global.u8 	%rs923, [%rd241+343];
	ld.global.u8 	%rs924, [%rd241+342];
	ld.global.u8 	%rs925, [%rd241+341];
	ld.global.u8 	%rs926, [%rd241+340];
	ld.global.u8 	%rs927, [%rd241+339];
	ld.global.u8 	%rs928, [%rd241+338];
	ld.global.u8 	%rs929, [%rd241+337];
	ld.global.u8 	%rs930, [%rd241+336];
	ld.global.u8 	%rs931, [%rd241+335];
	ld.global.u8 	%rs932, [%rd241+334];
	ld.global.u8 	%rs933, [%rd241+333];
	ld.global.u8 	%rs934, [%rd241+332];
	ld.global.u8 	%rs935, [%rd241+331];
	ld.global.u8 	%rs936, [%rd241+330];
	ld.global.u8 	%rs937, [%rd241+329];
	ld.global.u8 	%rs938, [%rd241+328];
	ld.global.u8 	%rs939, [%rd241+327];
	ld.global.u8 	%rs940, [%rd241+326];
	ld.global.u8 	%rs941, [%rd241+325];
	ld.global.u8 	%rs942, [%rd241+324];
	ld.global.u8 	%rs943, [%rd241+323];
	ld.global.u8 	%rs944, [%rd241+322];
	ld.global.u8 	%rs945, [%rd241+321];
	ld.global.u8 	%rs946, [%rd241+320];
	ld.global.u8 	%rs947, [%rd241+319];
	ld.global.u8 	%rs948, [%rd241+318];
	ld.global.u8 	%rs949, [%rd241+317];
	ld.global.u8 	%rs950, [%rd241+316];
	ld.global.u8 	%rs951, [%rd241+315];
	ld.global.u8 	%rs952, [%rd241+314];
	ld.global.u8 	%rs953, [%rd241+313];
	ld.global.u8 	%rs954, [%rd241+312];
	ld.global.u8 	%rs955, [%rd241+311];
	ld.global.u8 	%rs956, [%rd241+310];
	ld.global.u8 	%rs957, [%rd241+309];
	ld.global.u8 	%rs958, [%rd241+308];
	ld.global.u8 	%rs959, [%rd241+307];
	ld.global.u8 	%rs960, [%rd241+306];
	ld.global.u8 	%rs961, [%rd241+305];
	ld.global.u8 	%rs962, [%rd241+304];
	ld.global.u8 	%rs963, [%rd241+303];
	ld.global.u8 	%rs964, [%rd241+302];
	ld.global.u8 	%rs965, [%rd241+301];
	ld.global.u8 	%rs966, [%rd241+300];
	ld.global.u8 	%rs967, [%rd241+299];
	ld.global.u8 	%rs968, [%rd241+298];
	ld.global.u8 	%rs969, [%rd241+297];
	ld.global.u8 	%rs970, [%rd241+296];
	ld.global.u8 	%rs971, [%rd241+295];
	ld.global.u8 	%rs972, [%rd241+294];
	ld.global.u8 	%rs973, [%rd241+293];
	ld.global.u8 	%rs974, [%rd241+292];
	ld.global.u8 	%rs975, [%rd241+291];
	ld.global.u8 	%rs976, [%rd241+290];
	ld.global.u8 	%rs977, [%rd241+289];
	ld.global.u8 	%rs978, [%rd241+288];
	ld.global.u8 	%rs979, [%rd241+287];
	ld.global.u8 	%rs980, [%rd241+286];
	ld.global.u8 	%rs981, [%rd241+285];
	ld.global.u8 	%rs982, [%rd241+284];
	ld.global.u8 	%rs983, [%rd241+283];
	ld.global.u8 	%rs984, [%rd241+282];
	ld.global.u8 	%rs985, [%rd241+281];
	ld.global.u8 	%rs986, [%rd241+280];
	ld.global.u8 	%rs987, [%rd241+279];
	ld.global.u8 	%rs988, [%rd241+278];
	ld.global.u8 	%rs989, [%rd241+277];
	ld.global.u8 	%rs990, [%rd241+276];
	ld.global.u8 	%rs991, [%rd241+275];
	ld.global.u8 	%rs992, [%rd241+274];
	ld.global.u8 	%rs993, [%rd241+273];
	ld.global.u8 	%rs994, [%rd241+272];
	ld.global.u8 	%rs995, [%rd241+271];
	ld.global.u8 	%rs996, [%rd241+270];
	ld.global.u8 	%rs997, [%rd241+269];
	ld.global.u8 	%rs998, [%rd241+268];
	ld.global.u8 	%rs999, [%rd241+267];
	ld.global.u8 	%rs1000, [%rd241+266];
	ld.global.u8 	%rs1001, [%rd241+265];
	ld.global.u8 	%rs1002, [%rd241+264];
	ld.global.u8 	%rs1003, [%rd241+263];
	ld.global.u8 	%rs1004, [%rd241+262];
	ld.global.u8 	%rs1005, [%rd241+261];
	ld.global.u8 	%rs1006, [%rd241+260];
	ld.global.u8 	%rs1007, [%rd241+259];
	ld.global.u8 	%rs1008, [%rd241+258];
	ld.global.u8 	%rs1009, [%rd241+257];
	ld.global.u8 	%rs1010, [%rd241+256];
	ld.global.u8 	%rs1011, [%rd241+255];
	ld.global.u8 	%rs1012, [%rd241+254];
	ld.global.u8 	%rs1013, [%rd241+253];
	ld.global.u8 	%rs1014, [%rd241+252];
	ld.global.u8 	%rs1015, [%rd241+251];
	ld.global.u8 	%rs1016, [%rd241+250];
	ld.global.u8 	%rs1017, [%rd241+249];
	ld.global.u8 	%rs1018, [%rd241+248];
	ld.global.u8 	%rs1019, [%rd241+247];
	ld.global.u8 	%rs1020, [%rd241+246];
	ld.global.u8 	%rs1021, [%rd241+245];
	ld.global.u8 	%rs1022, [%rd241+244];
	ld.global.u8 	%rs1023, [%rd241+243];
	ld.global.u8 	%rs1024, [%rd241+242];
	ld.global.u8 	%rs1025, [%rd241+241];
	ld.global.u8 	%rs1026, [%rd241+240];
	ld.global.u8 	%rs1027, [%rd241+239];
	ld.global.u8 	%rs1028, [%rd241+238];
	ld.global.u8 	%rs1029, [%rd241+237];
	ld.global.u8 	%rs1030, [%rd241+236];
	ld.global.u8 	%rs1031, [%rd241+235];
	ld.global.u8 	%rs1032, [%rd241+234];
	ld.global.u8 	%rs1033, [%rd241+233];
	ld.global.u8 	%rs1034, [%rd241+232];
	ld.global.u8 	%rs1035, [%rd241+231];
	ld.global.u8 	%rs1036, [%rd241+230];
	ld.global.u8 	%rs1037, [%rd241+229];
	ld.global.u8 	%rs1038, [%rd241+228];
	ld.global.u8 	%rs1039, [%rd241+227];
	ld.global.u8 	%rs1040, [%rd241+226];
	ld.global.u8 	%rs1041, [%rd241+225];
	ld.global.u8 	%rs1042, [%rd241+224];
	ld.global.u8 	%rs1043, [%rd241+223];
	ld.global.u8 	%rs1044, [%rd241+222];
	ld.global.u8 	%rs1045, [%rd241+221];
	ld.global.u8 	%rs1046, [%rd241+220];
	ld.global.u8 	%rs1047, [%rd241+219];
	ld.global.u8 	%rs1048, [%rd241+218];
	ld.global.u8 	%rs1049, [%rd241+217];
	ld.global.u8 	%rs1050, [%rd241+216];
	ld.global.u8 	%rs1051, [%rd241+215];
	ld.global.u8 	%rs1052, [%rd241+214];
	ld.global.u8 	%rs1053, [%rd241+213];
	ld.global.u8 	%rs1054, [%rd241+212];
	ld.global.u8 	%rs1055, [%rd241+211];
	ld.global.u8 	%rs1056, [%rd241+210];
	ld.global.u8 	%rs1057, [%rd241+209];
	ld.global.u8 	%rs1058, [%rd241+208];
	ld.global.u8 	%rs1059, [%rd241+207];
	ld.global.u8 	%rs1060, [%rd241+206];
	ld.global.u8 	%rs1061, [%rd241+205];
	ld.global.u8 	%rs1062, [%rd241+204];
	ld.global.u8 	%rs1063, [%rd241+203];
	ld.global.u8 	%rs1064, [%rd241+202];
	ld.global.u8 	%rs1065, [%rd241+201];
	ld.global.u8 	%rs1066, [%rd241+200];
	ld.global.u8 	%rs1067, [%rd241+199];
	ld.global.u8 	%rs1068, [%rd241+198];
	ld.global.u8 	%rs1069, [%rd241+197];
	ld.global.u8 	%rs1070, [%rd241+196];
	ld.global.u8 	%rs1071, [%rd241+195];
	ld.global.u8 	%rs1072, [%rd241+194];
	ld.global.u8 	%rs1073, [%rd241+193];
	ld.global.u8 	%rs1074, [%rd241+192];
	ld.global.u8 	%rs1075, [%rd241+191];
	ld.global.u8 	%rs1076, [%rd241+190];
	ld.global.u8 	%rs1077, [%rd241+189];
	ld.global.u8 	%rs1078, [%rd241+188];
	ld.global.u8 	%rs1079, [%rd241+187];
	ld.global.u8 	%rs1080, [%rd241+186];
	ld.global.u8 	%rs1081, [%rd241+185];
	ld.global.u8 	%rs1082, [%rd241+184];
	ld.global.u8 	%rs1083, [%rd241+183];
	ld.global.u8 	%rs1084, [%rd241+182];
	ld.global.u8 	%rs1085, [%rd241+181];
	ld.global.u8 	%rs1086, [%rd241+180];
	ld.global.u8 	%rs1087, [%rd241+179];
	ld.global.u8 	%rs1088, [%rd241+178];
	ld.global.u8 	%rs1089, [%rd241+177];
	ld.global.u8 	%rs1090, [%rd241+176];
	ld.global.u8 	%rs1091, [%rd241+175];
	ld.global.u8 	%rs1092, [%rd241+174];
	ld.global.u8 	%rs1093, [%rd241+173];
	ld.global.u8 	%rs1094, [%rd241+172];
	ld.global.u8 	%rs1095, [%rd241+171];
	ld.global.u8 	%rs1096, [%rd241+170];
	ld.global.u8 	%rs1097, [%rd241+169];
	ld.global.u8 	%rs1098, [%rd241+168];
	ld.global.u8 	%rs1099, [%rd241+167];
	ld.global.u8 	%rs1100, [%rd241+166];
	ld.global.u8 	%rs1101, [%rd241+165];
	ld.global.u8 	%rs1102, [%rd241+164];
	ld.global.u8 	%rs1103, [%rd241+163];
	ld.global.u8 	%rs1104, [%rd241+162];
	ld.global.u8 	%rs1105, [%rd241+161];
	ld.global.u8 	%rs1106, [%rd241+160];
	ld.global.u8 	%rs1107, [%rd241+159];
	ld.global.u8 	%rs1108, [%rd241+158];
	ld.global.u8 	%rs1109, [%rd241+157];
	ld.global.u8 	%rs1110, [%rd241+156];
	ld.global.u8 	%rs1111, [%rd241+155];
	ld.global.u8 	%rs1112, [%rd241+154];
	ld.global.u8 	%rs1113, [%rd241+153];
	ld.global.u8 	%rs1114, [%rd241+152];
	ld.global.u8 	%rs1115, [%rd241+151];
	ld.global.u8 	%rs1116, [%rd241+150];
	ld.global.u8 	%rs1117, [%rd241+149];
	ld.global.u8 	%rs1118, [%rd241+148];
	ld.global.u8 	%rs1119, [%rd241+147];
	ld.global.u8 	%rs1120, [%rd241+146];
	ld.global.u8 	%rs1121, [%rd241+145];
	ld.global.u8 	%rs1122, [%rd241+144];
	ld.global.u8 	%rs1123, [%rd241+143];
	ld.global.u8 	%rs1124, [%rd241+142];
	ld.global.u8 	%rs1125, [%rd241+141];
	ld.global.u8 	%rs1126, [%rd241+140];
	ld.global.u8 	%rs1127, [%rd241+139];
	ld.global.u8 	%rs1128, [%rd241+138];
	ld.global.u8 	%rs1129, [%rd241+137];
	ld.global.u8 	%rs1130, [%rd241+136];
	ld.global.u8 	%rs1131, [%rd241+135];
	ld.global.u8 	%rs1132, [%rd241+134];
	ld.global.u8 	%rs1133, [%rd241+133];
	ld.global.u8 	%rs1134, [%rd241+132];
	ld.global.u8 	%rs1135, [%rd241+131];
	ld.global.u8 	%rs1136, [%rd241+130];
	ld.global.u8 	%rs1137, [%rd241+129];
	ld.global.u8 	%rs1138, [%rd241+128];
	ld.global.u8 	%rs1139, [%rd241+127];
	ld.global.u8 	%rs1140, [%rd241+126];
	ld.global.u8 	%rs1141, [%rd241+125];
	ld.global.u8 	%rs1142, [%rd241+124];
	ld.global.u8 	%rs1143, [%rd241+123];
	ld.global.u8 	%rs1144, [%rd241+122];
	ld.global.u8 	%rs1145, [%rd241+121];
	ld.global.u8 	%rs1146, [%rd241+120];
	ld.global.u8 	%rs1147, [%rd241+119];
	ld.global.u8 	%rs1148, [%rd241+118];
	ld.global.u8 	%rs1149, [%rd241+117];
	ld.global.u8 	%rs1150, [%rd241+116];
	ld.global.u8 	%rs1151, [%rd241+115];
	ld.global.u8 	%rs1152, [%rd241+114];
	ld.global.u8 	%rs1153, [%rd241+113];
	ld.global.u8 	%rs1154, [%rd241+112];
	ld.global.u8 	%rs1155, [%rd241+111];
	ld.global.u8 	%rs1156, [%rd241+110];
	ld.global.u8 	%rs1157, [%rd241+109];
	ld.global.u8 	%rs1158, [%rd241+108];
	ld.global.u8 	%rs1159, [%rd241+107];
	ld.global.u8 	%rs1160, [%rd241+106];
	ld.global.u8 	%rs1161, [%rd241+105];
	ld.global.u8 	%rs1162, [%rd241+104];
	ld.global.u8 	%rs1163, [%rd241+103];
	ld.global.u8 	%rs1164, [%rd241+102];
	ld.global.u8 	%rs1165, [%rd241+101];
	ld.global.u8 	%rs1166, [%rd241+100];
	ld.global.u8 	%rs1167, [%rd241+99];
	ld.global.u8 	%rs1168, [%rd241+98];
	ld.global.u8 	%rs1169, [%rd241+97];
	ld.global.u8 	%rs1170, [%rd241+96];
	ld.global.u8 	%rs1171, [%rd241+95];
	ld.global.u8 	%rs1172, [%rd241+94];
	ld.global.u8 	%rs1173, [%rd241+93];
	ld.global.u8 	%rs1174, [%rd241+92];
	ld.global.u8 	%rs1175, [%rd241+91];
	ld.global.u8 	%rs1176, [%rd241+90];
	ld.global.u8 	%rs1177, [%rd241+89];
	ld.global.u8 	%rs1178, [%rd241+88];
	ld.global.u8 	%rs1179, [%rd241+87];
	ld.global.u8 	%rs1180, [%rd241+86];
	ld.global.u8 	%rs1181, [%rd241+85];
	ld.global.u8 	%rs1182, [%rd241+84];
	ld.global.u8 	%rs1183, [%rd241+83];
	ld.global.u8 	%rs1184, [%rd241+82];
	ld.global.u8 	%rs1185, [%rd241+81];
	ld.global.u8 	%rs1186, [%rd241+80];
	ld.global.u8 	%rs1187, [%rd241+79];
	ld.global.u8 	%rs1188, [%rd241+78];
	ld.global.u8 	%rs1189, [%rd241+77];
	ld.global.u8 	%rs1190, [%rd241+76];
	ld.global.u8 	%rs1191, [%rd241+75];
	ld.global.u8 	%rs1192, [%rd241+74];
	ld.global.u8 	%rs1193, [%rd241+73];
	ld.global.u8 	%rs1194, [%rd241+72];
	ld.global.u8 	%rs1195, [%rd241+71];
	ld.global.u8 	%rs1196, [%rd241+70];
	ld.global.u8 	%rs1197, [%rd241+69];
	ld.global.u8 	%rs1198, [%rd241+68];
	ld.global.u8 	%rs1199, [%rd241+67];
	ld.global.u8 	%rs1200, [%rd241+66];
	ld.global.u8 	%rs1201, [%rd241+65];
	ld.global.u8 	%rs1202, [%rd241+64];
	ld.global.u8 	%rs1203, [%rd241+63];
	ld.global.u8 	%rs1204, [%rd241+62];
	ld.global.u8 	%rs1205, [%rd241+61];
	ld.global.u8 	%rs1206, [%rd241+60];
	ld.global.u8 	%rs1207, [%rd241+59];
	ld.global.u8 	%rs1208, [%rd241+58];
	ld.global.u8 	%rs1209, [%rd241+57];
	ld.global.u8 	%rs1210, [%rd241+56];
	ld.global.u8 	%rs1211, [%rd241+55];
	ld.global.u8 	%rs1212, [%rd241+54];
	ld.global.u8 	%rs1213, [%rd241+53];
	ld.global.u8 	%rs1214, [%rd241+52];
	ld.global.u8 	%rs1215, [%rd241+51];
	ld.global.u8 	%rs1216, [%rd241+50];
	ld.global.u8 	%rs1217, [%rd241+49];
	ld.global.u8 	%rs1218, [%rd241+48];
	ld.global.u8 	%rs1219, [%rd241+47];
	ld.global.u8 	%rs1220, [%rd241+46];
	ld.global.u8 	%rs1221, [%rd241+45];
	ld.global.u8 	%rs1222, [%rd241+44];
	ld.global.u8 	%rs1223, [%rd241+43];
	ld.global.u8 	%rs1224, [%rd241+42];
	ld.global.u8 	%rs1225, [%rd241+41];
	ld.global.u8 	%rs1226, [%rd241+40];
	ld.global.u8 	%rs1227, [%rd241+39];
	ld.global.u8 	%rs1228, [%rd241+38];
	ld.global.u8 	%rs1229, [%rd241+37];
	ld.global.u8 	%rs1230, [%rd241+36];
	ld.global.u8 	%rs1231, [%rd241+35];
	ld.global.u8 	%rs1232, [%rd241+34];
	ld.global.u8 	%rs1233, [%rd241+33];
	ld.global.u8 	%rs1234, [%rd241+32];
	ld.global.u8 	%rs1235, [%rd241+31];
	ld.global.u8 	%rs1236, [%rd241+30];
	ld.global.u8 	%rs1237, [%rd241+29];
	ld.global.u8 	%rs1238, [%rd241+28];
	ld.global.u8 	%rs1239, [%rd241+27];
	ld.global.u8 	%rs1240, [%rd241+26];
	ld.global.u8 	%rs1241, [%rd241+25];
	ld.global.u8 	%rs1242, [%rd241+24];
	ld.global.u8 	%rs1243, [%rd241+23];
	ld.global.u8 	%rs1244, [%rd241+22];
	ld.global.u8 	%rs1245, [%rd241+21];
	ld.global.u8 	%rs1246, [%rd241+20];
	ld.global.u8 	%rs1247, [%rd241+19];
	ld.global.u8 	%rs1248, [%rd241+18];
	ld.global.u8 	%rs1249, [%rd241+17];
	ld.global.u8 	%rs1250, [%rd241+16];
	ld.global.u8 	%rs1251, [%rd241+15];
	ld.global.u8 	%rs1252, [%rd241+14];
	ld.global.u8 	%rs1253, [%rd241+13];
	ld.global.u8 	%rs1254, [%rd241+12];
	ld.global.u8 	%rs1255, [%rd241+11];
	ld.global.u8 	%rs1256, [%rd241+10];
	ld.global.u8 	%rs1257, [%rd241+9];
	ld.global.u8 	%rs1258, [%rd241+8];
	ld.global.u8 	%rs1259, [%rd241+7];
	ld.global.u8 	%rs1260, [%rd241+6];
	ld.global.u8 	%rs1261, [%rd241+5];
	ld.global.u8 	%rs1262, [%rd241+4];
	ld.global.u8 	%rs1263, [%rd241+3];
	ld.global.u8 	%rs1264, [%rd241+2];
	ld.global.u8 	%rs1265, [%rd241+1];
	ld.global.u8 	%rs1266, [%rd241];
	st.local.u8 	[%rd6], %rs1266;
	st.local.u8 	[%rd6+1], %rs1265;
	st.local.u8 	[%rd6+2], %rs1264;
	st.local.u8 	[%rd6+3], %rs1263;
	st.local.u8 	[%rd6+4], %rs1262;
	st.local.u8 	[%rd6+5], %rs1261;
	st.local.u8 	[%rd6+6], %rs1260;
	add.s64 	%rd516, %rd6, 7;
	st.local.u8 	[%rd6+7], %rs1259;
	st.local.u8 	[%rd6+8], %rs1258;
	st.local.u8 	[%rd6+9], %rs1257;
	st.local.u8 	[%rd6+10], %rs1256;
	st.local.u8 	[%rd6+11], %rs1255;
	st.local.u8 	[%rd6+12], %rs1254;
	st.local.u8 	[%rd6+13], %rs1253;
	st.local.u8 	[%rd6+14], %rs1252;
	st.local.u8 	[%rd6+15], %rs1251;
	st.local.u8 	[%rd6+16], %rs1250;
	st.local.u8 	[%rd6+17], %rs1249;
	st.local.u8 	[%rd6+18], %rs1248;
	st.local.u8 	[%rd6+19], %rs1247;
	st.local.u8 	[%rd6+20], %rs1246;
	st.local.u8 	[%rd6+21], %rs1245;
	st.local.u8 	[%rd6+22], %rs1244;
	st.local.u8 	[%rd6+23], %rs1243;
	st.local.u8 	[%rd6+24], %rs1242;
	st.local.u8 	[%rd6+25], %rs1241;
	st.local.u8 	[%rd6+26], %rs1240;
	st.local.u8 	[%rd6+27], %rs1239;
	st.local.u8 	[%rd6+28], %rs1238;
	st.local.u8 	[%rd6+29], %rs1237;
	st.local.u8 	[%rd6+30], %rs1236;
	st.local.u8 	[%rd6+31], %rs1235;
	st.local.u8 	[%rd6+32], %rs1234;
	st.local.u8 	[%rd6+33], %rs1233;
	st.local.u8 	[%rd6+34], %rs1232;
	st.local.u8 	[%rd6+35], %rs1231;
	st.local.u8 	[%rd6+36], %rs1230;
	st.local.u8 	[%rd6+37], %rs1229;
	st.local.u8 	[%rd6+38], %rs1228;
	st.local.u8 	[%rd6+39], %rs1227;
	st.local.u8 	[%rd6+40], %rs1226;
	st.local.u8 	[%rd6+41], %rs1225;
	st.local.u8 	[%rd6+42], %rs1224;
	st.local.u8 	[%rd6+43], %rs1223;
	st.local.u8 	[%rd6+44], %rs1222;
	st.local.u8 	[%rd6+45], %rs1221;
	st.local.u8 	[%rd6+46], %rs1220;
	st.local.u8 	[%rd6+47], %rs1219;
	st.local.u8 	[%rd6+48], %rs1218;
	st.local.u8 	[%rd6+49], %rs1217;
	st.local.u8 	[%rd6+50], %rs1216;
	st.local.u8 	[%rd6+51], %rs1215;
	st.local.u8 	[%rd6+52], %rs1214;
	st.local.u8 	[%rd6+53], %rs1213;
	st.local.u8 	[%rd6+54], %rs1212;
	st.local.u8 	[%rd6+55], %rs1211;
	st.local.u8 	[%rd6+56], %rs1210;
	st.local.u8 	[%rd6+57], %rs1209;
	st.local.u8 	[%rd6+58], %rs1208;
	st.local.u8 	[%rd6+59], %rs1207;
	st.local.u8 	[%rd6+60], %rs1206;
	st.local.u8 	[%rd6+61], %rs1205;
	st.local.u8 	[%rd6+62], %rs1204;
	st.local.u8 	[%rd6+63], %rs1203;
	st.local.u8 	[%rd6+64], %rs1202;
	st.local.u8 	[%rd6+65], %rs1201;
	st.local.u8 	[%rd6+66], %rs1200;
	st.local.u8 	[%rd6+67], %rs1199;
	st.local.u8 	[%rd6+68], %rs1198;
	st.local.u8 	[%rd6+69], %rs1197;
	st.local.u8 	[%rd6+70], %rs1196;
	st.local.u8 	[%rd6+71], %rs1195;
	st.local.u8 	[%rd6+72], %rs1194;
	st.local.u8 	[%rd6+73], %rs1193;
	st.local.u8 	[%rd6+74], %rs1192;
	st.local.u8 	[%rd6+75], %rs1191;
	st.local.u8 	[%rd6+76], %rs1190;
	st.local.u8 	[%rd6+77], %rs1189;
	st.local.u8 	[%rd6+78], %rs1188;
	st.local.u8 	[%rd6+79], %rs1187;
	st.local.u8 	[%rd6+80], %rs1186;
	st.local.u8 	[%rd6+81], %rs1185;
	st.local.u8 	[%rd6+82], %rs1184;
	st.local.u8 	[%rd6+83], %rs1183;
	st.local.u8 	[%rd6+84], %rs1182;
	st.local.u8 	[%rd6+85], %rs1181;
	st.local.u8 	[%rd6+86], %rs1180;
	st.local.u8 	[%rd6+87], %rs1179;
	st.local.u8 	[%rd6+88], %rs1178;
	st.local.u8 	[%rd6+89], %rs1177;
	st.local.u8 	[%rd6+90], %rs1176;
	st.local.u8 	[%rd6+91], %rs1175;
	st.local.u8 	[%rd6+92], %rs1174;
	st.local.u8 	[%rd6+93], %rs1173;
	st.local.u8 	[%rd6+94], %rs1172;
	st.local.u8 	[%rd6+95], %rs1171;
	st.local.u8 	[%rd6+96], %rs1170;
	st.local.u8 	[%rd6+97], %rs1169;
	st.local.u8 	[%rd6+98], %rs1168;
	st.local.u8 	[%rd6+99], %rs1167;
	st.local.u8 	[%rd6+100], %rs1166;
	st.local.u8 	[%rd6+101], %rs1165;
	st.local.u8 	[%rd6+102], %rs1164;
	st.local.u8 	[%rd6+103], %rs1163;
	st.local.u8 	[%rd6+104], %rs1162;
	st.local.u8 	[%rd6+105], %rs1161;
	st.local.u8 	[%rd6+106], %rs1160;
	st.local.u8 	[%rd6+107], %rs1159;
	st.local.u8 	[%rd6+108], %rs1158;
	st.local.u8 	[%rd6+109], %rs1157;
	st.local.u8 	[%rd6+110], %rs1156;
	st.local.u8 	[%rd6+111], %rs1155;
	st.local.u8 	[%rd6+112], %rs1154;
	st.local.u8 	[%rd6+113], %rs1153;
	st.local.u8 	[%rd6+114], %rs1152;
	st.local.u8 	[%rd6+115], %rs1151;
	st.local.u8 	[%rd6+116], %rs1150;
	st.local.u8 	[%rd6+117], %rs1149;
	st.local.u8 	[%rd6+118], %rs1148;
	st.local.u8 	[%rd6+119], %rs1147;
	st.local.u8 	[%rd6+120], %rs1146;
	st.local.u8 	[%rd6+121], %rs1145;
	st.local.u8 	[%rd6+122], %rs1144;
	st.local.u8 	[%rd6+123], %rs1143;
	st.local.u8 	[%rd6+124], %rs1142;
	st.local.u8 	[%rd6+125], %rs1141;
	st.local.u8 	[%rd6+126], %rs1140;
	st.local.u8 	[%rd6+127], %rs1139;
	st.local.u8 	[%rd6+128], %rs1138;
	st.local.u8 	[%rd6+129], %rs1137;
	st.local.u8 	[%rd6+130], %rs1136;
	st.local.u8 	[%rd6+131], %rs1135;
	st.local.u8 	[%rd6+132], %rs1134;
	st.local.u8 	[%rd6+133], %rs1133;
	st.local.u8 	[%rd6+134], %rs1132;
	st.local.u8 	[%rd6+135], %rs1131;
	st.local.u8 	[%rd6+136], %rs1130;
	st.local.u8 	[%rd6+137], %rs1129;
	st.local.u8 	[%rd6+138], %rs1128;
	st.local.u8 	[%rd6+139], %rs1127;
	st.local.u8 	[%rd6+140], %rs1126;
	st.local.u8 	[%rd6+141], %rs1125;
	st.local.u8 	[%rd6+142], %rs1124;
	st.local.u8 	[%rd6+143], %rs1123;
	st.local.u8 	[%rd6+144], %rs1122;
	st.local.u8 	[%rd6+145], %rs1121;
	st.local.u8 	[%rd6+146], %rs1120;
	st.local.u8 	[%rd6+147], %rs1119;
	st.local.u8 	[%rd6+148], %rs1118;
	st.local.u8 	[%rd6+149], %rs1117;
	st.local.u8 	[%rd6+150], %rs1116;
	st.local.u8 	[%rd6+151], %rs1115;
	st.local.u8 	[%rd6+152], %rs1114;
	st.local.u8 	[%rd6+153], %rs1113;
	st.local.u8 	[%rd6+154], %rs1112;
	st.local.u8 	[%rd6+155], %rs1111;
	st.local.u8 	[%rd6+156], %rs1110;
	st.local.u8 	[%rd6+157], %rs1109;
	st.local.u8 	[%rd6+158], %rs1108;
	st.local.u8 	[%rd6+159], %rs1107;
	st.local.u8 	[%rd6+160], %rs1106;
	st.local.u8 	[%rd6+161], %rs1105;
	st.local.u8 	[%rd6+162], %rs1104;
	st.local.u8 	[%rd6+163], %rs1103;
	st.local.u8 	[%rd6+164], %rs1102;
	st.local.u8 	[%rd6+165], %rs1101;
	st.local.u8 	[%rd6+166], %rs1100;
	st.local.u8 	[%rd6+167], %rs1099;
	st.local.u8 	[%rd6+168], %rs1098;
	st.local.u8 	[%rd6+169], %rs1097;
	st.local.u8 	[%rd6+170], %rs1096;
	st.local.u8 	[%rd6+171], %rs1095;
	st.local.u8 	[%rd6+172], %rs1094;
	st.local.u8 	[%rd6+173], %rs1093;
	st.local.u8 	[%rd6+174], %rs1092;
	st.local.u8 	[%rd6+175], %rs1091;
	st.local.u8 	[%rd6+176], %rs1090;
	st.local.u8 	[%rd6+177], %rs1089;
	st.local.u8 	[%rd6+178], %rs1088;
	st.local.u8 	[%rd6+179], %rs1087;
	st.local.u8 	[%rd6+180], %rs1086;
	st.local.u8 	[%rd6+181], %rs1085;
	st.local.u8 	[%rd6+182], %rs1084;
	st.local.u8 	[%rd6+183], %rs1083;
	st.local.u8 	[%rd6+184], %rs1082;
	st.local.u8 	[%rd6+185], %rs1081;
	st.local.u8 	[%rd6+186], %rs1080;
	st.local.u8 	[%rd6+187], %rs1079;
	st.local.u8 	[%rd6+188], %rs1078;
	st.local.u8 	[%rd6+189], %rs1077;
	st.local.u8 	[%rd6+190], %rs1076;
	st.local.u8 	[%rd6+191], %rs1075;
	st.local.u8 	[%rd6+192], %rs1074;
	st.local.u8 	[%rd6+193], %rs1073;
	st.local.u8 	[%rd6+194], %rs1072;
	st.local.u8 	[%rd6+195], %rs1071;
	st.local.u8 	[%rd6+196], %rs1070;
	st.local.u8 	[%rd6+197], %rs1069;
	st.local.u8 	[%rd6+198], %rs1068;
	st.local.u8 	[%rd6+199], %rs1067;
	st.local.u8 	[%rd6+200], %rs1066;
	st.local.u8 	[%rd6+201], %rs1065;
	st.local.u8 	[%rd6+202], %rs1064;
	st.local.u8 	[%rd6+203], %rs1063;
	st.local.u8 	[%rd6+204], %rs1062;
	st.local.u8 	[%rd6+205], %rs1061;
	st.local.u8 	[%rd6+206], %rs1060;
	st.local.u8 	[%rd6+207], %rs1059;
	st.local.u8 	[%rd6+208], %rs1058;
	st.local.u8 	[%rd6+209], %rs1057;
	st.local.u8 	[%rd6+210], %rs1056;
	st.local.u8 	[%rd6+211], %rs1055;
	st.local.u8 	[%rd6+212], %rs1054;
	st.local.u8 	[%rd6+213], %rs1053;
	st.local.u8 	[%rd6+214], %rs1052;
	st.local.u8 	[%rd6+215], %rs1051;
	st.local.u8 	[%rd6+216], %rs1050;
	st.local.u8 	[%rd6+217], %rs1049;
	st.local.u8 	[%rd6+218], %rs1048;
	st.local.u8 	[%rd6+219], %rs1047;
	st.local.u8 	[%rd6+220], %rs1046;
	st.local.u8 	[%rd6+221], %rs1045;
	st.local.u8 	[%rd6+222], %rs1044;
	st.local.u8 	[%rd6+223], %rs1043;
	st.local.u8 	[%rd6+224], %rs1042;
	st.local.u8 	[%rd6+225], %rs1041;
	st.local.u8 	[%rd6+226], %rs1040;
	st.local.u8 	[%rd6+227], %rs1039;
	st.local.u8 	[%rd6+228], %rs1038;
	st.local.u8 	[%rd6+229], %rs1037;
	st.local.u8 	[%rd6+230], %rs1036;
	st.local.u8 	[%rd6+231], %rs1035;
	st.local.u8 	[%rd6+232], %rs1034;
	st.local.u8 	[%rd6+233], %rs1033;
	st.local.u8 	[%rd6+234], %rs1032;
	st.local.u8 	[%rd6+235], %rs1031;
	st.local.u8 	[%rd6+236], %rs1030;
	st.local.u8 	[%rd6+237], %rs1029;
	st.local.u8 	[%rd6+238], %rs1028;
	st.local.u8 	[%rd6+239], %rs1027;
	st.local.u8 	[%rd6+240], %rs1026;
	st.local.u8 	[%rd6+241], %rs1025;
	st.local.u8 	[%rd6+242], %rs1024;
	st.local.u8 	[%rd6+243], %rs1023;
	st.local.u8 	[%rd6+244], %rs1022;
	st.local.u8 	[%rd6+245], %rs1021;
	st.local.u8 	[%rd6+246], %rs1020;
	st.local.u8 	[%rd6+247], %rs1019;
	st.local.u8 	[%rd6+248], %rs1018;
	st.local.u8 	[%rd6+249], %rs1017;
	st.local.u8 	[%rd6+250], %rs1016;
	st.local.u8 	[%rd6+251], %rs1015;
	st.local.u8 	[%rd6+252], %rs1014;
	st.local.u8 	[%rd6+253], %rs1013;
	st.local.u8 	[%rd6+254], %rs1012;
	st.local.u8 	[%rd6+255], %rs1011;
	st.local.u8 	[%rd6+256], %rs1010;
	st.local.u8 	[%rd6+257], %rs1009;
	st.local.u8 	[%rd6+258], %rs1008;
	st.local.u8 	[%rd6+259], %rs1007;
	st.local.u8 	[%rd6+260], %rs1006;
	st.local.u8 	[%rd6+261], %rs1005;
	st.local.u8 	[%rd6+262], %rs1004;
	st.local.u8 	[%rd6+263], %rs1003;
	st.local.u8 	[%rd6+264], %rs1002;
	st.local.u8 	[%rd6+265], %rs1001;
	st.local.u8 	[%rd6+266], %rs1000;
	st.local.u8 	[%rd6+267], %rs999;
	st.local.u8 	[%rd6+268], %rs998;
	st.local.u8 	[%rd6+269], %rs997;
	st.local.u8 	[%rd6+270], %rs996;
	st.local.u8 	[%rd6+271], %rs995;
	st.local.u8 	[%rd6+272], %rs994;
	st.local.u8 	[%rd6+273], %rs993;
	st.local.u8 	[%rd6+274], %rs992;
	st.local.u8 	[%rd6+275], %rs991;
	st.local.u8 	[%rd6+276], %rs990;
	st.local.u8 	[%rd6+277], %rs989;
	st.local.u8 	[%rd6+278], %rs988;
	st.local.u8 	[%rd6+279], %rs987;
	st.local.u8 	[%rd6+280], %rs986;
	st.local.u8 	[%rd6+281], %rs985;
	st.local.u8 	[%rd6+282], %rs984;
	st.local.u8 	[%rd6+283], %rs983;
	st.local.u8 	[%rd6+284], %rs982;
	st.local.u8 	[%rd6+285], %rs981;
	st.local.u8 	[%rd6+286], %rs980;
	st.local.u8 	[%rd6+287], %rs979;
	st.local.u8 	[%rd6+288], %rs978;
	st.local.u8 	[%rd6+289], %rs977;
	st.local.u8 	[%rd6+290], %rs976;
	st.local.u8 	[%rd6+291], %rs975;
	st.local.u8 	[%rd6+292], %rs974;
	st.local.u8 	[%rd6+293], %rs973;
	st.local.u8 	[%rd6+294], %rs972;
	st.local.u8 	[%rd6+295], %rs971;
	st.local.u8 	[%rd6+296], %rs970;
	st.local.u8 	[%rd6+297], %rs969;
	st.local.u8 	[%rd6+298], %rs968;
	st.local.u8 	[%rd6+299], %rs967;
	st.local.u8 	[%rd6+300], %rs966;
	st.local.u8 	[%rd6+301], %rs965;
	st.local.u8 	[%rd6+302], %rs964;
	st.local.u8 	[%rd6+303], %rs963;
	st.local.u8 	[%rd6+304], %rs962;
	st.local.u8 	[%rd6+305], %rs961;
	st.local.u8 	[%rd6+306], %rs960;
	st.local.u8 	[%rd6+307], %rs959;
	st.local.u8 	[%rd6+308], %rs958;
	st.local.u8 	[%rd6+309], %rs957;
	st.local.u8 	[%rd6+310], %rs956;
	st.local.u8 	[%rd6+311], %rs955;
	st.local.u8 	[%rd6+312], %rs954;
	st.local.u8 	[%rd6+313], %rs953;
	st.local.u8 	[%rd6+314], %rs952;
	st.local.u8 	[%rd6+315], %rs951;
	st.local.u8 	[%rd6+316], %rs950;
	st.local.u8 	[%rd6+317], %rs949;
	st.local.u8 	[%rd6+318], %rs948;
	st.local.u8 	[%rd6+319], %rs947;
	st.local.u8 	[%rd6+320], %rs946;
	st.local.u8 	[%rd6+321], %rs945;
	st.local.u8 	[%rd6+322], %rs944;
	st.local.u8 	[%rd6+323], %rs943;
	st.local.u8 	[%rd6+324], %rs942;
	st.local.u8 	[%rd6+325], %rs941;
	st.local.u8 	[%rd6+326], %rs940;
	st.local.u8 	[%rd6+327], %rs939;
	st.local.u8 	[%rd6+328], %rs938;
	st.local.u8 	[%rd6+329], %rs937;
	st.local.u8 	[%rd6+330], %rs936;
	st.local.u8 	[%rd6+331], %rs935;
	st.local.u8 	[%rd6+332], %rs934;
	st.local.u8 	[%rd6+333], %rs933;
	st.local.u8 	[%rd6+334], %rs932;
	st.local.u8 	[%rd6+335], %rs931;
	st.local.u8 	[%rd6+336], %rs930;
	st.local.u8 	[%rd6+337], %rs929;
	st.local.u8 	[%rd6+338], %rs928;
	st.local.u8 	[%rd6+339], %rs927;
	st.local.u8 	[%rd6+340], %rs926;
	st.local.u8 	[%rd6+341], %rs925;
	st.local.u8 	[%rd6+342], %rs924;
	st.local.u8 	[%rd6+343], %rs923;
	st.local.u8 	[%rd6+344], %rs922;
	st.local.u8 	[%rd6+345], %rs921;
	st.local.u8 	[%rd6+346], %rs920;
	st.local.u8 	[%rd6+347], %rs919;
	st.local.u8 	[%rd6+348], %rs918;
	st.local.u8 	[%rd6+349], %rs917;
	st.local.u8 	[%rd6+350], %rs916;
	st.local.u8 	[%rd6+351], %rs915;
	st.local.u8 	[%rd6+352], %rs914;
	st.local.u8 	[%rd6+353], %rs913;
	st.local.u8 	[%rd6+354], %rs912;
	st.local.u8 	[%rd6+355], %rs911;
	st.local.u8 	[%rd6+356], %rs910;
	st.local.u8 	[%rd6+357], %rs909;
	st.local.u8 	[%rd6+358], %rs908;
	st.local.u8 	[%rd6+359], %rs907;
	st.local.u8 	[%rd6+360], %rs906;
	st.local.u8 	[%rd6+361], %rs905;
	st.local.u8 	[%rd6+362], %rs904;
	st.local.u8 	[%rd6+363], %rs903;
	st.local.u8 	[%rd6+364], %rs902;
	st.local.u8 	[%rd6+365], %rs901;
	st.local.u8 	[%rd6+366], %rs900;
	st.local.u8 	[%rd6+367], %rs899;
	st.local.u8 	[%rd6+368], %rs898;
	st.local.u8 	[%rd6+369], %rs897;
	st.local.u8 	[%rd6+370], %rs896;
	st.local.u8 	[%rd6+371], %rs895;
	st.local.u8 	[%rd6+372], %rs894;
	st.local.u8 	[%rd6+373], %rs893;
	st.local.u8 	[%rd6+374], %rs892;
	st.local.u8 	[%rd6+375], %rs891;
	st.local.u8 	[%rd6+376], %rs890;
	st.local.u8 	[%rd6+377], %rs889;
	st.local.u8 	[%rd6+378], %rs888;
	st.local.u8 	[%rd6+379], %rs887;
	st.local.u8 	[%rd6+380], %rs886;
	st.local.u8 	[%rd6+381], %rs885;
	st.local.u8 	[%rd6+382], %rs884;
	st.local.u8 	[%rd6+383], %rs883;
	st.local.u8 	[%rd6+384], %rs882;
	st.local.u8 	[%rd6+385], %rs881;
	st.local.u8 	[%rd6+386], %rs880;
	st.local.u8 	[%rd6+387], %rs879;
	st.local.u8 	[%rd6+388], %rs878;
	st.local.u8 	[%rd6+389], %rs877;
	st.local.u8 	[%rd6+390], %rs876;
	st.local.u8 	[%rd6+391], %rs875;
	st.local.u8 	[%rd6+392], %rs874;
	st.local.u8 	[%rd6+393], %rs873;
	st.local.u8 	[%rd6+394], %rs872;
	st.local.u8 	[%rd6+395], %rs871;
	st.local.u8 	[%rd6+396], %rs870;
	st.local.u8 	[%rd6+397], %rs869;
	st.local.u8 	[%rd6+398], %rs868;
	st.local.u8 	[%rd6+399], %rs867;
	st.local.u8 	[%rd6+400], %rs866;
	st.local.u8 	[%rd6+401], %rs865;
	st.local.u8 	[%rd6+402], %rs864;
	st.local.u8 	[%rd6+403], %rs863;
	st.local.u8 	[%rd6+404], %rs862;
	st.local.u8 	[%rd6+405], %rs861;
	st.local.u8 	[%rd6+406], %rs860;
	st.local.u8 	[%rd6+407], %rs859;
	st.local.u8 	[%rd6+408], %rs858;
	st.local.u8 	[%rd6+409], %rs857;
	st.local.u8 	[%rd6+410], %rs856;
	st.local.u8 	[%rd6+411], %rs855;
	st.local.u8 	[%rd6+412], %rs854;
	st.local.u8 	[%rd6+413], %rs853;
	st.local.u8 	[%rd6+414], %rs852;
	st.local.u8 	[%rd6+415], %rs851;
	st.local.u8 	[%rd6+416], %rs850;
	st.local.u8 	[%rd6+417], %rs849;
	st.local.u8 	[%rd6+418], %rs848;
	st.local.u8 	[%rd6+419], %rs847;
	st.local.u8 	[%rd6+420], %rs846;
	st.local.u8 	[%rd6+421], %rs845;
	st.local.u8 	[%rd6+422], %rs844;
	st.local.u8 	[%rd6+423], %rs843;
	st.local.u8 	[%rd6+424], %rs842;
	st.local.u8 	[%rd6+425], %rs841;
	st.local.u8 	[%rd6+426], %rs840;
	st.local.u8 	[%rd6+427], %rs839;
	st.local.u8 	[%rd6+428], %rs838;
	st.local.u8 	[%rd6+429], %rs837;
	st.local.u8 	[%rd6+430], %rs836;
	st.local.u8 	[%rd6+431], %rs835;
	st.local.u8 	[%rd6+432], %rs834;
	st.local.u8 	[%rd6+433], %rs833;
	st.local.u8 	[%rd6+434], %rs832;
	st.local.u8 	[%rd6+435], %rs831;
	st.local.u8 	[%rd6+436], %rs830;
	st.local.u8 	[%rd6+437], %rs829;
	st.local.u8 	[%rd6+438], %rs828;
	st.local.u8 	[%rd6+439], %rs827;
	st.local.u8 	[%rd6+440], %rs826;
	st.local.u8 	[%rd6+441], %rs825;
	st.local.u8 	[%rd6+442], %rs824;
	st.local.u8 	[%rd6+443], %rs823;
	st.local.u8 	[%rd6+444], %rs822;
	st.local.u8 	[%rd6+445], %rs821;
	st.local.u8 	[%rd6+446], %rs820;
	st.local.u8 	[%rd6+447], %rs819;
	st.local.u8 	[%rd6+448], %rs818;
	st.local.u8 	[%rd6+449], %rs817;
	st.local.u8 	[%rd6+450], %rs816;
	st.local.u8 	[%rd6+451], %rs815;
	st.local.u8 	[%rd6+452], %rs814;
	st.local.u8 	[%rd6+453], %rs813;
	st.local.u8 	[%rd6+454], %rs812;
	st.local.u8 	[%rd6+455], %rs811;
	st.local.u8 	[%rd6+456], %rs810;
	st.local.u8 	[%rd6+457], %rs809;
	st.local.u8 	[%rd6+458], %rs808;
	st.local.u8 	[%rd6+459], %rs807;
	st.local.u8 	[%rd6+460], %rs806;
	st.local.u8 	[%rd6+461], %rs805;
	st.local.u8 	[%rd6+462], %rs804;
	st.local.u8 	[%rd6+463], %rs803;
	st.local.u8 	[%rd6+464], %rs802;
	st.local.u8 	[%rd6+465], %rs801;
	st.local.u8 	[%rd6+466], %rs800;
	st.local.u8 	[%rd6+467], %rs799;
	st.local.u8 	[%rd6+468], %rs798;
	st.local.u8 	[%rd6+469], %rs797;
	st.local.u8 	[%rd6+470], %rs796;
	st.local.u8 	[%rd6+471], %rs795;
	st.local.u8 	[%rd6+472], %rs794;
	st.local.u8 	[%rd6+473], %rs793;
	st.local.u8 	[%rd6+474], %rs792;
	st.local.u8 	[%rd6+475], %rs791;
	st.local.u8 	[%rd6+476], %rs790;
	st.local.u8 	[%rd6+477], %rs789;
	st.local.u8 	[%rd6+478], %rs788;
	st.local.u8 	[%rd6+479], %rs787;
	st.local.u8 	[%rd6+480], %rs786;
	st.local.u8 	[%rd6+481], %rs785;
	st.local.u8 	[%rd6+482], %rs784;
	st.local.u8 	[%rd6+483], %rs783;
	st.local.u8 	[%rd6+484], %rs782;
	st.local.u8 	[%rd6+485], %rs781;
	st.local.u8 	[%rd6+486], %rs780;
	st.local.u8 	[%rd6+487], %rs779;
	st.local.u8 	[%rd6+488], %rs778;
	st.local.u8 	[%rd6+489], %rs777;
	st.local.u8 	[%rd6+490], %rs776;
	st.local.u8 	[%rd6+491], %rs775;
	st.local.u8 	[%rd6+492], %rs774;
	st.local.u8 	[%rd6+493], %rs773;
	st.local.u8 	[%rd6+494], %rs772;
	st.local.u8 	[%rd6+495], %rs771;
	st.local.u8 	[%rd6+496], %rs770;
	st.local.u8 	[%rd6+497], %rs769;
	st.local.u8 	[%rd6+498], %rs768;
	st.local.u8 	[%rd6+499], %rs767;
	st.local.u8 	[%rd6+500], %rs766;
	st.local.u8 	[%rd6+501], %rs765;
	st.local.u8 	[%rd6+502], %rs764;
	st.local.u8 	[%rd6+503], %rs763;
	st.local.u8 	[%rd6+504], %rs762;
	st.local.u8 	[%rd6+505], %rs761;
	st.local.u8 	[%rd6+506], %rs760;
	st.local.u8 	[%rd6+507], %rs759;
	st.local.u8 	[%rd6+508], %rs758;
	st.local.u8 	[%rd6+509], %rs757;
	st.local.u8 	[%rd6+510], %rs756;
	st.local.u8 	[%rd6+511], %rs755;
	st.local.u8 	[%rd6+512], %rs754;
	st.local.u8 	[%rd6+513], %rs753;
	st.local.u8 	[%rd6+514], %rs752;
	st.local.u8 	[%rd6+515], %rs751;
	st.local.u8 	[%rd6+516], %rs750;
	st.local.u8 	[%rd6+517], %rs749;
	st.local.u8 	[%rd6+518], %rs748;
	st.local.u8 	[%rd6+519], %rs747;
	st.local.u8 	[%rd6+520], %rs746;
	st.local.u8 	[%rd6+521], %rs745;
	st.local.u8 	[%rd6+522], %rs744;
	st.local.u8 	[%rd6+523], %rs743;
	st.local.u8 	[%rd6+524], %rs742;
	st.local.u8 	[%rd6+525], %rs741;
	st.local.u8 	[%rd6+526], %rs740;
	st.local.u8 	[%rd6+527], %rs739;
	st.local.u8 	[%rd6+528], %rs738;
	st.local.u8 	[%rd6+529], %rs737;
	st.local.u8 	[%rd6+530], %rs736;
	st.local.u8 	[%rd6+531], %rs735;
	st.local.u8 	[%rd6+532], %rs734;
	st.local.u8 	[%rd6+533], %rs733;
	st.local.u8 	[%rd6+534], %rs732;
	st.local.u8 	[%rd6+535], %rs731;
	st.local.u8 	[%rd6+536], %rs730;
	st.local.u8 	[%rd6+537], %rs729;
	st.local.u8 	[%rd6+538], %rs728;
	st.local.u8 	[%rd6+539], %rs727;
	st.local.u8 	[%rd6+540], %rs726;
	st.local.u8 	[%rd6+541], %rs725;
	st.local.u8 	[%rd6+542], %rs724;
	st.local.u8 	[%rd6+543], %rs723;
	st.local.u8 	[%rd6+544], %rs722;
	st.local.u8 	[%rd6+545], %rs721;
	st.local.u8 	[%rd6+546], %rs720;
	st.local.u8 	[%rd6+547], %rs719;
	st.local.u8 	[%rd6+548], %rs718;
	st.local.u8 	[%rd6+549], %rs717;
	st.local.u8 	[%rd6+550], %rs716;
	st.local.u8 	[%rd6+551], %rs715;
	st.local.u8 	[%rd6+552], %rs714;
	st.local.u8 	[%rd6+553], %rs713;
	st.local.u8 	[%rd6+554], %rs712;
	st.local.u8 	[%rd6+555], %rs711;
	st.local.u8 	[%rd6+556], %rs710;
	st.local.u8 	[%rd6+557], %rs709;
	st.local.u8 	[%rd6+558], %rs708;
	st.local.u8 	[%rd6+559], %rs707;
	st.local.u8 	[%rd6+560], %rs706;
	st.local.u8 	[%rd6+561], %rs705;
	st.local.u8 	[%rd6+562], %rs704;
	st.local.u8 	[%rd6+563], %rs703;
	st.local.u8 	[%rd6+564], %rs702;
	st.local.u8 	[%rd6+565], %rs701;
	st.local.u8 	[%rd6+566], %rs700;
	st.local.u8 	[%rd6+567], %rs699;
	st.local.u8 	[%rd6+568], %rs698;
	st.local.u8 	[%rd6+569], %rs697;
	st.local.u8 	[%rd6+570], %rs696;
	st.local.u8 	[%rd6+571], %rs695;
	st.local.u8 	[%rd6+572], %rs694;
	st.local.u8 	[%rd6+573], %rs693;
	st.local.u8 	[%rd6+574], %rs692;
	st.local.u8 	[%rd6+575], %rs691;
	st.local.u8 	[%rd6+576], %rs690;
	st.local.u8 	[%rd6+577], %rs689;
	st.local.u8 	[%rd6+578], %rs688;
	st.local.u8 	[%rd6+579], %rs687;
	st.local.u8 	[%rd6+580], %rs686;
	st.local.u8 	[%rd6+581], %rs685;
	st.local.u8 	[%rd6+582], %rs684;
	st.local.u8 	[%rd6+583], %rs683;
	st.local.u8 	[%rd6+584], %rs682;
	st.local.u8 	[%rd6+585], %rs681;
	st.local.u8 	[%rd6+586], %rs680;
	st.local.u8 	[%rd6+587], %rs679;
	st.local.u8 	[%rd6+588], %rs678;
	st.local.u8 	[%rd6+589], %rs677;
	st.local.u8 	[%rd6+590], %rs676;
	st.local.u8 	[%rd6+591], %rs675;
	st.local.u8 	[%rd6+592], %rs674;
	st.local.u8 	[%rd6+593], %rs673;
	st.local.u8 	[%rd6+594], %rs672;
	st.local.u8 	[%rd6+595], %rs671;
	st.local.u8 	[%rd6+596], %rs670;
	st.local.u8 	[%rd6+597], %rs669;
	st.local.u8 	[%rd6+598], %rs668;
	st.local.u8 	[%rd6+599], %rs667;
	st.local.u8 	[%rd6+600], %rs666;
	st.local.u8 	[%rd6+601], %rs665;
	st.local.u8 	[%rd6+602], %rs664;
	st.local.u8 	[%rd6+603], %rs663;
	st.local.u8 	[%rd6+604], %rs662;
	st.local.u8 	[%rd6+605], %rs661;
	st.local.u8 	[%rd6+606], %rs660;
	st.local.u8 	[%rd6+607], %rs659;
	st.local.u8 	[%rd6+608], %rs658;
	st.local.u8 	[%rd6+609], %rs657;
	st.local.u8 	[%rd6+610], %rs656;
	st.local.u8 	[%rd6+611], %rs655;
	st.local.u8 	[%rd6+612], %rs654;
	st.local.u8 	[%rd6+613], %rs653;
	st.local.u8 	[%rd6+614], %rs652;
	st.local.u8 	[%rd6+615], %rs651;
	st.local.u8 	[%rd6+616], %rs650;
	st.local.u8 	[%rd6+617], %rs649;
	st.local.u8 	[%rd6+618], %rs648;
	st.local.u8 	[%rd6+619], %rs647;
	st.local.u8 	[%rd6+620], %rs646;
	st.local.u8 	[%rd6+621], %rs645;
	st.local.u8 	[%rd6+622], %rs644;
	st.local.u8 	[%rd6+623], %rs643;
	st.local.u8 	[%rd6+624], %rs642;
	add.s64 	%rd515, %rd5, 32;
	mov.b32 	%r7715, 0;
$L__BB2_2:
	ld.local.u8 	%rs1, [%rd516+-7];
	setp.ne.s16 	%p2, %rs1, 0;
	@%p2 bra 	$L__BB2_4;
	mov.b32 	%r2780, 65535;
	st.local.u32 	[%rd515+-32], %r2780;
	bra.uni 	$L__BB2_5;
$L__BB2_4:
	cvt.u32.u16 	%r2774, %rs1;
	cvt.s32.s8 	%r2775, %r2774;
	add.s32 	%r2776, %r2775, -1;
	mov.b32 	%r2777, 1;
	shl.b32 	%r2778, %r2777, %r2776;
	or.b32  	%r2779, %r2778, -2147483648;
	st.local.u32 	[%rd515+-32], %r2779;
$L__BB2_5:
	ld.local.u8 	%rs2, [%rd516+-6];
	setp.eq.s16 	%p3, %rs2, 0;
	@%p3 bra 	$L__BB2_7;
	cvt.u32.u16 	%r2781, %rs2;
	cvt.s32.s8 	%r2782, %r2781;
	add.s32 	%r2783, %r2782, -1;
	mov.b32 	%r2784, 1;
	shl.b32 	%r2785, %r2784, %r2783;
	or.b32  	%r2786, %r2785, -2147483648;
	st.local.u32 	[%rd515+-28], %r2786;
	bra.uni 	$L__BB2_8;
$L__BB2_7:
	mov.b32 	%r2787, 65535;
	st.local.u32 	[%rd515+-28], %r2787;
$L__BB2_8:
	ld.local.u8 	%rs3, [%rd516+-5];
	setp.eq.s16 	%p4, %rs3, 0;
	@%p4 bra 	$L__BB2_10;
	cvt.u32.u16 	%r2788, %rs3;
	cvt.s32.s8 	%r2789, %r2788;
	add.s32 	%r2790, %r2789, -1;
	mov.b32 	%r2791, 1;
	shl.b32 	%r2792, %r2791, %r2790;
	or.b32  	%r2793, %r2792, -2147483648;
	st.local.u32 	[%rd515+-24], %r2793;
	bra.uni 	$L__BB2_11;
$L__BB2_10:
	mov.b32 	%r2794, 65535;
	st.local.u32 	[%rd515+-24], %r2794;
$L__BB2_11:
	ld.local.u8 	%rs4, [%rd516+-4];
	setp.eq.s16 	%p5, %rs4, 0;
	@%p5 bra 	$L__BB2_13;
	cvt.u32.u16 	%r2795, %rs4;
	cvt.s32.s8 	%r2796, %r2795;
	add.s32 	%r2797, %r2796, -1;
	mov.b32 	%r2798, 1;
	shl.b32 	%r2799, %r2798, %r2797;
	or.b32  	%r2800, %r2799, -2147483648;
	st.local.u32 	[%rd515+-20], %r2800;
	bra.uni 	$L__BB2_14;
$L__BB2_13:
	mov.b32 	%r2801, 65535;
	st.local.u32 	[%rd515+-20], %r2801;
$L__BB2_14:
	ld.local.u8 	%rs5, [%rd516+-3];
	setp.eq.s16 	%p6, %rs5, 0;
	@%p6 bra 	$L__BB2_16;
	cvt.u32.u16 	%r2802, %rs5;
	cvt.s32.s8 	%r2803, %r2802;
	add.s32 	%r2804, %r2803, -1;
	mov.b32 	%r2805, 1;
	shl.b32 	%r2806, %r2805, %r2804;
	or.b32  	%r2807, %r2806, -2147483648;
	st.local.u32 	[%rd515+-16], %r2807;
	bra.uni 	$L__BB2_17;
$L__BB2_16:
	mov.b32 	%r2808, 65535;
	st.local.u32 	[%rd515+-16], %r2808;
$L__BB2_17:
	ld.local.u8 	%rs6, [%rd516+-2];
	setp.eq.s16 	%p7, %rs6, 0;
	@%p7 bra 	$L__BB2_19;
	cvt.u32.u16 	%r2809, %rs6;
	cvt.s32.s8 	%r2810, %r2809;
	add.s32 	%r2811, %r2810, -1;
	mov.b32 	%r2812, 1;
	shl.b32 	%r2813, %r2812, %r2811;
	or.b32  	%r2814, %r2813, -2147483648;
	st.local.u32 	[%rd515+-12], %r2814;
	bra.uni 	$L__BB2_20;
$L__BB2_19:
	mov.b32 	%r2815, 65535;
	st.local.u32 	[%rd515+-12], %r2815;
$L__BB2_20:
	ld.local.u8 	%rs7, [%rd516+-1];
	setp.eq.s16 	%p8, %rs7, 0;
	@%p8 bra 	$L__BB2_22;
	cvt.u32.u16 	%r2816, %rs7;
	cvt.s32.s8 	%r2817, %r2816;
	add.s32 	%r2818, %r2817, -1;
	mov.b32 	%r2819, 1;
	shl.b32 	%r2820, %r2819, %r2818;
	or.b32  	%r2821, %r2820, -2147483648;
	st.local.u32 	[%rd515+-8], %r2821;
	bra.uni 	$L__BB2_23;
$L__BB2_22:
	mov.b32 	%r2822, 65535;
	st.local.u32 	[%rd515+-8], %r2822;
$L__BB2_23:
	ld.local.u8 	%rs8, [%rd516];
	setp.eq.s16 	%p9, %rs8, 0;
	@%p9 bra 	$L__BB2_25;
	cvt.u32.u16 	%r2823, %rs8;
	cvt.s32.s8 	%r2824, %r2823;
	add.s32 	%r2825, %r2824, -1;
	mov.b32 	%r2826, 1;
	shl.b32 	%r2827, %r2826, %r2825;
	or.b32  	%r2828, %r2827, -2147483648;
	st.local.u32 	[%rd515+-4], %r2828;
	bra.uni 	$L__BB2_26;
$L__BB2_25:
	mov.b32 	%r2829, 65535;
	st.local.u32 	[%rd515+-4], %r2829;
$L__BB2_26:
	ld.local.u8 	%rs9, [%rd516+1];
	setp.eq.s16 	%p10, %rs9, 0;
	@%p10 bra 	$L__BB2_28;
	cvt.u32.u16 	%r2830, %rs9;
	cvt.s32.s8 	%r2831, %r2830;
	add.s32 	%r2832, %r2831, -1;
	mov.b32 	%r2833, 1;
	shl.b32 	%r2834, %r2833, %r2832;
	or.b32  	%r2835, %r2834, -2147483648;
	st.local.u32 	[%rd515], %r2835;
	bra.uni 	$L__BB2_29;
$L__BB2_28:
	mov.b32 	%r2836, 65535;
	st.local.u32 	[%rd515], %r2836;
$L__BB2_29:
	ld.local.u8 	%rs10, [%rd516+2];
	setp.eq.s16 	%p11, %rs10, 0;
	@%p11 bra 	$L__BB2_31;
	cvt.u32.u16 	%r2837, %rs10;
	cvt.s32.s8 	%r2838, %r2837;
	add.s32 	%r2839, %r2838, -1;
	mov.b32 	%r2840, 1;
	shl.b32 	%r2841, %r2840, %r2839;
	or.b32  	%r2842, %r2841, -2147483648;
	st.local.u32 	[%rd515+4], %r2842;
	bra.uni 	$L__BB2_32;
$L__BB2_31:
	mov.b32 	%r2843, 65535;
	st.local.u32 	[%rd515+4], %r2843;
$L__BB2_32:
	ld.local.u8 	%rs11, [%rd516+3];
	setp.eq.s16 	%p12, %rs11, 0;
	@%p12 bra 	$L__BB2_34;
	cvt.u32.u16 	%r2844, %rs11;
	cvt.s32.s8 	%r2845, %r2844;
	add.s32 	%r2846, %r2845, -1;
	mov.b32 	%r2847, 1;
	shl.b32 	%r2848, %r2847, %r2846;
	or.b32  	%r2849, %r2848, -2147483648;
	st.local.u32 	[%rd515+8], %r2849;
	bra.uni 	$L__BB2_35;
$L__BB2_34:
	mov.b32 	%r2850, 65535;
	st.local.u32 	[%rd515+8], %r2850;
$L__BB2_35:
	ld.local.u8 	%rs12, [%rd516+4];
	setp.eq.s16 	%p13, %rs12, 0;
	@%p13 bra 	$L__BB2_37;
	cvt.u32.u16 	%r2851, %rs12;
	cvt.s32.s8 	%r2852, %r2851;
	add.s32 	%r2853, %r2852, -1;
	mov.b32 	%r2854, 1;
	shl.b32 	%r2855, %r2854, %r2853;
	or.b32  	%r2856, %r2855, -2147483648;
	st.local.u32 	[%rd515+12], %r2856;
	bra.uni 	$L__BB2_38;
$L__BB2_37:
	mov.b32 	%r2857, 65535;
	st.local.u32 	[%rd515+12], %r2857;
$L__BB2_38:
	ld.local.u8 	%rs13, [%rd516+5];
	setp.eq.s16 	%p14, %rs13, 0;
	@%p14 bra 	$L__BB2_40;
	cvt.u32.u16 	%r2858, %rs13;
	cvt.s32.s8 	%r2859, %r2858;
	add.s32 	%r2860, %r2859, -1;
	mov.b32 	%r2861, 1;
	shl.b32 	%r2862, %r2861, %r2860;
	or.b32  	%r2863, %r2862, -2147483648;
	st.local.u32 	[%rd515+16], %r2863;
	bra.uni 	$L__BB2_41;
$L__BB2_40:
	mov.b32 	%r2864, 65535;
	st.local.u32 	[%rd515+16], %r2864;
$L__BB2_41:
	ld.local.u8 	%rs14, [%rd516+6];
	setp.eq.s16 	%p15, %rs14, 0;
	@%p15 bra 	$L__BB2_43;
	cvt.u32.u16 	%r2865, %rs14;
	cvt.s32.s8 	%r2866, %r2865;
	add.s32 	%r2867, %r2866, -1;
	mov.b32 	%r2868, 1;
	shl.b32 	%r2869, %r2868, %r2867;
	or.b32  	%r2870, %r2869, -2147483648;
	st.local.u32 	[%rd515+20], %r2870;
	bra.uni 	$L__BB2_44;
$L__BB2_43:
	mov.b32 	%r2871, 65535;
	st.local.u32 	[%rd515+20], %r2871;
$L__BB2_44:
	ld.local.u8 	%rs15, [%rd516+7];
	setp.eq.s16 	%p16, %rs15, 0;
	@%p16 bra 	$L__BB2_46;
	cvt.u32.u16 	%r2872, %rs15;
	cvt.s32.s8 	%r2873, %r2872;
	add.s32 	%r2874, %r2873, -1;
	mov.b32 	%r2875, 1;
	shl.b32 	%r2876, %r2875, %r2874;
	or.b32  	%r2877, %r2876, -2147483648;
	st.local.u32 	[%rd515+24], %r2877;
	bra.uni 	$L__BB2_47;
$L__BB2_46:
	mov.b32 	%r2878, 65535;
	st.local.u32 	[%rd515+24], %r2878;
$L__BB2_47:
	ld.local.u8 	%rs16, [%rd516+8];
	setp.eq.s16 	%p17, %rs16, 0;
	@%p17 bra 	$L__BB2_49;
	cvt.u32.u16 	%r2879, %rs16;
	cvt.s32.s8 	%r2880, %r2879;
	add.s32 	%r2881, %r2880, -1;
	mov.b32 	%r2882, 1;
	shl.b32 	%r2883, %r2882, %r2881;
	or.b32  	%r2884, %r2883, -2147483648;
	st.local.u32 	[%rd515+28], %r2884;
	bra.uni 	$L__BB2_50;
$L__BB2_49:
	mov.b32 	%r2885, 65535;
	st.local.u32 	[%rd515+28], %r2885;
$L__BB2_50:
	add.s32 	%r7715, %r7715, 16;
	add.s64 	%rd516, %rd516, 16;
	add.s64 	%rd515, %rd515, 64;
	setp.ne.s32 	%p18, %r7715, 256;
	@%p18 bra 	$L__BB2_2;
	add.s64 	%rd14, %rd7, 32;
	ld.local.u32 	%r2887, [%rd5];
	ld.local.u32 	%r2888, [%rd5+4];
	ld.local.u32 	%r2889, [%rd5+8];
	ld.local.u32 	%r2890, [%rd5+12];
	ld.local.u32 	%r2891, [%rd5+16];
	ld.local.u32 	%r2892, [%rd5+20];
	ld.local.u32 	%r2893, [%rd5+24];
	ld.local.u32 	%r2894, [%rd5+28];
	ld.local.u32 	%r2895, [%rd5+32];
	ld.local.u32 	%r2896, [%rd5+36];
	ld.local.u32 	%r2897, [%rd5+40];
	ld.local.u32 	%r2898, [%rd5+44];
	ld.local.u32 	%r2899, [%rd5+48];
	ld.local.u32 	%r2900, [%rd5+52];
	ld.local.u32 	%r2901, [%rd5+56];
	ld.local.u32 	%r2902, [%rd5+60];
	ld.local.u32 	%r2903, [%rd5+64];
	ld.local.u32 	%r2904, [%rd5+68];
	ld.local.u32 	%r2905, [%rd5+72];
	ld.local.u32 	%r2906, [%rd5+76];
	ld.local.u32 	%r2907, [%rd5+80];
	ld.local.u32 	%r2908, [%rd5+84];
	ld.local.u32 	%r2909, [%rd5+88];
	ld.local.u32 	%r2910, [%rd5+92];
	ld.local.u32 	%r2911, [%rd5+96];
	ld.local.u32 	%r2912, [%rd5+100];
	ld.local.u32 	%r2913, [%rd5+104];
	ld.local.u32 	%r2914, [%rd5+108];
	ld.local.u32 	%r2915, [%rd5+112];
	ld.local.u32 	%r2916, [%rd5+116];
	ld.local.u32 	%r2917, [%rd5+120];
	ld.local.u32 	%r2918, [%rd5+124];
	ld.local.u32 	%r2919, [%rd5+128];
	ld.local.u32 	%r2920, [%rd5+132];
	ld.local.u32 	%r2921, [%rd5+136];
	ld.local.u32 	%r2922, [%rd5+140];
	ld.local.u32 	%r2923, [%rd5+144];
	ld.local.u32 	%r2924, [%rd5+148];
	ld.local.u32 	%r2925, [%rd5+152];
	ld.local.u32 	%r2926, [%rd5+156];
	ld.local.u32 	%r2927, [%rd5+160];
	ld.local.u32 	%r2928, [%rd5+164];
	ld.local.u32 	%r2929, [%rd5+168];
	ld.local.u32 	%r2930, [%rd5+172];
	ld.local.u32 	%r2931, [%rd5+176];
	ld.local.u32 	%r2932, [%rd5+180];
	ld.local.u32 	%r2933, [%rd5+184];
	ld.local.u32 	%r2934, [%rd5+188];
	ld.local.u32 	%r2935, [%rd5+192];
	ld.local.u32 	%r2936, [%rd5+196];
	ld.local.u32 	%r2937, [%rd5+200];
	ld.local.u32 	%r2938, [%rd5+204];
	ld.local.u32 	%r2939, [%rd5+208];
	ld.local.u32 	%r2940, [%rd5+212];
	ld.local.u32 	%r2941, [%rd5+216];
	ld.local.u32 	%r2942, [%rd5+220];
	ld.local.u32 	%r2943, [%rd5+224];
	ld.local.u32 	%r2944, [%rd5+228];
	ld.local.u32 	%r2945, [%rd5+232];
	ld.local.u32 	%r2946, [%rd5+236];
	ld.local.u32 	%r2947, [%rd5+240];
	ld.local.u32 	%r2948, [%rd5+244];
	ld.local.u32 	%r2949, [%rd5+248];
	ld.local.u32 	%r2950, [%rd5+252];
	ld.local.u32 	%r2951, [%rd5+256];
	ld.local.u32 	%r2952, [%rd5+260];
	ld.local.u32 	%r2953, [%rd5+264];
	ld.local.u32 	%r2954, [%rd5+268];
	ld.local.u32 	%r2955, [%rd5+272];
	ld.local.u32 	%r2956, [%rd5+276];
	ld.local.u32 	%r2957, [%rd5+280];
	ld.local.u32 	%r2958, [%rd5+284];
	ld.local.u32 	%r2959, [%rd5+288];
	ld.local.u32 	%r2960, [%rd5+292];
	ld.local.u32 	%r2961, [%rd5+296];
	ld.local.u32 	%r2962, [%rd5+300];
	ld.local.u32 	%r2963, [%rd5+304];
	ld.local.u32 	%r2964, [%rd5+308];
	ld.local.u32 	%r2965, [%rd5+312];
	ld.local.u32 	%r2966, [%rd5+316];
	ld.local.u32 	%r2967, [%rd5+320];
	ld.local.u32 	%r2968, [%rd5+324];
	ld.local.u32 	%r2969, [%rd5+328];
	ld.local.u32 	%r2970, [%rd5+332];
	ld.local.u32 	%r2971, [%rd5+336];
	ld.local.u32 	%r2972, [%rd5+340];
	ld.local.u32 	%r2973, [%rd5+344];
	ld.local.u32 	%r2974, [%rd5+348];
	ld.local.u32 	%r2975, [%rd5+352];
	ld.local.u32 	%r2976, [%rd5+356];
	ld.local.u32 	%r2977, [%rd5+360];
	ld.local.u32 	%r2978, [%rd5+364];
	ld.local.u32 	%r2979, [%rd5+368];
	ld.local.u32 	%r2980, [%rd5+372];
	ld.local.u32 	%r2981, [%rd5+376];
	ld.local.u32 	%r2982, [%rd5+380];
	ld.local.u32 	%r2983, [%rd5+384];
	ld.local.u32 	%r2984, [%rd5+388];
	ld.local.u32 	%r2985, [%rd5+392];
	ld.local.u32 	%r2986, [%rd5+396];
	ld.local.u32 	%r2987, [%rd5+400];
	ld.local.u32 	%r2988, [%rd5+404];
	ld.local.u32 	%r2989, [%rd5+408];
	ld.local.u32 	%r2990, [%rd5+412];
	ld.local.u32 	%r2991, [%rd5+416];
	ld.local.u32 	%r2992, [%rd5+420];
	ld.local.u32 	%r2993, [%rd5+424];
	ld.local.u32 	%r2994, [%rd5+428];
	ld.local.u32 	%r2995, [%rd5+432];
	ld.local.u32 	%r2996, [%rd5+436];
	ld.local.u32 	%r2997, [%rd5+440];
	ld.local.u32 	%r2998, [%rd5+444];
	ld.local.u32 	%r2999, [%rd5+448];
	ld.local.u32 	%r3000, [%rd5+452];
	ld.local.u32 	%r3001, [%rd5+456];
	ld.local.u32 	%r3002, [%rd5+460];
	ld.local.u32 	%r3003, [%rd5+464];
	ld.local.u32 	%r3004, [%rd5+468];
	ld.local.u32 	%r3005, [%rd5+472];
	ld.local.u32 	%r3006, [%rd5+476];
	ld.local.u32 	%r3007, [%rd5+480];
	ld.local.u32 	%r3008, [%rd5+484];
	ld.local.u32 	%r3009, [%rd5+488];
	ld.local.u32 	%r3010, [%rd5+492];
	ld.local.u32 	%r3011, [%rd5+496];
	ld.local.u32 	%r3012, [%rd5+500];
	ld.local.u32 	%r3013, [%rd5+504];
	ld.local.u32 	%r3014, [%rd5+508];
	ld.local.u32 	%r3015, [%rd5+512];
	ld.local.u32 	%r3016, [%rd5+516];
	ld.local.u32 	%r3017, [%rd5+520];
	ld.local.u32 	%r3018, [%rd5+524];
	ld.local.u32 	%r3019, [%rd5+528];
	ld.local.u32 	%r3020, [%rd5+532];
	ld.local.u32 	%r3021, [%rd5+536];
	ld.local.u32 	%r3022, [%rd5+540];
	ld.local.u32 	%r3023, [%rd5+544];
	ld.local.u32 	%r3024, [%rd5+548];
	ld.local.u32 	%r3025, [%rd5+552];
	ld.local.u32 	%r3026, [%rd5+556];
	ld.local.u32 	%r3027, [%rd5+560];
	ld.local.u32 	%r3028, [%rd5+564];
	ld.local.u32 	%r3029, [%rd5+568];
	ld.local.u32 	%r3030, [%rd5+572];
	ld.local.u32 	%r3031, [%rd5+576];
	ld.local.u32 	%r3032, [%rd5+580];
	ld.local.u32 	%r3033, [%rd5+584];
	ld.local.u32 	%r3034, [%rd5+588];
	ld.local.u32 	%r3035, [%rd5+592];
	ld.local.u32 	%r3036, [%rd5+596];
	ld.local.u32 	%r3037, [%rd5+600];
	ld.local.u32 	%r3038, [%rd5+604];
	ld.local.u32 	%r3039, [%rd5+608];
	ld.local.u32 	%r3040, [%rd5+612];
	ld.local.u32 	%r3041, [%rd5+616];
	ld.local.u32 	%r3042, [%rd5+620];
	ld.local.u32 	%r3043, [%rd5+624];
	ld.local.u32 	%r3044, [%rd5+628];
	ld.local.u32 	%r3045, [%rd5+632];
	ld.local.u32 	%r3046, [%rd5+636];
	ld.local.u32 	%r3047, [%rd5+640];
	ld.local.u32 	%r3048, [%rd5+644];
	ld.local.u32 	%r3049, [%rd5+648];
	ld.local.u32 	%r3050, [%rd5+652];
	ld.local.u32 	%r3051, [%rd5+656];
	ld.local.u32 	%r3052, [%rd5+660];
	ld.local.u32 	%r3053, [%rd5+664];
	ld.local.u32 	%r3054, [%rd5+668];
	ld.local.u32 	%r3055, [%rd5+672];
	ld.local.u32 	%r3056, [%rd5+676];
	ld.local.u32 	%r3057, [%rd5+680];
	ld.local.u32 	%r3058, [%rd5+684];
	ld.local.u32 	%r3059, [%rd5+688];
	ld.local.u32 	%r3060, [%rd5+692];
	ld.local.u32 	%r3061, [%rd5+696];
	ld.local.u32 	%r3062, [%rd5+700];
	ld.local.u32 	%r3063, [%rd5+704];
	ld.local.u32 	%r3064, [%rd5+708];
	ld.local.u32 	%r3065, [%rd5+712];
	ld.local.u32 	%r3066, [%rd5+716];
	ld.local.u32 	%r3067, [%rd5+720];
	ld.local.u32 	%r3068, [%rd5+724];
	ld.local.u32 	%r3069, [%rd5+728];
	ld.local.u32 	%r3070, [%rd5+732];
	ld.local.u32 	%r3071, [%rd5+736];
	ld.local.u32 	%r3072, [%rd5+740];
	ld.local.u32 	%r3073, [%rd5+744];
	ld.local.u32 	%r3074, [%rd5+748];
	ld.local.u32 	%r3075, [%rd5+752];
	ld.local.u32 	%r3076, [%rd5+756];
	ld.local.u32 	%r3077, [%rd5+760];
	ld.local.u32 	%r3078, [%rd5+764];
	ld.local.u32 	%r3079, [%rd5+768];
	ld.local.u32 	%r3080, [%rd5+772];
	ld.local.u32 	%r3081, [%rd5+776];
	ld.local.u32 	%r3082, [%rd5+780];
	ld.local.u32 	%r3083, [%rd5+784];
	ld.local.u32 	%r3084, [%rd5+788];
	ld.local.u32 	%r3085, [%rd5+792];
	ld.local.u32 	%r3086, [%rd5+796];
	ld.local.u32 	%r3087, [%rd5+800];
	ld.local.u32 	%r3088, [%rd5+804];
	ld.local.u32 	%r3089, [%rd5+808];
	ld.local.u32 	%r3090, [%rd5+812];
	ld.local.u32 	%r3091, [%rd5+816];
	ld.local.u32 	%r3092, [%rd5+820];
	ld.local.u32 	%r3093, [%rd5+824];
	ld.local.u32 	%r3094, [%rd5+828];
	ld.local.u32 	%r3095, [%rd5+832];
	ld.local.u32 	%r3096, [%rd5+836];
	ld.local.u32 	%r3097, [%rd5+840];
	ld.local.u32 	%r3098, [%rd5+844];
	ld.local.u32 	%r3099, [%rd5+848];
	ld.local.u32 	%r3100, [%rd5+852];
	ld.local.u32 	%r3101, [%rd5+856];
	ld.local.u32 	%r3102, [%rd5+860];
	ld.local.u32 	%r3103, [%rd5+864];
	ld.local.u32 	%r3104, [%rd5+868];
	ld.local.u32 	%r3105, [%rd5+872];
	ld.local.u32 	%r3106, [%rd5+876];
	ld.local.u32 	%r3107, [%rd5+880];
	ld.local.u32 	%r3108, [%rd5+884];
	ld.local.u32 	%r3109, [%rd5+888];
	ld.local.u32 	%r3110, [%rd5+892];
	ld.local.u32 	%r3111, [%rd5+896];
	ld.local.u32 	%r3112, [%rd5+900];
	ld.local.u32 	%r3113, [%rd5+904];
	ld.local.u32 	%r3114, [%rd5+908];
	ld.local.u32 	%r3115, [%rd5+912];
	ld.local.u32 	%r3116, [%rd5+916];
	ld.local.u32 	%r3117, [%rd5+920];
	ld.local.u32 	%r3118, [%rd5+924];
	ld.local.u32 	%r3119, [%rd5+928];
	ld.local.u32 	%r3120, [%rd5+932];
	ld.local.u32 	%r3121, [%rd5+936];
	ld.local.u32 	%r3122, [%rd5+940];
	ld.local.u32 	%r3123, [%rd5+944];
	ld.local.u32 	%r3124, [%rd5+948];
	ld.local.u32 	%r3125, [%rd5+952];
	ld.local.u32 	%r3126, [%rd5+956];
	ld.local.u32 	%r3127, [%rd5+960];
	ld.local.u32 	%r3128, [%rd5+964];
	ld.local.u32 	%r3129, [%rd5+968];
	ld.local.u32 	%r3130, [%rd5+972];
	ld.local.u32 	%r3131, [%rd5+976];
	ld.local.u32 	%r3132, [%rd5+980];
	ld.local.u32 	%r3133, [%rd5+984];
	ld.local.u32 	%r3134, [%rd5+988];
	ld.local.u32 	%r3135, [%rd5+992];
	ld.local.u32 	%r3136, [%rd5+996];
	ld.local.u32 	%r3137, [%rd5+1000];
	ld.local.u32 	%r3138, [%rd5+1004];
	ld.local.u32 	%r3139, [%rd5+1008];
	ld.local.u32 	%r3140, [%rd5+1012];
	ld.local.u32 	%r3141, [%rd5+1016];
	ld.local.u32 	%r3142, [%rd5+1020];
	ld.local.u32 	%r3143, [%rd5+1024];
	ld.local.u32 	%r3144, [%rd5+1028];
	ld.local.u32 	%r3145, [%rd5+1032];
	ld.local.u32 	%r3146, [%rd5+1036];
	ld.local.u32 	%r3147, [%rd5+1040];
	ld.local.u32 	%r3148, [%rd5+1044];
	ld.local.u32 	%r3149, [%rd5+1048];
	ld.local.u32 	%r3150, [%rd5+1052];
	ld.local.u32 	%r3151, [%rd5+1056];
	ld.local.u32 	%r3152, [%rd5+1060];
	ld.local.u32 	%r3153, [%rd5+1064];
	ld.local.u32 	%r3154, [%rd5+1068];
	ld.local.u32 	%r3155, [%rd5+1072];
	ld.local.u32 	%r3156, [%rd5+1076];
	ld.local.u32 	%r3157, [%rd5+1080];
	ld.local.u32 	%r3158, [%rd5+1084];
	ld.local.u32 	%r3159, [%rd5+1088];
	ld.local.u32 	%r3160, [%rd5+1092];
	ld.local.u32 	%r3161, [%rd5+1096];
	ld.local.u32 	%r3162, [%rd5+1100];
	ld.local.u32 	%r3163, [%rd5+1104];
	ld.local.u32 	%r3164, [%rd5+1108];
	ld.local.u32 	%r3165, [%rd5+1112];
	ld.local.u32 	%r3166, [%rd5+1116];
	ld.local.u32 	%r3167, [%rd5+1120];
	ld.local.u32 	%r3168, [%rd5+1124];
	ld.local.u32 	%r3169, [%rd5+1128];
	ld.local.u32 	%r3170, [%rd5+1132];
	ld.local.u32 	%r3171, [%rd5+1136];
	ld.local.u32 	%r3172, [%rd5+1140];
	ld.local.u32 	%r3173, [%rd5+1144];
	ld.local.u32 	%r3174, [%rd5+1148];
	ld.local.u32 	%r3175, [%rd5+1152];
	ld.local.u32 	%r3176, [%rd5+1156];
	ld.local.u32 	%r3177, [%rd5+1160];
	ld.local.u32 	%r3178, [%rd5+1164];
	ld.local.u32 	%r3179, [%rd5+1168];
	ld.local.u32 	%r3180, [%rd5+1172];
	ld.local.u32 	%r3181, [%rd5+1176];
	ld.local.u32 	%r3182, [%rd5+1180];
	ld.local.u32 	%r3183, [%rd5+1184];
	ld.local.u32 	%r3184, [%rd5+1188];
	ld.local.u32 	%r3185, [%rd5+1192];
	ld.local.u32 	%r3186, [%rd5+1196];
	ld.local.u32 	%r3187, [%rd5+1200];
	ld.local.u32 	%r3188, [%rd5+1204];
	ld.local.u32 	%r3189, [%rd5+1208];
	ld.local.u32 	%r3190, [%rd5+1212];
	ld.local.u32 	%r3191, [%rd5+1216];
	ld.local.u32 	%r3192, [%rd5+1220];
	ld.local.u32 	%r3193, [%rd5+1224];
	ld.local.u32 	%r3194, [%rd5+1228];
	ld.local.u32 	%r3195, [%rd5+1232];
	ld.local.u32 	%r3196, [%rd5+1236];
	ld.local.u32 	%r3197, [%rd5+1240];
	ld.local.u32 	%r3198, [%rd5+1244];
	ld.local.u32 	%r3199, [%rd5+1248];
	ld.local.u32 	%r3200, [%rd5+1252];
	ld.local.u32 	%r3201, [%rd5+1256];
	ld.local.u32 	%r3202, [%rd5+1260];
	ld.local.u32 	%r3203, [%rd5+1264];
	ld.local.u32 	%r3204, [%rd5+1268];
	ld.local.u32 	%r3205, [%rd5+1272];
	ld.local.u32 	%r3206, [%rd5+1276];
	ld.local.u32 	%r3207, [%rd5+1280];
	ld.local.u32 	%r3208, [%rd5+1284];
	ld.local.u32 	%r3209, [%rd5+1288];
	ld.local.u32 	%r3210, [%rd5+1292];
	ld.local.u32 	%r3211, [%rd5+1296];
	ld.local.u32 	%r3212, [%rd5+1300];
	ld.local.u32 	%r3213, [%rd5+1304];
	ld.local.u32 	%r3214, [%rd5+1308];
	ld.local.u32 	%r3215, [%rd5+1312];
	ld.local.u32 	%r3216, [%rd5+1316];
	ld.local.u32 	%r3217, [%rd5+1320];
	ld.local.u32 	%r3218, [%rd5+1324];
	ld.local.u32 	%r3219, [%rd5+1328];
	ld.local.u32 	%r3220, [%rd5+1332];
	ld.local.u32 	%r3221, [%rd5+1336];
	ld.local.u32 	%r3222, [%rd5+1340];
	ld.local.u32 	%r3223, [%rd5+1344];
	ld.local.u32 	%r3224, [%rd5+1348];
	ld.local.u32 	%r3225, [%rd5+1352];
	ld.local.u32 	%r3226, [%rd5+1356];
	ld.local.u32 	%r3227, [%rd5+1360];
	ld.local.u32 	%r3228, [%rd5+1364];
	ld.local.u32 	%r3229, [%rd5+1368];
	ld.local.u32 	%r3230, [%rd5+1372];
	ld.local.u32 	%r3231, [%rd5+1376];
	ld.local.u32 	%r3232, [%rd5+1380];
	ld.local.u32 	%r3233, [%rd5+1384];
	ld.local.u32 	%r3234, [%rd5+1388];
	ld.local.u32 	%r3235, [%rd5+1392];
	ld.local.u32 	%r3236, [%rd5+1396];
	ld.local.u32 	%r3237, [%rd5+1400];
	ld.local.u32 	%r3238, [%rd5+1404];
	ld.local.u32 	%r3239, [%rd5+1408];
	ld.local.u32 	%r3240, [%rd5+1412];
	ld.local.u32 	%r3241, [%rd5+1416];
	ld.local.u32 	%r3242, [%rd5+1420];
	ld.local.u32 	%r3243, [%rd5+1424];
	ld.local.u32 	%r3244, [%rd5+1428];
	ld.local.u32 	%r3245, [%rd5+1432];
	ld.local.u32 	%r3246, [%rd5+1436];
	ld.local.u32 	%r3247, [%rd5+1440];
	ld.local.u32 	%r3248, [%rd5+1444];
	ld.local.u32 	%r3249, [%rd5+1448];
	ld.local.u32 	%r3250, [%rd5+1452];
	ld.local.u32 	%r3251, [%rd5+1456];
	ld.local.u32 	%r3252, [%rd5+1460];
	ld.local.u32 	%r3253, [%rd5+1464];
	ld.local.u32 	%r3254, [%rd5+1468];
	ld.local.u32 	%r3255, [%rd5+1472];
	ld.local.u32 	%r3256, [%rd5+1476];
	ld.local.u32 	%r3257, [%rd5+1480];
	ld.local.u32 	%r3258, [%rd5+1484];
	ld.local.u32 	%r3259, [%rd5+1488];
	ld.local.u32 	%r3260, [%rd5+1492];
	ld.local.u32 	%r3261, [%rd5+1496];
	ld.local.u32 	%r3262, [%rd5+1500];
	ld.local.u32 	%r3263, [%rd5+1504];
	ld.local.u32 	%r3264, [%rd5+1508];
	ld.local.u32 	%r3265, [%rd5+1512];
	ld.local.u32 	%r3266, [%rd5+1516];
	ld.local.u32 	%r3267, [%rd5+1520];
	ld.local.u32 	%r3268, [%rd5+1524];
	ld.local.u32 	%r3269, [%rd5+1528];
	ld.local.u32 	%r3270, [%rd5+1532];
	ld.local.u32 	%r3271, [%rd5+1536];
	ld.local.u32 	%r3272, [%rd5+1540];
	ld.local.u32 	%r3273, [%rd5+1544];
	ld.local.u32 	%r3274, [%rd5+1548];
	ld.local.u32 	%r3275, [%rd5+1552];
	ld.local.u32 	%r3276, [%rd5+1556];
	ld.local.u32 	%r3277, [%rd5+1560];
	ld.local.u32 	%r3278, [%rd5+1564];
	ld.local.u32 	%r3279, [%rd5+1568];
	ld.local.u32 	%r3280, [%rd5+1572];
	ld.local.u32 	%r3281, [%rd5+1576];
	ld.local.u32 	%r3282, [%rd5+1580];
	ld.local.u32 	%r3283, [%rd5+1584];
	ld.local.u32 	%r3284, [%rd5+1588];
	ld.local.u32 	%r3285, [%rd5+1592];
	ld.local.u32 	%r3286, [%rd5+1596];
	ld.local.u32 	%r3287, [%rd5+1600];
	ld.local.u32 	%r3288, [%rd5+1604];
	ld.local.u32 	%r3289, [%rd5+1608];
	ld.local.u32 	%r3290, [%rd5+1612];
	ld.local.u32 	%r3291, [%rd5+1616];
	ld.local.u32 	%r3292, [%rd5+1620];
	ld.local.u32 	%r3293, [%rd5+1624];
	ld.local.u32 	%r3294, [%rd5+1628];
	ld.local.u32 	%r3295, [%rd5+1632];
	ld.local.u32 	%r3296, [%rd5+1636];
	ld.local.u32 	%r3297, [%rd5+1640];
	ld.local.u32 	%r3298, [%rd5+1644];
	ld.local.u32 	%r3299, [%rd5+1648];
	ld.local.u32 	%r3300, [%rd5+1652];
	ld.local.u32 	%r3301, [%rd5+1656];
	ld.local.u32 	%r3302, [%rd5+1660];
	ld.local.u32 	%r3303, [%rd5+1664];
	ld.local.u32 	%r3304, [%rd5+1668];
	ld.local.u32 	%r3305, [%rd5+1672];
	ld.local.u32 	%r3306, [%rd5+1676];
	ld.local.u32 	%r3307, [%rd5+1680];
	ld.local.u32 	%r3308, [%rd5+1684];
	ld.local.u32 	%r3309, [%rd5+1688];
	ld.local.u32 	%r3310, [%rd5+1692];
	ld.local.u32 	%r3311, [%rd5+1696];
	ld.local.u32 	%r3312, [%rd5+1700];
	ld.local.u32 	%r3313, [%rd5+1704];
	ld.local.u32 	%r3314, [%rd5+1708];
	ld.local.u32 	%r3315, [%rd5+1712];
	ld.local.u32 	%r3316, [%rd5+1716];
	ld.local.u32 	%r3317, [%rd5+1720];
	ld.local.u32 	%r3318, [%rd5+1724];
	ld.local.u32 	%r3319, [%rd5+1728];
	ld.local.u32 	%r3320, [%rd5+1732];
	ld.local.u32 	%r3321, [%rd5+1736];
	ld.local.u32 	%r3322, [%rd5+1740];
	ld.local.u32 	%r3323, [%rd5+1744];
	ld.local.u32 	%r3324, [%rd5+1748];
	ld.local.u32 	%r3325, [%rd5+1752];
	ld.local.u32 	%r3326, [%rd5+1756];
	ld.local.u32 	%r3327, [%rd5+1760];
	ld.local.u32 	%r3328, [%rd5+1764];
	ld.local.u32 	%r3329, [%rd5+1768];
	ld.local.u32 	%r3330, [%rd5+1772];
	ld.local.u32 	%r3331, [%rd5+1776];
	ld.local.u32 	%r3332, [%rd5+1780];
	ld.local.u32 	%r3333, [%rd5+1784];
	ld.local.u32 	%r3334, [%rd5+1788];
	ld.local.u32 	%r3335, [%rd5+1792];
	ld.local.u32 	%r3336, [%rd5+1796];
	ld.local.u32 	%r3337, [%rd5+1800];
	ld.local.u32 	%r3338, [%rd5+1804];
	ld.local.u32 	%r3339, [%rd5+1808];
	ld.local.u32 	%r3340, [%rd5+1812];
	ld.local.u32 	%r3341, [%rd5+1816];
	ld.local.u32 	%r3342, [%rd5+1820];
	ld.local.u32 	%r3343, [%rd5+1824];
	ld.local.u32 	%r3344, [%rd5+1828];
	ld.local.u32 	%r3345, [%rd5+1832];
	ld.local.u32 	%r3346, [%rd5+1836];
	ld.local.u32 	%r3347, [%rd5+1840];
	ld.local.u32 	%r3348, [%rd5+1844];
	ld.local.u32 	%r3349, [%rd5+1848];
	ld.local.u32 	%r3350, [%rd5+1852];
	ld.local.u32 	%r3351, [%rd5+1856];
	ld.local.u32 	%r3352, [%rd5+1860];
	ld.local.u32 	%r3353, [%rd5+1864];
	ld.local.u32 	%r3354, [%rd5+1868];
	ld.local.u32 	%r3355, [%rd5+1872];
	ld.local.u32 	%r3356, [%rd5+1876];
	ld.local.u32 	%r3357, [%rd5+1880];
	ld.local.u32 	%r3358, [%rd5+1884];
	ld.local.u32 	%r3359, [%rd5+1888];
	ld.local.u32 	%r3360, [%rd5+1892];
	ld.local.u32 	%r3361, [%rd5+1896];
	ld.local.u32 	%r3362, [%rd5+1900];
	ld.local.u32 	%r3363, [%rd5+1904];
	ld.local.u32 	%r3364, [%rd5+1908];
	ld.local.u32 	%r3365, [%rd5+1912];
	ld.local.u32 	%r3366, [%rd5+1916];
	ld.local.u32 	%r3367, [%rd5+1920];
	ld.local.u32 	%r3368, [%rd5+1924];
	ld.local.u32 	%r3369, [%rd5+1928];
	ld.local.u32 	%r3370, [%rd5+1932];
	ld.local.u32 	%r3371, [%rd5+1936];
	ld.local.u32 	%r3372, [%rd5+1940];
	ld.local.u32 	%r3373, [%rd5+1944];
	ld.local.u32 	%r3374, [%rd5+1948];
	ld.local.u32 	%r3375, [%rd5+1952];
	ld.local.u32 	%r3376, [%rd5+1956];
	ld.local.u32 	%r3377, [%rd5+1960];
	ld.local.u32 	%r3378, [%rd5+1964];
	ld.local.u32 	%r3379, [%rd5+1968];
	ld.local.u32 	%r3380, [%rd5+1972];
	ld.local.u32 	%r3381, [%rd5+1976];
	ld.local.u32 	%r3382, [%rd5+1980];
	ld.local.u32 	%r3383, [%rd5+1984];
	ld.local.u32 	%r3384, [%rd5+1988];
	ld.local.u32 	%r3385, [%rd5+1992];
	ld.local.u32 	%r3386, [%rd5+1996];
	ld.local.u32 	%r3387, [%rd5+2000];
	ld.local.u32 	%r3388, [%rd5+2004];
	ld.local.u32 	%r3389, [%rd5+2008];
	ld.local.u32 	%r3390, [%rd5+2012];
	ld.local.u32 	%r3391, [%rd5+2016];
	ld.local.u32 	%r3392, [%rd5+2020];
	ld.local.u32 	%r3393, [%rd5+2024];
	ld.local.u32 	%r3394, [%rd5+2028];
	ld.local.u32 	%r3395, [%rd5+2032];
	ld.local.u32 	%r3396, [%rd5+2036];
	ld.local.u32 	%r3397, [%rd5+2040];
	ld.local.u32 	%r3398, [%rd5+2044];
	ld.local.u32 	%r3399, [%rd5+2048];
	ld.local.u32 	%r3400, [%rd5+2052];
	ld.local.u32 	%r3401, [%rd5+2056];
	ld.local.u32 	%r3402, [%rd5+2060];
	ld.local.u32 	%r3403, [%rd5+2064];
	ld.local.u32 	%r3404, [%rd5+2068];
	ld.local.u32 	%r3405, [%rd5+2072];
	ld.local.u32 	%r3406, [%rd5+2076];
	ld.local.u32 	%r3407, [%rd5+2080];
	ld.local.u32 	%r3408, [%rd5+2084];
	ld.local.u32 	%r3409, [%rd5+2088];
	ld.local.u32 	%r3410, [%rd5+2092];
	ld.local.u32 	%r3411, [%rd5+2096];
	ld.local.u32 	%r3412, [%rd5+2100];
	ld.local.u32 	%r3413, [%rd5+2104];
	ld.local.u32 	%r3414, [%rd5+2108];
	ld.local.u32 	%r3415, [%rd5+2112];
	ld.local.u32 	%r3416, [%rd5+2116];
	ld.local.u32 	%r3417, [%rd5+2120];
	ld.local.u32 	%r3418, [%rd5+2124];
	ld.local.u32 	%r3419, [%rd5+2128];
	ld.local.u32 	%r3420, [%rd5+2132];
	ld.local.u32 	%r3421, [%rd5+2136];
	ld.local.u32 	%r3422, [%rd5+2140];
	ld.local.u32 	%r3423, [%rd5+2144];
	ld.local.u32 	%r3424, [%rd5+2148];
	ld.local.u32 	%r3425, [%rd5+2152];
	ld.local.u32 	%r3426, [%rd5+2156];
	ld.local.u32 	%r3427, [%rd5+2160];
	ld.local.u32 	%r3428, [%rd5+2164];
	ld.local.u32 	%r3429, [%rd5+2168];
	ld.local.u32 	%r3430, [%rd5+2172];
	ld.local.u32 	%r3431, [%rd5+2176];
	ld.local.u32 	%r3432, [%rd5+2180];
	ld.local.u32 	%r3433, [%rd5+2184];
	ld.local.u32 	%r3434, [%rd5+2188];
	ld.local.u32 	%r3435, [%rd5+2192];
	ld.local.u32 	%r3436, [%rd5+2196];
	ld.local.u32 	%r3437, [%rd5+2200];
	ld.local.u32 	%r3438, [%rd5+2204];
	ld.local.u32 	%r3439, [%rd5+2208];
	ld.local.u32 	%r3440, [%rd5+2212];
	ld.local.u32 	%r3441, [%rd5+2216];
	ld.local.u32 	%r3442, [%rd5+2220];
	ld.local.u32 	%r3443, [%rd5+2224];
	ld.local.u32 	%r3444, [%rd5+2228];
	ld.local.u32 	%r3445, [%rd5+2232];
	ld.local.u32 	%r3446, [%rd5+2236];
	ld.local.u32 	%r3447, [%rd5+2240];
	ld.local.u32 	%r3448, [%rd5+2244];
	ld.local.u32 	%r3449, [%rd5+2248];
	ld.local.u32 	%r3450, [%rd5+2252];
	ld.local.u32 	%r3451, [%rd5+2256];
	ld.local.u32 	%r3452, [%rd5+2260];
	ld.local.u32 	%r3453, [%rd5+2264];
	ld.local.u32 	%r3454, [%rd5+2268];
	ld.local.u32 	%r3455, [%rd5+2272];
	ld.local.u32 	%r3456, [%rd5+2276];
	ld.local.u32 	%r3457, [%rd5+2280];
	ld.local.u32 	%r3458, [%rd5+2284];
	ld.local.u32 	%r3459, [%rd5+2288];
	ld.local.u32 	%r3460, [%rd5+2292];
	ld.local.u32 	%r3461, [%rd5+2296];
	ld.local.u32 	%r3462, [%rd5+2300];
	ld.local.u32 	%r3463, [%rd5+2304];
	ld.local.u32 	%r3464, [%rd5+2308];
	ld.local.u32 	%r3465, [%rd5+2312];
	ld.local.u32 	%r3466, [%rd5+2316];
	ld.local.u32 	%r3467, [%rd5+2320];
	ld.local.u32 	%r3468, [%rd5+2324];
	ld.local.u32 	%r3469, [%rd5+2328];
	ld.local.u32 	%r3470, [%rd5+2332];
	ld.local.u32 	%r3471, [%rd5+2336];
	ld.local.u32 	%r3472, [%rd5+2340];
	ld.local.u32 	%r3473, [%rd5+2344];
	ld.local.u32 	%r3474, [%rd5+2348];
	ld.local.u32 	%r3475, [%rd5+2352];
	ld.local.u32 	%r3476, [%rd5+2356];
	ld.local.u32 	%r3477, [%rd5+2360];
	ld.local.u32 	%r3478, [%rd5+2364];
	ld.local.u32 	%r3479, [%rd5+2368];
	ld.local.u32 	%r3480, [%rd5+2372];
	ld.local.u32 	%r3481, [%rd5+2376];
	ld.local.u32 	%r3482, [%rd5+2380];
	ld.local.u32 	%r3483, [%rd5+2384];
	ld.local.u32 	%r3484, [%rd5+2388];
	ld.local.u32 	%r3485, [%rd5+2392];
	ld.local.u32 	%r3486, [%rd5+2396];
	ld.local.u32 	%r3487, [%rd5+2400];
	ld.local.u32 	%r3488, [%rd5+2404];
	ld.local.u32 	%r3489, [%rd5+2408];
	ld.local.u32 	%r3490, [%rd5+2412];
	ld.local.u32 	%r3491, [%rd5+2416];
	ld.local.u32 	%r3492, [%rd5+2420];
	ld.local.u32 	%r3493, [%rd5+2424];
	ld.local.u32 	%r3494, [%rd5+2428];
	ld.local.u32 	%r3495, [%rd5+2432];
	ld.local.u32 	%r3496, [%rd5+2436];
	ld.local.u32 	%r3497, [%rd5+2440];
	ld.local.u32 	%r3498, [%rd5+2444];
	ld.local.u32 	%r3499, [%rd5+2448];
	ld.local.u32 	%r3500, [%rd5+2452];
	ld.local.u32 	%r3501, [%rd5+2456];
	ld.local.u32 	%r3502, [%rd5+2460];
	ld.local.u32 	%r3503, [%rd5+2464];
	ld.local.u32 	%r3504, [%rd5+2468];
	ld.local.u32 	%r3505, [%rd5+2472];
	ld.local.u32 	%r3506, [%rd5+2476];
	ld.local.u32 	%r3507, [%rd5+2480];
	ld.local.u32 	%r3508, [%rd5+2484];
	ld.local.u32 	%r3509, [%rd5+2488];
	ld.local.u32 	%r3510, [%rd5+2492];
	ld.local.u32 	%r3511, [%rd5+2496];
	st.local.u32 	[%rd7], %r2887;
	st.local.u32 	[%rd7+4], %r2888;
	st.local.u32 	[%rd7+8], %r2889;
	st.local.u32 	[%rd7+12], %r2890;
	add.s64 	%rd526, %rd7, 16;
	st.local.u32 	[%rd7+16], %r2891;
	st.local.u32 	[%rd7+20], %r2892;
	st.local.u32 	[%rd7+24], %r2893;
	st.local.u32 	[%rd7+28], %r2894;
	st.local.u32 	[%rd7+32], %r2895;
	st.local.u32 	[%rd7+36], %r2896;
	st.local.u32 	[%rd7+40], %r2897;
	st.local.u32 	[%rd7+44], %r2898;
	st.local.u32 	[%rd7+48], %r2899;
	st.local.u32 	[%rd7+52], %r2900;
	st.local.u32 	[%rd7+56], %r2901;
	st.local.u32 	[%rd7+60], %r2902;
	st.local.u32 	[%rd7+64], %r2903;
	st.local.u32 	[%rd7+68], %r2904;
	st.local.u32 	[%rd7+72], %r2905;
	st.local.u32 	[%rd7+76], %r2906;
	st.local.u32 	[%rd7+80], %r2907;
	st.local.u32 	[%rd7+84], %r2908;
	st.local.u32 	[%rd7+88], %r2909;
	st.local.u32 	[%rd7+92], %r2910;
	st.local.u32 	[%rd7+96], %r2911;
	st.local.u32 	[%rd7+100], %r2912;
	st.local.u32 	[%rd7+104], %r2913;
	st.local.u32 	[%rd7+108], %r2914;
	st.local.u32 	[%rd7+112], %r2915;
	st.local.u32 	[%rd7+116], %r2916;
	st.local.u32 	[%rd7+120], %r2917;
	st.local.u32 	[%rd7+124], %r2918;
	st.local.u32 	[%rd7+128], %r2919;
	st.local.u32 	[%rd7+132], %r2920;
	st.local.u32 	[%rd7+136], %r2921;
	st.local.u32 	[%rd7+140], %r2922;
	st.local.u32 	[%rd7+144], %r2923;
	st.local.u32 	[%rd7+148], %r2924;
	st.local.u32 	[%rd7+152], %r2925;
	st.local.u32 	[%rd7+156], %r2926;
	st.local.u32 	[%rd7+160], %r2927;
	st.local.u32 	[%rd7+164], %r2928;
	st.local.u32 	[%rd7+168], %r2929;
	st.local.u32 	[%rd7+172], %r2930;
	st.local.u32 	[%rd7+176], %r2931;
	st.local.u32 	[%rd7+180], %r2932;
	st.local.u32 	[%rd7+184], %r2933;
	st.local.u32 	[%rd7+188], %r2934;
	st.local.u32 	[%rd7+192], %r2935;
	st.local.u32 	[%rd7+196], %r2936;
	st.local.u32 	[%rd7+200], %r2937;
	st.local.u32 	[%rd7+204], %r2938;
	st.local.u32 	[%rd7+208], %r2939;
	st.local.u32 	[%rd7+212], %r2940;
	st.local.u32 	[%rd7+216], %r2941;
	st.local.u32 	[%rd7+220], %r2942;
	st.local.u32 	[%rd7+224], %r2943;
	st.local.u32 	[%rd7+228], %r2944;
	st.local.u32 	[%rd7+232], %r2945;
	st.local.u32 	[%rd7+236], %r2946;
	st.local.u32 	[%rd7+240], %r2947;
	st.local.u32 	[%rd7+244], %r2948;
	st.local.u32 	[%rd7+248], %r2949;
	st.local.u32 	[%rd7+252], %r2950;
	st.local.u32 	[%rd7+256], %r2951;
	st.local.u32 	[%rd7+260], %r2952;
	st.local.u32 	[%rd7+264], %r2953;
	st.local.u32 	[%rd7+268], %r2954;
	st.local.u32 	[%rd7+272], %r2955;
	st.local.u32 	[%rd7+276], %r2956;
	st.local.u32 	[%rd7+280], %r2957;
	st.local.u32 	[%rd7+284], %r2958;
	st.local.u32 	[%rd7+288], %r2959;
	st.local.u32 	[%rd7+292], %r2960;
	st.local.u32 	[%rd7+296], %r2961;
	st.local.u32 	[%rd7+300], %r2962;
	st.local.u32 	[%rd7+304], %r2963;
	st.local.u32 	[%rd7+308], %r2964;
	st.local.u32 	[%rd7+312], %r2965;
	st.local.u32 	[%rd7+316], %r2966;
	st.local.u32 	[%rd7+320], %r2967;
	st.local.u32 	[%rd7+324], %r2968;
	st.local.u32 	[%rd7+328], %r2969;
	st.local.u32 	[%rd7+332], %r2970;
	st.local.u32 	[%rd7+336], %r2971;
	st.local.u32 	[%rd7+340], %r2972;
	st.local.u32 	[%rd7+344], %r2973;
	st.local.u32 	[%rd7+348], %r2974;
	st.local.u32 	[%rd7+352], %r2975;
	st.local.u32 	[%rd7+356], %r2976;
	st.local.u32 	[%rd7+360], %r2977;
	st.local.u32 	[%rd7+364], %r2978;
	st.local.u32 	[%rd7+368], %r2979;
	st.local.u32 	[%rd7+372], %r2980;
	st.local.u32 	[%rd7+376], %r2981;
	st.local.u32 	[%rd7+380], %r2982;
	st.local.u32 	[%rd7+384], %r2983;
	st.local.u32 	[%rd7+388], %r2984;
	st.local.u32 	[%rd7+392], %r2985;
	st.local.u32 	[%rd7+396], %r2986;
	st.local.u32 	[%rd7+400], %r2987;
	st.local.u32 	[%rd7+404], %r2988;
	st.local.u32 	[%rd7+408], %r2989;
	st.local.u32 	[%rd7+412], %r2990;
	st.local.u32 	[%rd7+416], %r2991;
	st.local.u32 	[%rd7+420], %r2992;
	st.local.u32 	[%rd7+424], %r2993;
	st.local.u32 	[%rd7+428], %r2994;
	st.local.u32 	[%rd7+432], %r2995;
	st.local.u32 	[%rd7+436], %r2996;
	st.local.u32 	[%rd7+440], %r2997;
	st.local.u32 	[%rd7+444], %r2998;
	st.local.u32 	[%rd7+448], %r2999;
	st.local.u32 	[%rd7+452], %r3000;
	st.local.u32 	[%rd7+456], %r3001;
	st.local.u32 	[%rd7+460], %r3002;
	st.local.u32 	[%rd7+464], %r3003;
	st.local.u32 	[%rd7+468], %r3004;
	st.local.u32 	[%rd7+472], %r3005;
	st.local.u32 	[%rd7+476], %r3006;
	st.local.u32 	[%rd7+480], %r3007;
	st.local.u32 	[%rd7+484], %r3008;
	st.local.u32 	[%rd7+488], %r3009;
	st.local.u32 	[%rd7+492], %r3010;
	st.local.u32 	[%rd7+496], %r3011;
	st.local.u32 	[%rd7+500], %r3012;
	st.local.u32 	[%rd7+504], %r3013;
	st.local.u32 	[%rd7+508], %r3014;
	st.local.u32 	[%rd7+512], %r3015;
	st.local.u32 	[%rd7+516], %r3016;
	st.local.u32 	[%rd7+520], %r3017;
	st.local.u32 	[%rd7+524], %r3018;
	st.local.u32 	[%rd7+528], %r3019;
	st.local.u32 	[%rd7+532], %r3020;
	st.local.u32 	[%rd7+536], %r3021;
	st.local.u32 	[%rd7+540], %r3022;
	st.local.u32 	[%rd7+544], %r3023;
	st.local.u32 	[%rd7+548], %r3024;
	st.local.u32 	[%rd7+552], %r3025;
	st.local.u32 	[%rd7+556], %r3026;
	st.local.u32 	[%rd7+560], %r3027;
	st.local.u32 	[%rd7+564], %r3028;
	st.local.u32 	[%rd7+568], %r3029;
	st.local.u32 	[%rd7+572], %r3030;
	st.local.u32 	[%rd7+576], %r3031;
	st.local.u32 	[%rd7+580], %r3032;
	st.local.u32 	[%rd7+584], %r3033;
	st.local.u32 	[%rd7+588], %r3034;
	st.local.u32 	[%rd7+592], %r3035;
	st.local.u32 	[%rd7+596], %r3036;
	st.local.u32 	[%rd7+600], %r3037;
	st.local.u32 	[%rd7+604], %r3038;
	st.local.u32 	[%rd7+608], %r3039;
	st.local.u32 	[%rd7+612], %r3040;
	st.local.u32 	[%rd7+616], %r3041;
	st.local.u32 	[%rd7+620], %r3042;
	st.local.u32 	[%rd7+624], %r3043;
	st.local.u32 	[%rd7+628], %r3044;
	st.local.u32 	[%rd7+632], %r3045;
	st.local.u32 	[%rd7+636], %r3046;
	st.local.u32 	[%rd7+640], %r3047;
	st.local.u32 	[%rd7+644], %r3048;
	st.local.u32 	[%rd7+648], %r3049;
	st.local.u32 	[%rd7+652], %r3050;
	st.local.u32 	[%rd7+656], %r3051;
	st.local.u32 	[%rd7+660], %r3052;
	st.local.u32 	[%rd7+664], %r3053;
	st.local.u32 	[%rd7+668], %r3054;
	st.local.u32 	[%rd7+672], %r3055;
	st.local.u32 	[%rd7+676], %r3056;
	st.local.u32 	[%rd7+680], %r3057;
	st.local.u32 	[%rd7+684], %r3058;
	st.local.u32 	[%rd7+688], %r3059;
	st.local.u32 	[%rd7+692], %r3060;
	st.local.u32 	[%rd7+696], %r3061;
	st.local.u32 	[%rd7+700], %r3062;
	st.local.u32 	[%rd7+704], %r3063;
	st.local.u32 	[%rd7+708], %r3064;
	st.local.u32 	[%rd7+712], %r3065;
	st.local.u32 	[%rd7+716], %r3066;
	st.local.u32 	[%rd7+720], %r3067;
	st.local.u32 	[%rd7+724], %r3068;
	st.local.u32 	[%rd7+728], %r3069;
	st.local.u32 	[%rd7+732], %r3070;
	st.local.u32 	[%rd7+736], %r3071;
	st.local.u32 	[%rd7+740], %r3072;
	st.local.u32 	[%rd7+744], %r3073;
	st.local.u32 	[%rd7+748], %r3074;
	st.local.u32 	[%rd7+752], %r3075;
	st.local.u32 	[%rd7+756], %r3076;
	st.local.u32 	[%rd7+760], %r3077;
	st.local.u32 	[%rd7+764], %r3078;
	st.local.u32 	[%rd7+768], %r3079;
	st.local.u32 	[%rd7+772], %r3080;
	st.local.u32 	[%rd7+776], %r3081;
	st.local.u32 	[%rd7+780], %r3082;
	st.local.u32 	[%rd7+784], %r3083;
	st.local.u32 	[%rd7+788], %r3084;
	st.local.u32 	[%rd7+792], %r3085;
	st.local.u32 	[%rd7+796], %r3086;
	st.local.u32 	[%rd7+800], %r3087;
	st.local.u32 	[%rd7+804], %r3088;
	st.local.u32 	[%rd7+808], %r3089;
	st.local.u32 	[%rd7+812], %r3090;
	st.local.u32 	[%rd7+816], %r3091;
	st.local.u32 	[%rd7+820], %r3092;
	st.local.u32 	[%rd7+824], %r3093;
	st.local.u32 	[%rd7+828], %r3094;
	st.local.u32 	[%rd7+832], %r3095;
	st.local.u32 	[%rd7+836], %r3096;
	st.local.u32 	[%rd7+840], %r3097;
	st.local.u32 	[%rd7+844], %r3098;
	st.local.u32 	[%rd7+848], %r3099;
	st.local.u32 	[%rd7+852], %r3100;
	st.local.u32 	[%rd7+856], %r3101;
	st.local.u32 	[%rd7+860], %r3102;
	st.local.u32 	[%rd7+864], %r3103;
	st.local.u32 	[%rd7+868], %r3104;
	st.local.u32 	[%rd7+872], %r3105;
	st.local.u32 	[%rd7+876], %r3106;
	st.local.u32 	[%rd7+880], %r3107;
	st.local.u32 	[%rd7+884], %r3108;
	st.local.u32 	[%rd7+888], %r3109;
	st.local.u32 	[%rd7+892], %r3110;
	st.local.u32 	[%rd7+896], %r3111;
	st.local.u32 	[%rd7+900], %r3112;
	st.local.u32 	[%rd7+904], %r3113;
	st.local.u32 	[%rd7+908], %r3114;
	st.local.u32 	[%rd7+912], %r3115;
	st.local.u32 	[%rd7+916], %r3116;
	st.local.u32 	[%rd7+920], %r3117;
	st.local.u32 	[%rd7+924], %r3118;
	st.local.u32 	[%rd7+928], %r3119;
	st.local.u32 	[%rd7+932], %r3120;
	st.local.u32 	[%rd7+936], %r3121;
	st.local.u32 	[%rd7+940], %r3122;
	st.local.u32 	[%rd7+944], %r3123;
	st.local.u32 	[%rd7+948], %r3124;
	st.local.u32 	[%rd7+952], %r3125;
	st.local.u32 	[%rd7+956], %r3126;
	st.local.u32 	[%rd7+960], %r3127;
	st.local.u32 	[%rd7+964], %r3128;
	st.local.u32 	[%rd7+968], %r3129;
	st.local.u32 	[%rd7+972], %r3130;
	st.local.u32 	[%rd7+976], %r3131;
	st.local.u32 	[%rd7+980], %r3132;
	st.local.u32 	[%rd7+984], %r3133;
	st.local.u32 	[%rd7+988], %r3134;
	st.local.u32 	[%rd7+992], %r3135;
	st.local.u32 	[%rd7+996], %r3136;
	st.local.u32 	[%rd7+1000], %r3137;
	st.local.u32 	[%rd7+1004], %r3138;
	st.local.u32 	[%rd7+1008], %r3139;
	st.local.u32 	[%rd7+1012], %r3140;
	st.local.u32 	[%rd7+1016], %r3141;
	st.local.u32 	[%rd7+1020], %r3142;
	st.local.u32 	[%rd7+1024], %r3143;
	st.local.u32 	[%rd7+1028], %r3144;
	st.local.u32 	[%rd7+1032], %r3145;
	st.local.u32 	[%rd7+1036], %r3146;
	st.local.u32 	[%rd7+1040], %r3147;
	st.local.u32 	[%rd7+1044], %r3148;
	st.local.u32 	[%rd7+1048], %r3149;
	st.local.u32 	[%rd7+1052], %r3150;
	st.local.u32 	[%rd7+1056], %r3151;
	st.local.u32 	[%rd7+1060], %r3152;
	st.local.u32 	[%rd7+1064], %r3153;
	st.local.u32 	[%rd7+1068], %r3154;
	st.local.u32 	[%rd7+1072], %r3155;
	st.local.u32 	[%rd7+1076], %r3156;
	st.local.u32 	[%rd7+1080], %r3157;
	st.local.u32 	[%rd7+1084], %r3158;
	st.local.u32 	[%rd7+1088], %r3159;
	st.local.u32 	[%rd7+1092], %r3160;
	st.local.u32 	[%rd7+1096], %r3161;
	st.local.u32 	[%rd7+1100], %r3162;
	st.local.u32 	[%rd7+1104], %r3163;
	st.local.u32 	[%rd7+1108], %r3164;
	st.local.u32 	[%rd7+1112], %r3165;
	st.local.u32 	[%rd7+1116], %r3166;
	st.local.u32 	[%rd7+1120], %r3167;
	st.local.u32 	[%rd7+1124], %r3168;
	st.local.u32 	[%rd7+1128], %r3169;
	st.local.u32 	[%rd7+1132], %r3170;
	st.local.u32 	[%rd7+1136], %r3171;
	st.local.u32 	[%rd7+1140], %r3172;
	st.local.u32 	[%rd7+1144], %r3173;
	st.local.u32 	[%rd7+1148], %r3174;
	st.local.u32 	[%rd7+1152], %r3175;
	st.local.u32 	[%rd7+1156], %r3176;
	st.local.u32 	[%rd7+1160], %r3177;
	st.local.u32 	[%rd7+1164], %r3178;
	st.local.u32 	[%rd7+1168], %r3179;
	st.local.u32 	[%rd7+1172], %r3180;
	st.local.u32 	[%rd7+1176], %r3181;
	st.local.u32 	[%rd7+1180], %r3182;
	st.local.u32 	[%rd7+1184], %r3183;
	st.local.u32 	[%rd7+1188], %r3184;
	st.local.u32 	[%rd7+1192], %r3185;
	st.local.u32 	[%rd7+1196], %r3186;
	st.local.u32 	[%rd7+1200], %r3187;
	st.local.u32 	[%rd7+1204], %r3188;
	st.local.u32 	[%rd7+1208], %r3189;
	st.local.u32 	[%rd7+1212], %r3190;
	st.local.u32 	[%rd7+1216], %r3191;
	st.local.u32 	[%rd7+1220], %r3192;
	st.local.u32 	[%rd7+1224], %r3193;
	st.local.u32 	[%rd7+1228], %r3194;
	st.local.u32 	[%rd7+1232], %r3195;
	st.local.u32 	[%rd7+1236], %r3196;
	st.local.u32 	[%rd7+1240], %r3197;
	st.local.u32 	[%rd7+1244], %r3198;
	st.local.u32 	[%rd7+1248], %r3199;
	st.local.u32 	[%rd7+1252], %r3200;
	st.local.u32 	[%rd7+1256], %r3201;
	st.local.u32 	[%rd7+1260], %r3202;
	st.local.u32 	[%rd7+1264], %r3203;
	st.local.u32 	[%rd7+1268], %r3204;
	st.local.u32 	[%rd7+1272], %r3205;
	st.local.u32 	[%rd7+1276], %r3206;
	st.local.u32 	[%rd7+1280], %r3207;
	st.local.u32 	[%rd7+1284], %r3208;
	st.local.u32 	[%rd7+1288], %r3209;
	st.local.u32 	[%rd7+1292], %r3210;
	st.local.u32 	[%rd7+1296], %r3211;
	st.local.u32 	[%rd7+1300], %r3212;
	st.local.u32 	[%rd7+1304], %r3213;
	st.local.u32 	[%rd7+1308], %r3214;
	st.local.u32 	[%rd7+1312], %r3215;
	st.local.u32 	[%rd7+1316], %r3216;
	st.local.u32 	[%rd7+1320], %r3217;
	st.local.u32 	[%rd7+1324], %r3218;
	st.local.u32 	[%rd7+1328], %r3219;
	st.local.u32 	[%rd7+1332], %r3220;
	st.local.u32 	[%rd7+1336], %r3221;
	st.local.u32 	[%rd7+1340], %r3222;
	st.local.u32 	[%rd7+1344], %r3223;
	st.local.u32 	[%rd7+1348], %r3224;
	st.local.u32 	[%rd7+1352], %r3225;
	st.local.u32 	[%rd7+1356], %r3226;
	st.local.u32 	[%rd7+1360], %r3227;
	st.local.u32 	[%rd7+1364], %r3228;
	st.local.u32 	[%rd7+1368], %r3229;
	st.local.u32 	[%rd7+1372], %r3230;
	st.local.u32 	[%rd7+1376], %r3231;
	st.local.u32 	[%rd7+1380], %r3232;
	st.local.u32 	[%rd7+1384], %r3233;
	st.local.u32 	[%rd7+1388], %r3234;
	st.local.u32 	[%rd7+1392], %r3235;
	st.local.u32 	[%rd7+1396], %r3236;
	st.local.u32 	[%rd7+1400], %r3237;
	st.local.u32 	[%rd7+1404], %r3238;
	st.local.u32 	[%rd7+1408], %r3239;
	st.local.u32 	[%rd7+1412], %r3240;
	st.local.u32 	[%rd7+1416], %r3241;
	st.local.u32 	[%rd7+1420], %r3242;
	st.local.u32 	[%rd7+1424], %r3243;
	st.local.u32 	[%rd7+1428], %r3244;
	st.local.u32 	[%rd7+1432], %r3245;
	st.local.u32 	[%rd7+1436], %r3246;
	st.local.u32 	[%rd7+1440], %r3247;
	st.local.u32 	[%rd7+1444], %r3248;
	st.local.u32 	[%rd7+1448], %r3249;
	st.local.u32 	[%rd7+1452], %r3250;
	st.local.u32 	[%rd7+1456], %r3251;
	st.local.u32 	[%rd7+1460], %r3252;
	st.local.u32 	[%rd7+1464], %r3253;
	st.local.u32 	[%rd7+1468], %r3254;
	st.local.u32 	[%rd7+1472], %r3255;
	st.local.u32 	[%rd7+1476], %r3256;
	st.local.u32 	[%rd7+1480], %r3257;
	st.local.u32 	[%rd7+1484], %r3258;
	st.local.u32 	[%rd7+1488], %r3259;
	st.local.u32 	[%rd7+1492], %r3260;
	st.local.u32 	[%rd7+1496], %r3261;
	st.local.u32 	[%rd7+1500], %r3262;
	st.local.u32 	[%rd7+1504], %r3263;
	st.local.u32 	[%rd7+1508], %r3264;
	st.local.u32 	[%rd7+1512], %r3265;
	st.local.u32 	[%rd7+1516], %r3266;
	st.local.u32 	[%rd7+1520], %r3267;
	st.local.u32 	[%rd7+1524], %r3268;
	st.local.u32 	[%rd7+1528], %r3269;
	st.local.u32 	[%rd7+1532], %r3270;
	st.local.u32 	[%rd7+1536], %r3271;
	st.local.u32 	[%rd7+1540], %r3272;
	st.local.u32 	[%rd7+1544], %r3273;
	st.local.u32 	[%rd7+1548], %r3274;
	st.local.u32 	[%rd7+1552], %r3275;
	st.local.u32 	[%rd7+1556], %r3276;
	st.local.u32 	[%rd7+1560], %r3277;
	st.local.u32 	[%rd7+1564], %r3278;
	st.local.u32 	[%rd7+1568], %r3279;
	st.local.u32 	[%rd7+1572], %r3280;
	st.local.u32 	[%rd7+1576], %r3281;
	st.local.u32 	[%rd7+1580], %r3282;
	st.local.u32 	[%rd7+1584], %r3283;
	st.local.u32 	[%rd7+1588], %r3284;
	st.local.u32 	[%rd7+1592], %r3285;
	st.local.u32 	[%rd7+1596], %r3286;
	st.local.u32 	[%rd7+1600], %r3287;
	st.local.u32 	[%rd7+1604], %r3288;
	st.local.u32 	[%rd7+1608], %r3289;
	st.local.u32 	[%rd7+1612], %r3290;
	st.local.u32 	[%rd7+1616], %r3291;
	st.local.u32 	[%rd7+1620], %r3292;
	st.local.u32 	[%rd7+1624], %r3293;
	st.local.u32 	[%rd7+1628], %r3294;
	st.local.u32 	[%rd7+1632], %r3295;
	st.local.u32 	[%rd7+1636], %r3296;
	st.local.u32 	[%rd7+1640], %r3297;
	st.local.u32 	[%rd7+1644], %r3298;
	st.local.u32 	[%rd7+1648], %r3299;
	st.local.u32 	[%rd7+1652], %r3300;
	st.local.u32 	[%rd7+1656], %r3301;
	st.local.u32 	[%rd7+1660], %r3302;
	st.local.u32 	[%rd7+1664], %r3303;
	st.local.u32 	[%rd7+1668], %r3304;
	st.local.u32 	[%rd7+1672], %r3305;
	st.local.u32 	[%rd7+1676], %r3306;
	st.local.u32 	[%rd7+1680], %r3307;
	st.local.u32 	[%rd7+1684], %r3308;
	st.local.u32 	[%rd7+1688], %r3309;
	st.local.u32 	[%rd7+1692], %r3310;
	st.local.u32 	[%rd7+1696], %r3311;
	st.local.u32 	[%rd7+1700], %r3312;
	st.local.u32 	[%rd7+1704], %r3313;
	st.local.u32 	[%rd7+1708], %r3314;
	st.local.u32 	[%rd7+1712], %r3315;
	st.local.u32 	[%rd7+1716], %r3316;
	st.local.u32 	[%rd7+1720], %r3317;
	st.local.u32 	[%rd7+1724], %r3318;
	st.local.u32 	[%rd7+1728], %r3319;
	st.local.u32 	[%rd7+1732], %r3320;
	st.local.u32 	[%rd7+1736], %r3321;
	st.local.u32 	[%rd7+1740], %r3322;
	st.local.u32 	[%rd7+1744], %r3323;
	st.local.u32 	[%rd7+1748], %r3324;
	st.local.u32 	[%rd7+1752], %r3325;
	st.local.u32 	[%rd7+1756], %r3326;
	st.local.u32 	[%rd7+1760], %r3327;
	st.local.u32 	[%rd7+1764], %r3328;
	st.local.u32 	[%rd7+1768], %r3329;
	st.local.u32 	[%rd7+1772], %r3330;
	st.local.u32 	[%rd7+1776], %r3331;
	st.local.u32 	[%rd7+1780], %r3332;
	st.local.u32 	[%rd7+1784], %r3333;
	st.local.u32 	[%rd7+1788], %r3334;
	st.local.u32 	[%rd7+1792], %r3335;
	st.local.u32 	[%rd7+1796], %r3336;
	st.local.u32 	[%rd7+1800], %r3337;
	st.local.u32 	[%rd7+1804], %r3338;
	st.local.u32 	[%rd7+1808], %r3339;
	st.local.u32 	[%rd7+1812], %r3340;
	st.local.u32 	[%rd7+1816], %r3341;
	st.local.u32 	[%rd7+1820], %r3342;
	st.local.u32 	[%rd7+1824], %r3343;
	st.local.u32 	[%rd7+1828], %r3344;
	st.local.u32 	[%rd7+1832], %r3345;
	st.local.u32 	[%rd7+1836], %r3346;
	st.local.u32 	[%rd7+1840], %r3347;
	st.local.u32 	[%rd7+1844], %r3348;
	st.local.u32 	[%rd7+1848], %r3349;
	st.local.u32 	[%rd7+1852], %r3350;
	st.local.u32 	[%rd7+1856], %r3351;
	st.local.u32 	[%rd7+1860], %r3352;
	st.local.u32 	[%rd7+1864], %r3353;
	st.local.u32 	[%rd7+1868], %r3354;
	st.local.u32 	[%rd7+1872], %r3355;
	st.local.u32 	[%rd7+1876], %r3356;
	st.local.u32 	[%rd7+1880], %r3357;
	st.local.u32 	[%rd7+1884], %r3358;
	st.local.u32 	[%rd7+1888], %r3359;
	st.local.u32 	[%rd7+1892], %r3360;
	st.local.u32 	[%rd7+1896], %r3361;
	st.local.u32 	[%rd7+1900], %r3362;
	st.local.u32 	[%rd7+1904], %r3363;
	st.local.u32 	[%rd7+1908], %r3364;
	st.local.u32 	[%rd7+1912], %r3365;
	st.local.u32 	[%rd7+1916], %r3366;
	st.local.u32 	[%rd7+1920], %r3367;
	st.local.u32 	[%rd7+1924], %r3368;
	st.local.u32 	[%rd7+1928], %r3369;
	st.local.u32 	[%rd7+1932], %r3370;
	st.local.u32 	[%rd7+1936], %r3371;
	st.local.u32 	[%rd7+1940], %r3372;
	st.local.u32 	[%rd7+1944], %r3373;
	st.local.u32 	[%rd7+1948], %r3374;
	st.local.u32 	[%rd7+1952], %r3375;
	st.local.u32 	[%rd7+1956], %r3376;
	st.local.u32 	[%rd7+1960], %r3377;
	st.local.u32 	[%rd7+1964], %r3378;
	st.local.u32 	[%rd7+1968], %r3379;
	st.local.u32 	[%rd7+1972], %r3380;
	st.local.u32 	[%rd7+1976], %r3381;
	st.local.u32 	[%rd7+1980], %r3382;
	st.local.u32 	[%rd7+1984], %r3383;
	st.local.u32 	[%rd7+1988], %r3384;
	st.local.u32 	[%rd7+1992], %r3385;
	st.local.u32 	[%rd7+1996], %r3386;
	st.local.u32 	[%rd7+2000], %r3387;
	st.local.u32 	[%rd7+2004], %r3388;
	st.local.u32 	[%rd7+2008], %r3389;
	st.local.u32 	[%rd7+2012], %r3390;
	st.local.u32 	[%rd7+2016], %r3391;
	st.local.u32 	[%rd7+2020], %r3392;
	st.local.u32 	[%rd7+2024], %r3393;
	st.local.u32 	[%rd7+2028], %r3394;
	st.local.u32 	[%rd7+2032], %r3395;
	st.local.u32 	[%rd7+2036], %r3396;
	st.local.u32 	[%rd7+2040], %r3397;
	st.local.u32 	[%rd7+2044], %r3398;
	st.local.u32 	[%rd7+2048], %r3399;
	st.local.u32 	[%rd7+2052], %r3400;
	st.local.u32 	[%rd7+2056], %r3401;
	st.local.u32 	[%rd7+2060], %r3402;
	st.local.u32 	[%rd7+2064], %r3403;
	st.local.u32 	[%rd7+2068], %r3404;
	st.local.u32 	[%rd7+2072], %r3405;
	st.local.u32 	[%rd7+2076], %r3406;
	st.local.u32 	[%rd7+2080], %r3407;
	st.local.u32 	[%rd7+2084], %r3408;
	st.local.u32 	[%rd7+2088], %r3409;
	st.local.u32 	[%rd7+2092], %r3410;
	st.local.u32 	[%rd7+2096], %r3411;
	st.local.u32 	[%rd7+2100], %r3412;
	st.local.u32 	[%rd7+2104], %r3413;
	st.local.u32 	[%rd7+2108], %r3414;
	st.local.u32 	[%rd7+2112], %r3415;
	st.local.u32 	[%rd7+2116], %r3416;
	st.local.u32 	[%rd7+2120], %r3417;
	st.local.u32 	[%rd7+2124], %r3418;
	st.local.u32 	[%rd7+2128], %r3419;
	st.local.u32 	[%rd7+2132], %r3420;
	st.local.u32 	[%rd7+2136], %r3421;
	st.local.u32 	[%rd7+2140], %r3422;
	st.local.u32 	[%rd7+2144], %r3423;
	st.local.u32 	[%rd7+2148], %r3424;
	st.local.u32 	[%rd7+2152], %r3425;
	st.local.u32 	[%rd7+2156], %r3426;
	st.local.u32 	[%rd7+2160], %r3427;
	st.local.u32 	[%rd7+2164], %r3428;
	st.local.u32 	[%rd7+2168], %r3429;
	st.local.u32 	[%rd7+2172], %r3430;
	st.local.u32 	[%rd7+2176], %r3431;
	st.local.u32 	[%rd7+2180], %r3432;
	st.local.u32 	[%rd7+2184], %r3433;
	st.local.u32 	[%rd7+2188], %r3434;
	st.local.u32 	[%rd7+2192], %r3435;
	st.local.u32 	[%rd7+2196], %r3436;
	st.local.u32 	[%rd7+2200], %r3437;
	st.local.u32 	[%rd7+2204], %r3438;
	st.local.u32 	[%rd7+2208], %r3439;
	st.local.u32 	[%rd7+2212], %r3440;
	st.local.u32 	[%rd7+2216], %r3441;
	st.local.u32 	[%rd7+2220], %r3442;
	st.local.u32 	[%rd7+2224], %r3443;
	st.local.u32 	[%rd7+2228], %r3444;
	st.local.u32 	[%rd7+2232], %r3445;
	st.local.u32 	[%rd7+2236], %r3446;
	st.local.u32 	[%rd7+2240], %r3447;
	st.local.u32 	[%rd7+2244], %r3448;
	st.local.u32 	[%rd7+2248], %r3449;
	st.local.u32 	[%rd7+2252], %r3450;
	st.local.u32 	[%rd7+2256], %r3451;
	st.local.u32 	[%rd7+2260], %r3452;
	st.local.u32 	[%rd7+2264], %r3453;
	st.local.u32 	[%rd7+2268], %r3454;
	st.local.u32 	[%rd7+2272], %r3455;
	st.local.u32 	[%rd7+2276], %r3456;
	st.local.u32 	[%rd7+2280], %r3457;
	st.local.u32 	[%rd7+2284], %r3458;
	st.local.u32 	[%rd7+2288], %r3459;
	st.local.u32 	[%rd7+2292], %r3460;
	st.local.u32 	[%rd7+2296], %r3461;
	st.local.u32 	[%rd7+2300], %r3462;
	st.local.u32 	[%rd7+2304], %r3463;
	st.local.u32 	[%rd7+2308], %r3464;
	st.local.u32 	[%rd7+2312], %r3465;
	st.local.u32 	[%rd7+2316], %r3466;
	st.local.u32 	[%rd7+2320], %r3467;
	st.local.u32 	[%rd7+2324], %r3468;
	st.local.u32 	[%rd7+2328], %r3469;
	st.local.u32 	[%rd7+2332], %r3470;
	st.local.u32 	[%rd7+2336], %r3471;
	st.local.u32 	[%rd7+2340], %r3472;
	st.local.u32 	[%rd7+2344], %r3473;
	st.local.u32 	[%rd7+2348], %r3474;
	st.local.u32 	[%rd7+2352], %r3475;
	st.local.u32 	[%rd7+2356], %r3476;
	st.local.u32 	[%rd7+2360], %r3477;
	st.local.u32 	[%rd7+2364], %r3478;
	st.local.u32 	[%rd7+2368], %r3479;
	st.local.u32 	[%rd7+2372], %r3480;
	st.local.u32 	[%rd7+2376], %r3481;
	st.local.u32 	[%rd7+2380], %r3482;
	st.local.u32 	[%rd7+2384], %r3483;
	st.local.u32 	[%rd7+2388], %r3484;
	st.local.u32 	[%rd7+2392], %r3485;
	st.local.u32 	[%rd7+2396], %r3486;
	st.local.u32 	[%rd7+2400], %r3487;
	st.local.u32 	[%rd7+2404], %r3488;
	st.local.u32 	[%rd7+2408], %r3489;
	st.local.u32 	[%rd7+2412], %r3490;
	st.local.u32 	[%rd7+2416], %r3491;
	st.local.u32 	[%rd7+2420], %r3492;
	st.local.u32 	[%rd7+2424], %r3493;
	st.local.u32 	[%rd7+2428], %r3494;
	st.local.u32 	[%rd7+2432], %r3495;
	st.local.u32 	[%rd7+2436], %r3496;
	st.local.u32 	[%rd7+2440], %r3497;
	st.local.u32 	[%rd7+2444], %r3498;
	st.local.u32 	[%rd7+2448], %r3499;
	st.local.u32 	[%rd7+2452], %r3500;
	st.local.u32 	[%rd7+2456], %r3501;
	st.local.u32 	[%rd7+2460], %r3502;
	st.local.u32 	[%rd7+2464], %r3503;
	st.local.u32 	[%rd7+2468], %r3504;
	st.local.u32 	[%rd7+2472], %r3505;
	st.local.u32 	[%rd7+2476], %r3506;
	st.local.u32 	[%rd7+2480], %r3507;
	st.local.u32 	[%rd7+2484], %r3508;
	st.local.u32 	[%rd7+2488], %r3509;
	st.local.u32 	[%rd7+2492], %r3510;
	st.local.u32 	[%rd7+2496], %r3511;
	mov.b32 	%r7799, 0;
	mov.u64 	%rd517, %rd14;
	mov.u32 	%r7717, %r7799;
$L__BB2_52:
	ld.local.u32 	%r7735, [%rd517+-32];
	min.s32 	%r3512, %r7735, 0;
	and.b32  	%r7719, %r3512, 2147483647;
	ld.local.u32 	%r7737, [%rd517+-16];
	setp.gt.s32 	%p19, %r7737, -1;
	@%p19 bra 	$L__BB2_54;
	and.b32  	%r3513, %r7737, 2147483647;
	and.b32  	%r3514, %r7737, %r7719;
	setp.eq.s32 	%p20, %r3514, 0;
	selp.b32 	%r3515, %r3513, -2147483648, %p20;
	or.b32  	%r7719, %r3515, %r7719;
$L__BB2_54:
	ld.local.u32 	%r7739, [%rd517];
	setp.gt.s32 	%p21, %r7739, -1;
	@%p21 bra 	$L__BB2_56;
	and.b32  	%r3516, %r7739, 2147483647;
	and.b32  	%r3517, %r3516, %r7719;
	setp.eq.s32 	%p22, %r3517, 0;
	selp.b32 	%r3518, %r3516, -2147483648, %p22;
	or.b32  	%r7719, %r3518, %r7719;
$L__BB2_56:
	ld.local.u32 	%r7741, [%rd517+16];
	setp.gt.s32 	%p23, %r7741, -1;
	@%p23 bra 	$L__BB2_58;
	and.b32  	%r3519, %r7741, 2147483647;
	and.b32  	%r3520, %r3519, %r7719;
	setp.eq.s32 	%p24, %r3520, 0;
	selp.b32 	%r3521, %r3519, -2147483648, %p24;
	or.b32  	%r7719, %r3521, %r7719;
$L__BB2_58:
	ld.local.u32 	%r7743, [%rd517+-28];
	setp.gt.s32 	%p25, %r7743, -1;
	@%p25 bra 	$L__BB2_60;
	and.b32  	%r3522, %r7743, 2147483647;
	and.b32  	%r3523, %r3522, %r7719;
	setp.eq.s32 	%p26, %r3523, 0;
	selp.b32 	%r3524, %r3522, -2147483648, %p26;
	or.b32  	%r7719, %r3524, %r7719;
$L__BB2_60:
	ld.local.u32 	%r7745, [%rd517+-12];
	setp.gt.s32 	%p27, %r7745, -1;
	@%p27 bra 	$L__BB2_62;
	and.b32  	%r3525, %r7745, 2147483647;
	and.b32  	%r3526, %r3525, %r7719;
	setp.eq.s32 	%p28, %r3526, 0;
	selp.b32 	%r3527, %r3525, -2147483648, %p28;
	or.b32  	%r7719, %r3527, %r7719;
$L__BB2_62:
	ld.local.u32 	%r7747, [%rd517+4];
	setp.gt.s32 	%p29, %r7747, -1;
	@%p29 bra 	$L__BB2_64;
	and.b32  	%r3528, %r7747, 2147483647;
	and.b32  	%r3529, %r3528, %r7719;
	setp.eq.s32 	%p30, %r3529, 0;
	selp.b32 	%r3530, %r3528, -2147483648, %p30;
	or.b32  	%r7719, %r3530, %r7719;
$L__BB2_64:
	ld.local.u32 	%r7749, [%rd517+20];
	setp.gt.s32 	%p31, %r7749, -1;
	@%p31 bra 	$L__BB2_66;
	and.b32  	%r3531, %r7749, 2147483647;
	and.b32  	%r3532, %r3531, %r7719;
	setp.eq.s32 	%p32, %r3532, 0;
	selp.b32 	%r3533, %r3531, -2147483648, %p32;
	or.b32  	%r7719, %r3533, %r7719;
$L__BB2_66:
	ld.local.u32 	%r7751, [%rd517+-24];
	setp.gt.s32 	%p33, %r7751, -1;
	@%p33 bra 	$L__BB2_68;
	and.b32  	%r3534, %r7751, 2147483647;
	and.b32  	%r3535, %r3534, %r7719;
	setp.eq.s32 	%p34, %r3535, 0;
	selp.b32 	%r3536, %r3534, -2147483648, %p34;
	or.b32  	%r7719, %r3536, %r7719;
$L__BB2_68:
	ld.local.u32 	%r7753, [%rd517+-8];
	setp.gt.s32 	%p35, %r7753, -1;
	@%p35 bra 	$L__BB2_70;
	and.b32  	%r3537, %r7753, 2147483647;
	and.b32  	%r3538, %r3537, %r7719;
	setp.eq.s32 	%p36, %r3538, 0;
	selp.b32 	%r3539, %r3537, -2147483648, %p36;
	or.b32  	%r7719, %r3539, %r7719;
$L__BB2_70:
	ld.local.u32 	%r7755, [%rd517+8];
	setp.gt.s32 	%p37, %r7755, -1;
	@%p37 bra 	$L__BB2_72;
	and.b32  	%r3540, %r7755, 2147483647;
	and.b32  	%r3541, %r3540, %r7719;
	setp.eq.s32 	%p38, %r3541, 0;
	selp.b32 	%r3542, %r3540, -2147483648, %p38;
	or.b32  	%r7719, %r3542, %r7719;
$L__BB2_72:
	ld.local.u32 	%r7757, [%rd517+24];
	setp.gt.s32 	%p39, %r7757, -1;
	@%p39 bra 	$L__BB2_74;
	and.b32  	%r3543, %r7757, 2147483647;
	and.b32  	%r3544, %r3543, %r7719;
	setp.eq.s32 	%p40, %r3544, 0;
	selp.b32 	%r3545, %r3543, -2147483648, %p40;
	or.b32  	%r7719, %r3545, %r7719;
$L__BB2_74:
	ld.local.u32 	%r7759, [%rd517+-20];
	setp.gt.s32 	%p41, %r7759, -1;
	@%p41 bra 	$L__BB2_76;
	and.b32  	%r3546, %r7759, 2147483647;
	and.b32  	%r3547, %r3546, %r7719;
	setp.eq.s32 	%p42, %r3547, 0;
	selp.b32 	%r3548, %r3546, -2147483648, %p42;
	or.b32  	%r7719, %r3548, %r7719;
$L__BB2_76:
	ld.local.u32 	%r7761, [%rd517+-4];
	setp.gt.s32 	%p43, %r7761, -1;
	@%p43 bra 	$L__BB2_78;
	and.b32  	%r3549, %r7761, 2147483647;
	and.b32  	%r3550, %r3549, %r7719;
	setp.eq.s32 	%p44, %r3550, 0;
	selp.b32 	%r3551, %r3549, -2147483648, %p44;
	or.b32  	%r7719, %r3551, %r7719;
$L__BB2_78:
	ld.local.u32 	%r7763, [%rd517+12];
	setp.gt.s32 	%p45, %r7763, -1;
	@%p45 bra 	$L__BB2_80;
	and.b32  	%r3552, %r7763, 2147483647;
	and.b32  	%r3553, %r3552, %r7719;
	setp.eq.s32 	%p46, %r3553, 0;
	selp.b32 	%r3554, %r3552, -2147483648, %p46;
	or.b32  	%r7719, %r3554, %r7719;
$L__BB2_80:
	ld.local.u32 	%r7765, [%rd517+28];
	setp.gt.s32 	%p47, %r7765, -1;
	@%p47 bra 	$L__BB2_82;
	and.b32  	%r3555, %r7765, 2147483647;
	and.b32  	%r3556, %r3555, %r7719;
	setp.eq.s32 	%p48, %r3556, 0;
	selp.b32 	%r3557, %r3555, -2147483648, %p48;
	or.b32  	%r7719, %r3557, %r7719;
$L__BB2_82:
	setp.gt.s32 	%p49, %r7719, -1;
	mov.b32 	%r7736, 0;
	@%p49 bra 	$L__BB2_84;
	mov.b32 	%r3560, 0;
	st.local.u32 	[%rd7], %r3560;
	ld.local.u32 	%r7735, [%rd517+-32];
	mov.b32 	%r7736, 3;
$L__BB2_84:
	not.b32 	%r55, %r7719;
	setp.lt.s32 	%p50, %r7735, 0;
	@%p50 bra 	$L__BB2_86;
	and.b32  	%r3561, %r7735, %r55;
	popc.b32 	%r3562, %r3561;
	setp.eq.s32 	%p51, %r3562, 1;
	or.b32  	%r3563, %r3561, -2147483648;
	selp.b32 	%r56, %r3563, %r3561, %p51;
	st.local.u32 	[%rd517+-32], %r56;
	setp.ne.s32 	%p52, %r7735, %r56;
	selp.u32 	%r3564, 1, 0, %p52;
	or.b32  	%r7736, %r7736, %r3564;
	mov.u32 	%r7735, %r56;
$L__BB2_86:
	setp.lt.s32 	%p53, %r7737, 0;
	@%p53 bra 	$L__BB2_88;
	and.b32  	%r3565, %r7737, %r55;
	popc.b32 	%r3566, %r3565;
	setp.eq.s32 	%p54, %r3566, 1;
	or.b32  	%r3567, %r3565, -2147483648;
	selp.b32 	%r60, %r3567, %r3565, %p54;
	st.local.u32 	[%rd517+-16], %r60;
	setp.ne.s32 	%p55, %r7737, %r60;
	selp.u32 	%r3568, 1, 0, %p55;
	or.b32  	%r7736, %r7736, %r3568;
	mov.u32 	%r7737, %r60;
$L__BB2_88:
	setp.lt.s32 	%p56, %r7739, 0;
	@%p56 bra 	$L__BB2_90;
	and.b32  	%r3569, %r7739, %r55;
	popc.b32 	%r3570, %r3569;
	setp.eq.s32 	%p57, %r3570, 1;
	or.b32  	%r3571, %r3569, -2147483648;
	selp.b32 	%r64, %r3571, %r3569, %p57;
	st.local.u32 	[%rd517], %r64;
	setp.ne.s32 	%p58, %r7739, %r64;
	selp.u32 	%r3572, 1, 0, %p58;
	or.b32  	%r7736, %r7736, %r3572;
	mov.u32 	%r7739, %r64;
$L__BB2_90:
	setp.lt.s32 	%p59, %r7741, 0;
	@%p59 bra 	$L__BB2_92;
	and.b32  	%r3573, %r7741, %r55;
	popc.b32 	%r3574, %r3573;
	setp.eq.s32 	%p60, %r3574, 1;
	or.b32  	%r3575, %r3573, -2147483648;
	selp.b32 	%r68, %r3575, %r3573, %p60;
	st.local.u32 	[%rd517+16], %r68;
	setp.ne.s32 	%p61, %r7741, %r68;
	selp.u32 	%r3576, 1, 0, %p61;
	or.b32  	%r7736, %r7736, %r3576;
	mov.u32 	%r7741, %r68;
$L__BB2_92:
	setp.lt.s32 	%p62, %r7743, 0;
	@%p62 bra 	$L__BB2_94;
	and.b32  	%r3577, %r7743, %r55;
	popc.b32 	%r3578, %r3577;
	setp.eq.s32 	%p63, %r3578, 1;
	or.b32  	%r3579, %r3577, -2147483648;
	selp.b32 	%r72, %r3579, %r3577, %p63;
	st.local.u32 	[%rd517+-28], %r72;
	setp.ne.s32 	%p64, %r7743, %r72;
	selp.u32 	%r3580, 1, 0, %p64;
	or.b32  	%r7736, %r7736, %r3580;
	mov.u32 	%r7743, %r72;
$L__BB2_94:
	setp.lt.s32 	%p65, %r7745, 0;
	@%p65 bra 	$L__BB2_96;
	and.b32  	%r3581, %r7745, %r55;
	popc.b32 	%r3582, %r3581;
	setp.eq.s32 	%p66, %r3582, 1;
	or.b32  	%r3583, %r3581, -2147483648;
	selp.b32 	%r76, %r3583, %r3581, %p66;
	st.local.u32 	[%rd517+-12], %r76;
	setp.ne.s32 	%p67, %r7745, %r76;
	selp.u32 	%r3584, 1, 0, %p67;
	or.b32  	%r7736, %r7736, %r3584;
	mov.u32 	%r7745, %r76;
$L__BB2_96:
	setp.lt.s32 	%p68, %r7747, 0;
	@%p68 bra 	$L__BB2_98;
	and.b32  	%r3585, %r7747, %r55;
	popc.b32 	%r3586, %r3585;
	setp.eq.s32 	%p69, %r3586, 1;
	or.b32  	%r3587, %r3585, -2147483648;
	selp.b32 	%r80, %r3587, %r3585, %p69;
	st.local.u32 	[%rd517+4], %r80;
	setp.ne.s32 	%p70, %r7747, %r80;
	selp.u32 	%r3588, 1, 0, %p70;
	or.b32  	%r7736, %r7736, %r3588;
	mov.u32 	%r7747, %r80;
$L__BB2_98:
	setp.lt.s32 	%p71, %r7749, 0;
	@%p71 bra 	$L__BB2_100;
	and.b32  	%r3589, %r7749, %r55;
	popc.b32 	%r3590, %r3589;
	setp.eq.s32 	%p72, %r3590, 1;
	or.b32  	%r3591, %r3589, -2147483648;
	selp.b32 	%r84, %r3591, %r3589, %p72;
	st.local.u32 	[%rd517+20], %r84;
	setp.ne.s32 	%p73, %r7749, %r84;
	selp.u32 	%r3592, 1, 0, %p73;
	or.b32  	%r7736, %r7736, %r3592;
	mov.u32 	%r7749, %r84;
$L__BB2_100:
	setp.lt.s32 	%p74, %r7751, 0;
	@%p74 bra 	$L__BB2_102;
	and.b32  	%r3593, %r7751, %r55;
	popc.b32 	%r3594, %r3593;
	setp.eq.s32 	%p75, %r3594, 1;
	or.b32  	%r3595, %r3593, -2147483648;
	selp.b32 	%r88, %r3595, %r3593, %p75;
	st.local.u32 	[%rd517+-24], %r88;
	setp.ne.s32 	%p76, %r7751, %r88;
	selp.u32 	%r3596, 1, 0, %p76;
	or.b32  	%r7736, %r7736, %r3596;
	mov.u32 	%r7751, %r88;
$L__BB2_102:
	setp.lt.s32 	%p77, %r7753, 0;
	@%p77 bra 	$L__BB2_104;
	and.b32  	%r3597, %r7753, %r55;
	popc.b32 	%r3598, %r3597;
	setp.eq.s32 	%p78, %r3598, 1;
	or.b32  	%r3599, %r3597, -2147483648;
	selp.b32 	%r92, %r3599, %r3597, %p78;
	st.local.u32 	[%rd517+-8], %r92;
	setp.ne.s32 	%p79, %r7753, %r92;
	selp.u32 	%r3600, 1, 0, %p79;
	or.b32  	%r7736, %r7736, %r3600;
	mov.u32 	%r7753, %r92;
$L__BB2_104:
	setp.lt.s32 	%p80, %r7755, 0;
	@%p80 bra 	$L__BB2_106;
	and.b32  	%r3601, %r7755, %r55;
	popc.b32 	%r3602, %r3601;
	setp.eq.s32 	%p81, %r3602, 1;
	or.b32  	%r3603, %r3601, -2147483648;
	selp.b32 	%r96, %r3603, %r3601, %p81;
	st.local.u32 	[%rd517+8], %r96;
	setp.ne.s32 	%p82, %r7755, %r96;
	selp.u32 	%r3604, 1, 0, %p82;
	or.b32  	%r7736, %r7736, %r3604;
	mov.u32 	%r7755, %r96;
$L__BB2_106:
	setp.lt.s32 	%p83, %r7757, 0;
	@%p83 bra 	$L__BB2_108;
	and.b32  	%r3605, %r7757, %r55;
	popc.b32 	%r3606, %r3605;
	setp.eq.s32 	%p84, %r3606, 1;
	or.b32  	%r3607, %r3605, -2147483648;
	selp.b32 	%r100, %r3607, %r3605, %p84;
	st.local.u32 	[%rd517+24], %r100;
	setp.ne.s32 	%p85, %r7757, %r100;
	selp.u32 	%r3608, 1, 0, %p85;
	or.b32  	%r7736, %r7736, %r3608;
	mov.u32 	%r7757, %r100;
$L__BB2_108:
	setp.lt.s32 	%p86, %r7759, 0;
	@%p86 bra 	$L__BB2_110;
	and.b32  	%r3609, %r7759, %r55;
	popc.b32 	%r3610, %r3609;
	setp.eq.s32 	%p87, %r3610, 1;
	or.b32  	%r3611, %r3609, -2147483648;
	selp.b32 	%r104, %r3611, %r3609, %p87;
	st.local.u32 	[%rd517+-20], %r104;
	setp.ne.s32 	%p88, %r7759, %r104;
	selp.u32 	%r3612, 1, 0, %p88;
	or.b32  	%r7736, %r7736, %r3612;
	mov.u32 	%r7759, %r104;
$L__BB2_110:
	setp.lt.s32 	%p89, %r7761, 0;
	@%p89 bra 	$L__BB2_112;
	and.b32  	%r3613, %r7761, %r55;
	popc.b32 	%r3614, %r3613;
	setp.eq.s32 	%p90, %r3614, 1;
	or.b32  	%r3615, %r3613, -2147483648;
	selp.b32 	%r108, %r3615, %r3613, %p90;
	st.local.u32 	[%rd517+-4], %r108;
	setp.ne.s32 	%p91, %r7761, %r108;
	selp.u32 	%r3616, 1, 0, %p91;
	or.b32  	%r7736, %r7736, %r3616;
	mov.u32 	%r7761, %r108;
$L__BB2_112:
	setp.lt.s32 	%p92, %r7763, 0;
	@%p92 bra 	$L__BB2_114;
	and.b32  	%r3617, %r7763, %r55;
	popc.b32 	%r3618, %r3617;
	setp.eq.s32 	%p93, %r3618, 1;
	or.b32  	%r3619, %r3617, -2147483648;
	selp.b32 	%r112, %r3619, %r3617, %p93;
	st.local.u32 	[%rd517+12], %r112;
	setp.ne.s32 	%p94, %r7763, %r112;
	selp.u32 	%r3620, 1, 0, %p94;
	or.b32  	%r7736, %r7736, %r3620;
	mov.u32 	%r7763, %r112;
$L__BB2_114:
	setp.lt.s32 	%p95, %r7765, 0;
	@%p95 bra 	$L__BB2_116;
	and.b32  	%r3621, %r7765, %r55;
	popc.b32 	%r3622, %r3621;
	setp.eq.s32 	%p96, %r3622, 1;
	or.b32  	%r3623, %r3621, -2147483648;
	selp.b32 	%r116, %r3623, %r3621, %p96;
	st.local.u32 	[%rd517+28], %r116;
	setp.ne.s32 	%p97, %r7765, %r116;
	selp.u32 	%r3624, 1, 0, %p97;
	or.b32  	%r7736, %r7736, %r3624;
	mov.u32 	%r7765, %r116;
$L__BB2_116:
	mov.b32 	%r3625, 0;
	st.local.v4.u32 	[%rd4], {%r3625, %r3625, %r3625, %r3625};
	st.local.v4.u32 	[%rd4+16], {%r3625, %r3625, %r3625, %r3625};
	st.local.v4.u32 	[%rd4+32], {%r3625, %r3625, %r3625, %r3625};
	st.local.v4.u32 	[%rd4+48], {%r3625, %r3625, %r3625, %r3625};
	st.local.v4.u32 	[%rd4+64], {%r3625, %r3625, %r3625, %r3625};
	st.local.v4.u32 	[%rd4+80], {%r3625, %r3625, %r3625, %r3625};
	st.local.v4.u32 	[%rd4+96], {%r3625, %r3625, %r3625, %r3625};
	st.local.v4.u32 	[%rd4+112], {%r3625, %r3625, %r3625, %r3625};
	popc.b32 	%r120, %r7735;
	setp.lt.s32 	%p98, %r7735, 0;
	setp.ne.s32 	%p99, %r120, 2;
	or.pred  	%p100, %p98, %p99;
	mov.u32 	%r7767, %r3625;
	@%p100 bra 	$L__BB2_119;
	clz.b32 	%r3626, %r7735;
	mov.b32 	%r3627, -2147483648;
	shr.u32 	%r121, %r3627, %r3626;
	xor.b32  	%r3628, %r121, %r7735;
	clz.b32 	%r3629, %r3628;
	sub.s32 	%r3630, 31, %r3629;
	mul.wide.u32 	%rd242, %r3630, 4;
	add.s64 	%rd17, %rd4, %rd242;
	ld.local.u32 	%r122, [%rd17];
	and.b32  	%r3631, %r122, %r121;
	setp.ne.s32 	%p101, %r3631, 0;
	mov.u32 	%r7767, %r7735;
	@%p101 bra 	$L__BB2_119;
	or.b32  	%r3633, %r122, %r121;
	st.local.u32 	[%rd17], %r3633;
	mov.u32 	%r7767, %r3625;
$L__BB2_119:
	popc.b32 	%r124, %r7737;
	setp.lt.s32 	%p102, %r7737, 0;
	setp.ne.s32 	%p103, %r124, 2;
	or.pred  	%p104, %p102, %p103;
	@%p104 bra 	$L__BB2_123;
	clz.b32 	%r3634, %r7737;
	mov.b32 	%r3635, -2147483648;
	shr.u32 	%r125, %r3635, %r3634;
	xor.b32  	%r3636, %r125, %r7737;
	clz.b32 	%r3637, %r3636;
	sub.s32 	%r3638, 31, %r3637;
	mul.wide.u32 	%rd243, %r3638, 4;
	add.s64 	%rd18, %rd4, %rd243;
	ld.local.u32 	%r126, [%rd18];
	and.b32  	%r3639, %r126, %r125;
	setp.eq.s32 	%p105, %r3639, 0;
	@%p105 bra 	$L__BB2_122;
	or.b32  	%r7767, %r7737, %r7767;
	bra.uni 	$L__BB2_123;
$L__BB2_122:
	or.b32  	%r3640, %r126, %r125;
	st.local.u32 	[%rd18], %r3640;
$L__BB2_123:
	popc.b32 	%r129, %r7739;
	setp.lt.s32 	%p106, %r7739, 0;
	setp.ne.s32 	%p107, %r129, 2;
	or.pred  	%p108, %p106, %p107;
	@%p108 bra 	$L__BB2_127;
	clz.b32 	%r3641, %r7739;
	mov.b32 	%r3642, -2147483648;
	shr.u32 	%r130, %r3642, %r3641;
	xor.b32  	%r3643, %r130, %r7739;
	clz.b32 	%r3644, %r3643;
	sub.s32 	%r3645, 31, %r3644;
	mul.wide.u32 	%rd244, %r3645, 4;
	add.s64 	%rd19, %rd4, %rd244;
	ld.local.u32 	%r131, [%rd19];
	and.b32  	%r3646, %r131, %r130;
	setp.eq.s32 	%p109, %r3646, 0;
	@%p109 bra 	$L__BB2_126;
	or.b32  	%r7767, %r7739, %r7767;
	bra.uni 	$L__BB2_127;
$L__BB2_126:
	or.b32  	%r3647, %r131, %r130;
	st.local.u32 	[%rd19], %r3647;
$L__BB2_127:
	popc.b32 	%r134, %r7741;
	setp.lt.s32 	%p110, %r7741, 0;
	setp.ne.s32 	%p111, %r134, 2;
	or.pred  	%p112, %p110, %p111;
	@%p112 bra 	$L__BB2_131;
	clz.b32 	%r3648, %r7741;
	mov.b32 	%r3649, -2147483648;
	shr.u32 	%r135, %r3649, %r3648;
	xor.b32  	%r3650, %r135, %r7741;
	clz.b32 	%r3651, %r3650;
	sub.s32 	%r3652, 31, %r3651;
	mul.wide.u32 	%rd245, %r3652, 4;
	add.s64 	%rd20, %rd4, %rd245;
	ld.local.u32 	%r136, [%rd20];
	and.b32  	%r3653, %r136, %r135;
	setp.eq.s32 	%p113, %r3653, 0;
	@%p113 bra 	$L__BB2_130;
	or.b32  	%r7767, %r7741, %r7767;
	bra.uni 	$L__BB2_131;
$L__BB2_130:
	or.b32  	%r3654, %r136, %r135;
	st.local.u32 	[%rd20], %r3654;
$L__BB2_131:
	popc.b32 	%r139, %r7743;
	setp.lt.s32 	%p114, %r7743, 0;
	setp.ne.s32 	%p115, %r139, 2;
	or.pred  	%p116, %p114, %p115;
	@%p116 bra 	$L__BB2_135;
	clz.b32 	%r3655, %r7743;
	mov.b32 	%r3656, -2147483648;
	shr.u32 	%r140, %r3656, %r3655;
	xor.b32  	%r3657, %r140, %r7743;
	clz.b32 	%r3658, %r3657;
	sub.s32 	%r3659, 31, %r3658;
	mul.wide.u32 	%rd246, %r3659, 4;
	add.s64 	%rd21, %rd4, %rd246;
	ld.local.u32 	%r141, [%rd21];
	and.b32  	%r3660, %r141, %r140;
	setp.eq.s32 	%p117, %r3660, 0;
	@%p117 bra 	$L__BB2_134;
	or.b32  	%r7767, %r7743, %r7767;
	bra.uni 	$L__BB2_135;
$L__BB2_134:
	or.b32  	%r3661, %r141, %r140;
	st.local.u32 	[%rd21], %r3661;
$L__BB2_135:
	popc.b32 	%r144, %r7745;
	setp.lt.s32 	%p118, %r7745, 0;
	setp.ne.s32 	%p119, %r144, 2;
	or.pred  	%p120, %p118, %p119;
	@%p120 bra 	$L__BB2_139;
	clz.b32 	%r3662, %r7745;
	mov.b32 	%r3663, -2147483648;
	shr.u32 	%r145, %r3663, %r3662;
	xor.b32  	%r3664, %r145, %r7745;
	clz.b32 	%r3665, %r3664;
	sub.s32 	%r3666, 31, %r3665;
	mul.wide.u32 	%rd247, %r3666, 4;
	add.s64 	%rd22, %rd4, %rd247;
	ld.local.u32 	%r146, [%rd22];
	and.b32  	%r3667, %r146, %r145;
	setp.eq.s32 	%p121, %r3667, 0;
	@%p121 bra 	$L__BB2_138;
	or.b32  	%r7767, %r7745, %r7767;
	bra.uni 	$L__BB2_139;
$L__BB2_138:
	or.b32  	%r3668, %r146, %r145;
	st.local.u32 	[%rd22], %r3668;
$L__BB2_139:
	popc.b32 	%r149, %r7747;
	setp.lt.s32 	%p122, %r7747, 0;
	setp.ne.s32 	%p123, %r149, 2;
	or.pred  	%p124, %p122, %p123;
	@%p124 bra 	$L__BB2_143;
	clz.b32 	%r3669, %r7747;
	mov.b32 	%r3670, -2147483648;
	shr.u32 	%r150, %r3670, %r3669;
	xor.b32  	%r3671, %r150, %r7747;
	clz.b32 	%r3672, %r3671;
	sub.s32 	%r3673, 31, %r3672;
	mul.wide.u32 	%rd248, %r3673, 4;
	add.s64 	%rd23, %rd4, %rd248;
	ld.local.u32 	%r151, [%rd23];
	and.b32  	%r3674, %r151, %r150;
	setp.eq.s32 	%p125, %r3674, 0;
	@%p125 bra 	$L__BB2_142;
	or.b32  	%r7767, %r7747, %r7767;
	bra.uni 	$L__BB2_143;
$L__BB2_142:
	or.b32  	%r3675, %r151, %r150;
	st.local.u32 	[%rd23], %r3675;
$L__BB2_143:
	popc.b32 	%r154, %r7749;
	setp.lt.s32 	%p126, %r7749, 0;
	setp.ne.s32 	%p127, %r154, 2;
	or.pred  	%p128, %p126, %p127;
	@%p128 bra 	$L__BB2_147;
	clz.b32 	%r3676, %r7749;
	mov.b32 	%r3677, -2147483648;
	shr.u32 	%r155, %r3677, %r3676;
	xor.b32  	%r3678, %r155, %r7749;
	clz.b32 	%r3679, %r3678;
	sub.s32 	%r3680, 31, %r3679;
	mul.wide.u32 	%rd249, %r3680, 4;
	add.s64 	%rd24, %rd4, %rd249;
	ld.local.u32 	%r156, [%rd24];
	and.b32  	%r3681, %r156, %r155;
	setp.eq.s32 	%p129, %r3681, 0;
	@%p129 bra 	$L__BB2_146;
	or.b32  	%r7767, %r7749, %r7767;
	bra.uni 	$L__BB2_147;
$L__BB2_146:
	or.b32  	%r3682, %r156, %r155;
	st.local.u32 	[%rd24], %r3682;
$L__BB2_147:
	popc.b32 	%r159, %r7751;
	setp.lt.s32 	%p130, %r7751, 0;
	setp.ne.s32 	%p131, %r159, 2;
	or.pred  	%p132, %p130, %p131;
	@%p132 bra 	$L__BB2_151;
	clz.b32 	%r3683, %r7751;
	mov.b32 	%r3684, -2147483648;
	shr.u32 	%r160, %r3684, %r3683;
	xor.b32  	%r3685, %r160, %r7751;
	clz.b32 	%r3686, %r3685;
	sub.s32 	%r3687, 31, %r3686;
	mul.wide.u32 	%rd250, %r3687, 4;
	add.s64 	%rd25, %rd4, %rd250;
	ld.local.u32 	%r161, [%rd25];
	and.b32  	%r3688, %r161, %r160;
	setp.eq.s32 	%p133, %r3688, 0;
	@%p133 bra 	$L__BB2_150;
	or.b32  	%r7767, %r7751, %r7767;
	bra.uni 	$L__BB2_151;
$L__BB2_150:
	or.b32  	%r3689, %r161, %r160;
	st.local.u32 	[%rd25], %r3689;
$L__BB2_151:
	popc.b32 	%r164, %r7753;
	setp.lt.s32 	%p134, %r7753, 0;
	setp.ne.s32 	%p135, %r164, 2;
	or.pred  	%p136, %p134, %p135;
	@%p136 bra 	$L__BB2_155;
	clz.b32 	%r3690, %r7753;
	mov.b32 	%r3691, -2147483648;
	shr.u32 	%r165, %r3691, %r3690;
	xor.b32  	%r3692, %r165, %r7753;
	clz.b32 	%r3693, %r3692;
	sub.s32 	%r3694, 31, %r3693;
	mul.wide.u32 	%rd251, %r3694, 4;
	add.s64 	%rd26, %rd4, %rd251;
	ld.local.u32 	%r166, [%rd26];
	and.b32  	%r3695, %r166, %r165;
	setp.eq.s32 	%p137, %r3695, 0;
	@%p137 bra 	$L__BB2_154;
	or.b32  	%r7767, %r7753, %r7767;
	bra.uni 	$L__BB2_155;
$L__BB2_154:
	or.b32  	%r3696, %r166, %r165;
	st.local.u32 	[%rd26], %r3696;
$L__BB2_155:
	popc.b32 	%r169, %r7755;
	setp.lt.s32 	%p138, %r7755, 0;
	setp.ne.s32 	%p139, %r169, 2;
	or.pred  	%p140, %p138, %p139;
	@%p140 bra 	$L__BB2_159;
	clz.b32 	%r3697, %r7755;
	mov.b32 	%r3698, -2147483648;
	shr.u32 	%r170, %r3698, %r3697;
	xor.b32  	%r3699, %r170, %r7755;
	clz.b32 	%r3700, %r3699;
	sub.s32 	%r3701, 31, %r3700;
	mul.wide.u32 	%rd252, %r3701, 4;
	add.s64 	%rd27, %rd4, %rd252;
	ld.local.u32 	%r171, [%rd27];
	and.b32  	%r3702, %r171, %r170;
	setp.eq.s32 	%p141, %r3702, 0;
	@%p141 bra 	$L__BB2_158;
	or.b32  	%r7767, %r7755, %r7767;
	bra.uni 	$L__BB2_159;
$L__BB2_158:
	or.b32  	%r3703, %r171, %r170;
	st.local.u32 	[%rd27], %r3703;
$L__BB2_159:
	popc.b32 	%r174, %r7757;
	setp.lt.s32 	%p142, %r7757, 0;
	setp.ne.s32 	%p143, %r174, 2;
	or.pred  	%p144, %p142, %p143;
	@%p144 bra 	$L__BB2_163;
	clz.b32 	%r3704, %r7757;
	mov.b32 	%r3705, -2147483648;
	shr.u32 	%r175, %r3705, %r3704;
	xor.b32  	%r3706, %r175, %r7757;
	clz.b32 	%r3707, %r3706;
	sub.s32 	%r3708, 31, %r3707;
	mul.wide.u32 	%rd253, %r3708, 4;
	add.s64 	%rd28, %rd4, %rd253;
	ld.local.u32 	%r176, [%rd28];
	and.b32  	%r3709, %r176, %r175;
	setp.eq.s32 	%p145, %r3709, 0;
	@%p145 bra 	$L__BB2_162;
	or.b32  	%r7767, %r7757, %r7767;
	bra.uni 	$L__BB2_163;
$L__BB2_162:
	or.b32  	%r3710, %r176, %r175;
	st.local.u32 	[%rd28], %r3710;
$L__BB2_163:
	popc.b32 	%r179, %r7759;
	setp.lt.s32 	%p146, %r7759, 0;
	setp.ne.s32 	%p147, %r179, 2;
	or.pred  	%p148, %p146, %p147;
	@%p148 bra 	$L__BB2_167;
	clz.b32 	%r3711, %r7759;
	mov.b32 	%r3712, -2147483648;
	shr.u32 	%r180, %r3712, %r3711;
	xor.b32  	%r3713, %r180, %r7759;
	clz.b32 	%r3714, %r3713;
	sub.s32 	%r3715, 31, %r3714;
	mul.wide.u32 	%rd254, %r3715, 4;
	add.s64 	%rd29, %rd4, %rd254;
	ld.local.u32 	%r181, [%rd29];
	and.b32  	%r3716, %r181, %r180;
	setp.eq.s32 	%p149, %r3716, 0;
	@%p149 bra 	$L__BB2_166;
	or.b32  	%r7767, %r7759, %r7767;
	bra.uni 	$L__BB2_167;
$L__BB2_166:
	or.b32  	%r3717, %r181, %r180;
	st.local.u32 	[%rd29], %r3717;
$L__BB2_167:
	popc.b32 	%r184, %r7761;
	setp.lt.s32 	%p150, %r7761, 0;
	setp.ne.s32 	%p151, %r184, 2;
	or.pred  	%p152, %p150, %p151;
	@%p152 bra 	$L__BB2_171;
	clz.b32 	%r3718, %r7761;
	mov.b32 	%r3719, -2147483648;
	shr.u32 	%r185, %r3719, %r3718;
	xor.b32  	%r3720, %r185, %r7761;
	clz.b32 	%r3721, %r3720;
	sub.s32 	%r3722, 31, %r3721;
	mul.wide.u32 	%rd255, %r3722, 4;
	add.s64 	%rd30, %rd4, %rd255;
	ld.local.u32 	%r186, [%rd30];
	and.b32  	%r3723, %r186, %r185;
	setp.eq.s32 	%p153, %r3723, 0;
	@%p153 bra 	$L__BB2_170;
	or.b32  	%r7767, %r7761, %r7767;
	bra.uni 	$L__BB2_171;
$L__BB2_170:
	or.b32  	%r3724, %r186, %r185;
	st.local.u32 	[%rd30], %r3724;
$L__BB2_171:
	popc.b32 	%r189, %r7763;
	setp.lt.s32 	%p154, %r7763, 0;
	setp.ne.s32 	%p155, %r189, 2;
	or.pred  	%p156, %p154, %p155;
	@%p156 bra 	$L__BB2_175;
	clz.b32 	%r3725, %r7763;
	mov.b32 	%r3726, -2147483648;
	shr.u32 	%r190, %r3726, %r3725;
	xor.b32  	%r3727, %r190, %r7763;
	clz.b32 	%r3728, %r3727;
	sub.s32 	%r3729, 31, %r3728;
	mul.wide.u32 	%rd256, %r3729, 4;
	add.s64 	%rd31, %rd4, %rd256;
	ld.local.u32 	%r191, [%rd31];
	and.b32  	%r3730, %r191, %r190;
	setp.eq.s32 	%p157, %r3730, 0;
	@%p157 bra 	$L__BB2_174;
	or.b32  	%r7767, %r7763, %r7767;
	bra.uni 	$L__BB2_175;
$L__BB2_174:
	or.b32  	%r3731, %r191, %r190;
	st.local.u32 	[%rd31], %r3731;
$L__BB2_175:
	popc.b32 	%r194, %r7765;
	setp.lt.s32 	%p158, %r7765, 0;
	setp.ne.s32 	%p159, %r194, 2;
	or.pred  	%p160, %p158, %p159;
	@%p160 bra 	$L__BB2_177;
	clz.b32 	%r3732, %r7765;
	mov.b32 	%r3733, -2147483648;
	shr.u32 	%r3734, %r3733, %r3732;
	xor.b32  	%r3735, %r3734, %r7765;
	clz.b32 	%r3736, %r3735;
	sub.s32 	%r3737, 31, %r3736;
	mul.wide.u32 	%rd257, %r3737, 4;
	add.s64 	%rd258, %rd4, %rd257;
	ld.local.u32 	%r3738, [%rd258];
	and.b32  	%r3739, %r3738, %r3734;
	setp.eq.s32 	%p161, %r3739, 0;
	selp.b32 	%r3740, 0, %r7765, %p161;
	or.b32  	%r7767, %r7767, %r3740;
$L__BB2_177:
	setp.eq.s32 	%p162, %r7767, 0;
	mov.b32 	%r7784, 0;
	@%p162 bra 	$L__BB2_210;
	not.b32 	%r197, %r7767;
	setp.gt.s32 	%p163, %r7735, -1;
	setp.eq.s32 	%p164, %r120, 2;
	and.b32  	%r3744, %r7735, %r7767;
	setp.eq.s32 	%p165, %r3744, %r7735;
	and.pred  	%p166, %p164, %p165;
	mov.b32 	%r7784, 0;
	and.pred  	%p167, %p166, %p163;
	@%p167 bra 	$L__BB2_180;
	and.b32  	%r3745, %r7735, %r197;
	popc.b32 	%r3746, %r3745;
	setp.eq.s32 	%p168, %r3746, 1;
	or.b32  	%r3747, %r3745, -2147483648;
	selp.b32 	%r3748, %r3747, %r3745, %p168;
	st.local.u32 	[%rd517+-32], %r3748;
	setp.ne.s32 	%p169, %r7735, %r3748;
	selp.u32 	%r7784, 1, 0, %p169;
$L__BB2_180:
	setp.gt.s32 	%p170, %r7737, -1;
	setp.eq.s32 	%p171, %r124, 2;
	and.b32  	%r3750, %r7737, %r7767;
	setp.eq.s32 	%p172, %r3750, %r7737;
	and.pred  	%p173, %p171, %p172;
	and.pred  	%p174, %p173, %p170;
	@%p174 bra 	$L__BB2_182;
	and.b32  	%r3751, %r7737, %r197;
	popc.b32 	%r3752, %r3751;
	setp.eq.s32 	%p175, %r3752, 1;
	or.b32  	%r3753, %r3751, -2147483648;
	selp.b32 	%r3754, %r3753, %r3751, %p175;
	st.local.u32 	[%rd517+-16], %r3754;
	setp.ne.s32 	%p176, %r7737, %r3754;
	selp.u32 	%r3755, 1, 0, %p176;
	or.b32  	%r7784, %r7784, %r3755;
$L__BB2_182:
	setp.gt.s32 	%p177, %r7739, -1;
	setp.eq.s32 	%p178, %r129, 2;
	and.b32  	%r3757, %r7739, %r7767;
	setp.eq.s32 	%p179, %r3757, %r7739;
	and.pred  	%p180, %p178, %p179;
	and.pred  	%p181, %p180, %p177;
	@%p181 bra 	$L__BB2_184;
	and.b32  	%r3758, %r7739, %r197;
	popc.b32 	%r3759, %r3758;
	setp.eq.s32 	%p182, %r3759, 1;
	or.b32  	%r3760, %r3758, -2147483648;
	selp.b32 	%r3761, %r3760, %r3758, %p182;
	st.local.u32 	[%rd517], %r3761;
	setp.ne.s32 	%p183, %r7739, %r3761;
	selp.u32 	%r3762, 1, 0, %p183;
	or.b32  	%r7784, %r7784, %r3762;
$L__BB2_184:
	setp.gt.s32 	%p184, %r7741, -1;
	setp.eq.s32 	%p185, %r134, 2;
	and.b32  	%r3764, %r7741, %r7767;
	setp.eq.s32 	%p186, %r3764, %r7741;
	and.pred  	%p187, %p185, %p186;
	and.pred  	%p188, %p187, %p184;
	@%p188 bra 	$L__BB2_186;
	and.b32  	%r3765, %r7741, %r197;
	popc.b32 	%r3766, %r3765;
	setp.eq.s32 	%p189, %r3766, 1;
	or.b32  	%r3767, %r3765, -2147483648;
	selp.b32 	%r3768, %r3767, %r3765, %p189;
	st.local.u32 	[%rd517+16], %r3768;
	setp.ne.s32 	%p190, %r7741, %r3768;
	selp.u32 	%r3769, 1, 0, %p190;
	or.b32  	%r7784, %r7784, %r3769;
$L__BB2_186:
	setp.gt.s32 	%p191, %r7743, -1;
	setp.eq.s32 	%p192, %r139, 2;
	and.b32  	%r3771, %r7743, %r7767;
	setp.eq.s32 	%p193, %r3771, %r7743;
	and.pred  	%p194, %p192, %p193;
	and.pred  	%p195, %p194, %p191;
	@%p195 bra 	$L__BB2_188;
	and.b32  	%r3772, %r7743, %r197;
	popc.b32 	%r3773, %r3772;
	setp.eq.s32 	%p196, %r3773, 1;
	or.b32  	%r3774, %r3772, -2147483648;
	selp.b32 	%r3775, %r3774, %r3772, %p196;
	st.local.u32 	[%rd517+-28], %r3775;
	setp.ne.s32 	%p197, %r7743, %r3775;
	selp.u32 	%r3776, 1, 0, %p197;
	or.b32  	%r7784, %r7784, %r3776;
$L__BB2_188:
	setp.gt.s32 	%p198, %r7745, -1;
	setp.eq.s32 	%p199, %r144, 2;
	and.b32  	%r3778, %r7745, %r7767;
	setp.eq.s32 	%p200, %r3778, %r7745;
	and.pred  	%p201, %p199, %p200;
	and.pred  	%p202, %p201, %p198;
	@%p202 bra 	$L__BB2_190;
	and.b32  	%r3779, %r7745, %r197;
	popc.b32 	%r3780, %r3779;
	setp.eq.s32 	%p203, %r3780, 1;
	or.b32  	%r3781, %r3779, -2147483648;
	selp.b32 	%r3782, %r3781, %r3779, %p203;
	st.local.u32 	[%rd517+-12], %r3782;
	setp.ne.s32 	%p204, %r7745, %r3782;
	selp.u32 	%r3783, 1, 0, %p204;
	or.b32  	%r7784, %r7784, %r3783;
$L__BB2_190:
	setp.gt.s32 	%p205, %r7747, -1;
	setp.eq.s32 	%p206, %r149, 2;
	and.b32  	%r3785, %r7747, %r7767;
	setp.eq.s32 	%p207, %r3785, %r7747;
	and.pred  	%p208, %p206, %p207;
	and.pred  	%p209, %p208, %p205;
	@%p209 bra 	$L__BB2_192;
	and.b32  	%r3786, %r7747, %r197;
	popc.b32 	%r3787, %r3786;
	setp.eq.s32 	%p210, %r3787, 1;
	or.b32  	%r3788, %r3786, -2147483648;
	selp.b32 	%r3789, %r3788, %r3786, %p210;
	st.local.u32 	[%rd517+4], %r3789;
	setp.ne.s32 	%p211, %r7747, %r3789;
	selp.u32 	%r3790, 1, 0, %p211;
	or.b32  	%r7784, %r7784, %r3790;
$L__BB2_192:
	setp.gt.s32 	%p212, %r7749, -1;
	setp.eq.s32 	%p213, %r154, 2;
	and.b32  	%r3792, %r7749, %r7767;
	setp.eq.s32 	%p214, %r3792, %r7749;
	and.pred  	%p215, %p213, %p214;
	and.pred  	%p216, %p215, %p212;
	@%p216 bra 	$L__BB2_194;
	and.b32  	%r3793, %r7749, %r197;
	popc.b32 	%r3794, %r3793;
	setp.eq.s32 	%p217, %r3794, 1;
	or.b32  	%r3795, %r3793, -2147483648;
	selp.b32 	%r3796, %r3795, %r3793, %p217;
	st.local.u32 	[%rd517+20], %r3796;
	setp.ne.s32 	%p218, %r7749, %r3796;
	selp.u32 	%r3797, 1, 0, %p218;
	or.b32  	%r7784, %r7784, %r3797;
$L__BB2_194:
	setp.gt.s32 	%p219, %r7751, -1;
	setp.eq.s32 	%p220, %r159, 2;
	and.b32  	%r3799, %r7751, %r7767;
	setp.eq.s32 	%p221, %r3799, %r7751;
	and.pred  	%p222, %p220, %p221;
	and.pred  	%p223, %p222, %p219;
	@%p223 bra 	$L__BB2_196;
	and.b32  	%r3800, %r7751, %r197;
	popc.b32 	%r3801, %r3800;
	setp.eq.s32 	%p224, %r3801, 1;
	or.b32  	%r3802, %r3800, -2147483648;
	selp.b32 	%r3803, %r3802, %r3800, %p224;
	st.local.u32 	[%rd517+-24], %r3803;
	setp.ne.s32 	%p225, %r7751, %r3803;
	selp.u32 	%r3804, 1, 0, %p225;
	or.b32  	%r7784, %r7784, %r3804;
$L__BB2_196:
	setp.gt.s32 	%p226, %r7753, -1;
	setp.eq.s32 	%p227, %r164, 2;
	and.b32  	%r3806, %r7753, %r7767;
	setp.eq.s32 	%p228, %r3806, %r7753;
	and.pred  	%p229, %p227, %p228;
	and.pred  	%p230, %p229, %p226;
	@%p230 bra 	$L__BB2_198;
	and.b32  	%r3807, %r7753, %r197;
	popc.b32 	%r3808, %r3807;
	setp.eq.s32 	%p231, %r3808, 1;
	or.b32  	%r3809, %r3807, -2147483648;
	selp.b32 	%r3810, %r3809, %r3807, %p231;
	st.local.u32 	[%rd517+-8], %r3810;
	setp.ne.s32 	%p232, %r7753, %r3810;
	selp.u32 	%r3811, 1, 0, %p232;
	or.b32  	%r7784, %r7784, %r3811;
$L__BB2_198:
	setp.gt.s32 	%p233, %r7755, -1;
	setp.eq.s32 	%p234, %r169, 2;
	and.b32  	%r3813, %r7755, %r7767;
	setp.eq.s32 	%p235, %r3813, %r7755;
	and.pred  	%p236, %p234, %p235;
	and.pred  	%p237, %p236, %p233;
	@%p237 bra 	$L__BB2_200;
	and.b32  	%r3814, %r7755, %r197;
	popc.b32 	%r3815, %r3814;
	setp.eq.s32 	%p238, %r3815, 1;
	or.b32  	%r3816, %r3814, -2147483648;
	selp.b32 	%r3817, %r3816, %r3814, %p238;
	st.local.u32 	[%rd517+8], %r3817;
	setp.ne.s32 	%p239, %r7755, %r3817;
	selp.u32 	%r3818, 1, 0, %p239;
	or.b32  	%r7784, %r7784, %r3818;
$L__BB2_200:
	setp.gt.s32 	%p240, %r7757, -1;
	setp.eq.s32 	%p241, %r174, 2;
	and.b32  	%r3820, %r7757, %r7767;
	setp.eq.s32 	%p242, %r3820, %r7757;
	and.pred  	%p243, %p241, %p242;
	and.pred  	%p244, %p243, %p240;
	@%p244 bra 	$L__BB2_202;
	and.b32  	%r3821, %r7757, %r197;
	popc.b32 	%r3822, %r3821;
	setp.eq.s32 	%p245, %r3822, 1;
	or.b32  	%r3823, %r3821, -2147483648;
	selp.b32 	%r3824, %r3823, %r3821, %p245;
	st.local.u32 	[%rd517+24], %r3824;
	setp.ne.s32 	%p246, %r7757, %r3824;
	selp.u32 	%r3825, 1, 0, %p246;
	or.b32  	%r7784, %r7784, %r3825;
$L__BB2_202:
	setp.gt.s32 	%p247, %r7759, -1;
	setp.eq.s32 	%p248, %r179, 2;
	and.b32  	%r3827, %r7759, %r7767;
	setp.eq.s32 	%p249, %r3827, %r7759;
	and.pred  	%p250, %p248, %p249;
	and.pred  	%p251, %p250, %p247;
	@%p251 bra 	$L__BB2_204;
	and.b32  	%r3828, %r7759, %r197;
	popc.b32 	%r3829, %r3828;
	setp.eq.s32 	%p252, %r3829, 1;
	or.b32  	%r3830, %r3828, -2147483648;
	selp.b32 	%r3831, %r3830, %r3828, %p252;
	st.local.u32 	[%rd517+-20], %r3831;
	setp.ne.s32 	%p253, %r7759, %r3831;
	selp.u32 	%r3832, 1, 0, %p253;
	or.b32  	%r7784, %r7784, %r3832;
$L__BB2_204:
	setp.gt.s32 	%p254, %r7761, -1;
	setp.eq.s32 	%p255, %r184, 2;
	and.b32  	%r3834, %r7761, %r7767;
	setp.eq.s32 	%p256, %r3834, %r7761;
	and.pred  	%p257, %p255, %p256;
	and.pred  	%p258, %p257, %p254;
	@%p258 bra 	$L__BB2_206;
	and.b32  	%r3835, %r7761, %r197;
	popc.b32 	%r3836, %r3835;
	setp.eq.s32 	%p259, %r3836, 1;
	or.b32  	%r3837, %r3835, -2147483648;
	selp.b32 	%r3838, %r3837, %r3835, %p259;
	st.local.u32 	[%rd517+-4], %r3838;
	setp.ne.s32 	%p260, %r7761, %r3838;
	selp.u32 	%r3839, 1, 0, %p260;
	or.b32  	%r7784, %r7784, %r3839;
$L__BB2_206:
	setp.gt.s32 	%p261, %r7763, -1;
	setp.eq.s32 	%p262, %r189, 2;
	and.b32  	%r3841, %r7763, %r7767;
	setp.eq.s32 	%p263, %r3841, %r7763;
	and.pred  	%p264, %p262, %p263;
	and.pred  	%p265, %p264, %p261;
	@%p265 bra 	$L__BB2_208;
	and.b32  	%r3842, %r7763, %r197;
	popc.b32 	%r3843, %r3842;
	setp.eq.s32 	%p266, %r3843, 1;
	or.b32  	%r3844, %r3842, -2147483648;
	selp.b32 	%r3845, %r3844, %r3842, %p266;
	st.local.u32 	[%rd517+12], %r3845;
	setp.ne.s32 	%p267, %r7763, %r3845;
	selp.u32 	%r3846, 1, 0, %p267;
	or.b32  	%r7784, %r7784, %r3846;
$L__BB2_208:
	setp.gt.s32 	%p268, %r7765, -1;
	setp.eq.s32 	%p269, %r194, 2;
	and.b32  	%r3848, %r7765, %r7767;
	setp.eq.s32 	%p270, %r3848, %r7765;
	and.pred  	%p271, %p269, %p270;
	and.pred  	%p272, %p271, %p268;
	@%p272 bra 	$L__BB2_210;
	and.b32  	%r3849, %r7765, %r197;
	popc.b32 	%r3850, %r3849;
	setp.eq.s32 	%p273, %r3850, 1;
	or.b32  	%r3851, %r3849, -2147483648;
	selp.b32 	%r3852, %r3851, %r3849, %p273;
	st.local.u32 	[%rd517+28], %r3852;
	setp.ne.s32 	%p274, %r7765, %r3852;
	selp.u32 	%r3853, 1, 0, %p274;
	or.b32  	%r7784, %r7784, %r3853;
$L__BB2_210:
	or.b32  	%r3854, %r7799, %r7784;
	or.b32  	%r7799, %r3854, %r7736;
	add.s32 	%r7717, %r7717, 1;
	add.s64 	%rd517, %rd517, 64;
	setp.ne.s32 	%p275, %r7717, 16;
	@%p275 bra 	$L__BB2_52;
	setp.eq.s32 	%p276, %r7799, 3;
	@%p276 bra 	$L__BB2_1990;
	mov.b32 	%r7800, 0;
$L__BB2_213:
	mul.wide.u32 	%rd259, %r7800, 4;
	add.s64 	%rd33, %rd7, %rd259;
	ld.local.u32 	%r7818, [%rd33];
	min.s32 	%r3856, %r7818, 0;
	and.b32  	%r7802, %r3856, 2147483647;
	ld.local.u32 	%r7820, [%rd33+256];
	setp.gt.s32 	%p277, %r7820, -1;
	@%p277 bra 	$L__BB2_215;
	and.b32  	%r3857, %r7820, 2147483647;
	and.b32  	%r3858, %r7820, %r7802;
	setp.eq.s32 	%p278, %r3858, 0;
	selp.b32 	%r3859, %r3857, -2147483648, %p278;
	or.b32  	%r7802, %r3859, %r7802;
$L__BB2_215:
	ld.local.u32 	%r7822, [%rd33+512];
	setp.gt.s32 	%p279, %r7822, -1;
	@%p279 bra 	$L__BB2_217;
	and.b32  	%r3860, %r7822, 2147483647;
	and.b32  	%r3861, %r3860, %r7802;
	setp.eq.s32 	%p280, %r3861, 0;
	selp.b32 	%r3862, %r3860, -2147483648, %p280;
	or.b32  	%r7802, %r3862, %r7802;
$L__BB2_217:
	ld.local.u32 	%r7824, [%rd33+768];
	setp.gt.s32 	%p281, %r7824, -1;
	@%p281 bra 	$L__BB2_219;
	and.b32  	%r3863, %r7824, 2147483647;
	and.b32  	%r3864, %r3863, %r7802;
	setp.eq.s32 	%p282, %r3864, 0;
	selp.b32 	%r3865, %r3863, -2147483648, %p282;
	or.b32  	%r7802, %r3865, %r7802;
$L__BB2_219:
	ld.local.u32 	%r7826, [%rd33+64];
	setp.gt.s32 	%p283, %r7826, -1;
	@%p283 bra 	$L__BB2_221;
	and.b32  	%r3866, %r7826, 2147483647;
	and.b32  	%r3867, %r3866, %r7802;
	setp.eq.s32 	%p284, %r3867, 0;
	selp.b32 	%r3868, %r3866, -2147483648, %p284;
	or.b32  	%r7802, %r3868, %r7802;
$L__BB2_221:
	ld.local.u32 	%r7828, [%rd33+320];
	setp.gt.s32 	%p285, %r7828, -1;
	@%p285 bra 	$L__BB2_223;
	and.b32  	%r3869, %r7828, 2147483647;
	and.b32  	%r3870, %r3869, %r7802;
	setp.eq.s32 	%p286, %r3870, 0;
	selp.b32 	%r3871, %r3869, -2147483648, %p286;
	or.b32  	%r7802, %r3871, %r7802;
$L__BB2_223:
	ld.local.u32 	%r7830, [%rd33+576];
	setp.gt.s32 	%p287, %r7830, -1;
	@%p287 bra 	$L__BB2_225;
	and.b32  	%r3872, %r7830, 2147483647;
	and.b32  	%r3873, %r3872, %r7802;
	setp.eq.s32 	%p288, %r3873, 0;
	selp.b32 	%r3874, %r3872, -2147483648, %p288;
	or.b32  	%r7802, %r3874, %r7802;
$L__BB2_225:
	ld.local.u32 	%r7832, [%rd33+832];
	setp.gt.s32 	%p289, %r7832, -1;
	@%p289 bra 	$L__BB2_227;
	and.b32  	%r3875, %r7832, 2147483647;
	and.b32  	%r3876, %r3875, %r7802;
	setp.eq.s32 	%p290, %r3876, 0;
	selp.b32 	%r3877, %r3875, -2147483648, %p290;
	or.b32  	%r7802, %r3877, %r7802;
$L__BB2_227:
	ld.local.u32 	%r7834, [%rd33+128];
	setp.gt.s32 	%p291, %r7834, -1;
	@%p291 bra 	$L__BB2_229;
	and.b32  	%r3878, %r7834, 2147483647;
	and.b32  	%r3879, %r3878, %r7802;
	setp.eq.s32 	%p292, %r3879, 0;
	selp.b32 	%r3880, %r3878, -2147483648, %p292;
	or.b32  	%r7802, %r3880, %r7802;
$L__BB2_229:
	ld.local.u32 	%r7836, [%rd33+384];
	setp.gt.s32 	%p293, %r7836, -1;
	@%p293 bra 	$L__BB2_231;
	and.b32  	%r3881, %r7836, 2147483647;
	and.b32  	%r3882, %r3881, %r7802;
	setp.eq.s32 	%p294, %r3882, 0;
	selp.b32 	%r3883, %r3881, -2147483648, %p294;
	or.b32  	%r7802, %r3883, %r7802;
$L__BB2_231:
	ld.local.u32 	%r7838, [%rd33+640];
	setp.gt.s32 	%p295, %r7838, -1;
	@%p295 bra 	$L__BB2_233;
	and.b32  	%r3884, %r7838, 2147483647;
	and.b32  	%r3885, %r3884, %r7802;
	setp.eq.s32 	%p296, %r3885, 0;
	selp.b32 	%r3886, %r3884, -2147483648, %p296;
	or.b32  	%r7802, %r3886, %r7802;
$L__BB2_233:
	ld.local.u32 	%r7840, [%rd33+896];
	setp.gt.s32 	%p297, %r7840, -1;
	@%p297 bra 	$L__BB2_235;
	and.b32  	%r3887, %r7840, 2147483647;
	and.b32  	%r3888, %r3887, %r7802;
	setp.eq.s32 	%p298, %r3888, 0;
	selp.b32 	%r3889, %r3887, -2147483648, %p298;
	or.b32  	%r7802, %r3889, %r7802;
$L__BB2_235:
	ld.local.u32 	%r7842, [%rd33+192];
	setp.gt.s32 	%p299, %r7842, -1;
	@%p299 bra 	$L__BB2_237;
	and.b32  	%r3890, %r7842, 2147483647;
	and.b32  	%r3891, %r3890, %r7802;
	setp.eq.s32 	%p300, %r3891, 0;
	selp.b32 	%r3892, %r3890, -2147483648, %p300;
	or.b32  	%r7802, %r3892, %r7802;
$L__BB2_237:
	ld.local.u32 	%r7844, [%rd33+448];
	setp.gt.s32 	%p301, %r7844, -1;
	@%p301 bra 	$L__BB2_239;
	and.b32  	%r3893, %r7844, 2147483647;
	and.b32  	%r3894, %r3893, %r7802;
	setp.eq.s32 	%p302, %r3894, 0;
	selp.b32 	%r3895, %r3893, -2147483648, %p302;
	or.b32  	%r7802, %r3895, %r7802;
$L__BB2_239:
	ld.local.u32 	%r7846, [%rd33+704];
	setp.gt.s32 	%p303, %r7846, -1;
	@%p303 bra 	$L__BB2_241;
	and.b32  	%r3896, %r7846, 2147483647;
	and.b32  	%r3897, %r3896, %r7802;
	setp.eq.s32 	%p304, %r3897, 0;
	selp.b32 	%r3898, %r3896, -2147483648, %p304;
	or.b32  	%r7802, %r3898, %r7802;
$L__BB2_241:
	ld.local.u32 	%r7848, [%rd33+960];
	setp.gt.s32 	%p305, %r7848, -1;
	@%p305 bra 	$L__BB2_243;
	and.b32  	%r3899, %r7848, 2147483647;
	and.b32  	%r3900, %r3899, %r7802;
	setp.eq.s32 	%p306, %r3900, 0;
	selp.b32 	%r3901, %r3899, -2147483648, %p306;
	or.b32  	%r7802, %r3901, %r7802;
$L__BB2_243:
	setp.gt.s32 	%p307, %r7802, -1;
	mov.b32 	%r7819, 0;
	@%p307 bra 	$L__BB2_245;
	mov.b32 	%r3904, 0;
	st.local.u32 	[%rd7], %r3904;
	ld.local.u32 	%r7818, [%rd33];
	mov.b32 	%r7819, 3;
$L__BB2_245:
	not.b32 	%r284, %r7802;
	setp.lt.s32 	%p308, %r7818, 0;
	@%p308 bra 	$L__BB2_247;
	and.b32  	%r3905, %r7818, %r284;
	popc.b32 	%r3906, %r3905;
	setp.eq.s32 	%p309, %r3906, 1;
	or.b32  	%r3907, %r3905, -2147483648;
	selp.b32 	%r285, %r3907, %r3905, %p309;
	st.local.u32 	[%rd33], %r285;
	setp.ne.s32 	%p310, %r7818, %r285;
	selp.u32 	%r3908, 1, 0, %p310;
	or.b32  	%r7819, %r7819, %r3908;
	mov.u32 	%r7818, %r285;
$L__BB2_247:
	setp.lt.s32 	%p311, %r7820, 0;
	@%p311 bra 	$L__BB2_249;
	and.b32  	%r3909, %r7820, %r284;
	popc.b32 	%r3910, %r3909;
	setp.eq.s32 	%p312, %r3910, 1;
	or.b32  	%r3911, %r3909, -2147483648;
	selp.b32 	%r289, %r3911, %r3909, %p312;
	st.local.u32 	[%rd33+256], %r289;
	setp.ne.s32 	%p313, %r7820, %r289;
	selp.u32 	%r3912, 1, 0, %p313;
	or.b32  	%r7819, %r7819, %r3912;
	mov.u32 	%r7820, %r289;
$L__BB2_249:
	setp.lt.s32 	%p314, %r7822, 0;
	@%p314 bra 	$L__BB2_251;
	and.b32  	%r3913, %r7822, %r284;
	popc.b32 	%r3914, %r3913;
	setp.eq.s32 	%p315, %r3914, 1;
	or.b32  	%r3915, %r3913, -2147483648;
	selp.b32 	%r293, %r3915, %r3913, %p315;
	st.local.u32 	[%rd33+512], %r293;
	setp.ne.s32 	%p316, %r7822, %r293;
	selp.u32 	%r3916, 1, 0, %p316;
	or.b32  	%r7819, %r7819, %r3916;
	mov.u32 	%r7822, %r293;
$L__BB2_251:
	setp.lt.s32 	%p317, %r7824, 0;
	@%p317 bra 	$L__BB2_253;
	and.b32  	%r3917, %r7824, %r284;
	popc.b32 	%r3918, %r3917;
	setp.eq.s32 	%p318, %r3918, 1;
	or.b32  	%r3919, %r3917, -2147483648;
	selp.b32 	%r297, %r3919, %r3917, %p318;
	st.local.u32 	[%rd33+768], %r297;
	setp.ne.s32 	%p319, %r7824, %r297;
	selp.u32 	%r3920, 1, 0, %p319;
	or.b32  	%r7819, %r7819, %r3920;
	mov.u32 	%r7824, %r297;
$L__BB2_253:
	setp.lt.s32 	%p320, %r7826, 0;
	@%p320 bra 	$L__BB2_255;
	and.b32  	%r3921, %r7826, %r284;
	popc.b32 	%r3922, %r3921;
	setp.eq.s32 	%p321, %r3922, 1;
	or.b32  	%r3923, %r3921, -2147483648;
	selp.b32 	%r301, %r3923, %r3921, %p321;
	st.local.u32 	[%rd33+64], %r301;
	setp.ne.s32 	%p322, %r7826, %r301;
	selp.u32 	%r3924, 1, 0, %p322;
	or.b32  	%r7819, %r7819, %r3924;
	mov.u32 	%r7826, %r301;
$L__BB2_255:
	setp.lt.s32 	%p323, %r7828, 0;
	@%p323 bra 	$L__BB2_257;
	and.b32  	%r3925, %r7828, %r284;
	popc.b32 	%r3926, %r3925;
	setp.eq.s32 	%p324, %r3926, 1;
	or.b32  	%r3927, %r3925, -2147483648;
	selp.b32 	%r305, %r3927, %r3925, %p324;
	st.local.u32 	[%rd33+320], %r305;
	setp.ne.s32 	%p325, %r7828, %r305;
	selp.u32 	%r3928, 1, 0, %p325;
	or.b32  	%r7819, %r7819, %r3928;
	mov.u32 	%r7828, %r305;
$L__BB2_257:
	setp.lt.s32 	%p326, %r7830, 0;
	@%p326 bra 	$L__BB2_259;
	and.b32  	%r3929, %r7830, %r284;
	popc.b32 	%r3930, %r3929;
	setp.eq.s32 	%p327, %r3930, 1;
	or.b32  	%r3931, %r3929, -2147483648;
	selp.b32 	%r309, %r3931, %r3929, %p327;
	st.local.u32 	[%rd33+576], %r309;
	setp.ne.s32 	%p328, %r7830, %r309;
	selp.u32 	%r3932, 1, 0, %p328;
	or.b32  	%r7819, %r7819, %r3932;
	mov.u32 	%r7830, %r309;
$L__BB2_259:
	setp.lt.s32 	%p329, %r7832, 0;
	@%p329 bra 	$L__BB2_261;
	and.b32  	%r3933, %r7832, %r284;
	popc.b32 	%r3934, %r3933;
	setp.eq.s32 	%p330, %r3934, 1;
	or.b32  	%r3935, %r3933, -2147483648;
	selp.b32 	%r313, %r3935, %r3933, %p330;
	st.local.u32 	[%rd33+832], %r313;
	setp.ne.s32 	%p331, %r7832, %r313;
	selp.u32 	%r3936, 1, 0, %p331;
	or.b32  	%r7819, %r7819, %r3936;
	mov.u32 	%r7832, %r313;
$L__BB2_261:
	setp.lt.s32 	%p332, %r7834, 0;
	@%p332 bra 	$L__BB2_263;
	and.b32  	%r3937, %r7834, %r284;
	popc.b32 	%r3938, %r3937;
	setp.eq.s32 	%p333, %r3938, 1;
	or.b32  	%r3939, %r3937, -2147483648;
	selp.b32 	%r317, %r3939, %r3937, %p333;
	st.local.u32 	[%rd33+128], %r317;
	setp.ne.s32 	%p334, %r7834, %r317;
	selp.u32 	%r3940, 1, 0, %p334;
	or.b32  	%r7819, %r7819, %r3940;
	mov.u32 	%r7834, %r317;
$L__BB2_263:
	setp.lt.s32 	%p335, %r7836, 0;
	@%p335 bra 	$L__BB2_265;
	and.b32  	%r3941, %r7836, %r284;
	popc.b32 	%r3942, %r3941;
	setp.eq.s32 	%p336, %r3942, 1;
	or.b32  	%r3943, %r3941, -2147483648;
	selp.b32 	%r321, %r3943, %r3941, %p336;
	st.local.u32 	[%rd33+384], %r321;
	setp.ne.s32 	%p337, %r7836, %r321;
	selp.u32 	%r3944, 1, 0, %p337;
	or.b32  	%r7819, %r7819, %r3944;
	mov.u32 	%r7836, %r321;
$L__BB2_265:
	setp.lt.s32 	%p338, %r7838, 0;
	@%p338 bra 	$L__BB2_267;
	and.b32  	%r3945, %r7838, %r284;
	popc.b32 	%r3946, %r3945;
	setp.eq.s32 	%p339, %r3946, 1;
	or.b32  	%r3947, %r3945, -2147483648;
	selp.b32 	%r325, %r3947, %r3945, %p339;
	st.local.u32 	[%rd33+640], %r325;
	setp.ne.s32 	%p340, %r7838, %r325;
	selp.u32 	%r3948, 1, 0, %p340;
	or.b32  	%r7819, %r7819, %r3948;
	mov.u32 	%r7838, %r325;
$L__BB2_267:
	setp.lt.s32 	%p341, %r7840, 0;
	@%p341 bra 	$L__BB2_269;
	and.b32  	%r3949, %r7840, %r284;
	popc.b32 	%r3950, %r3949;
	setp.eq.s32 	%p342, %r3950, 1;
	or.b32  	%r3951, %r3949, -2147483648;
	selp.b32 	%r329, %r3951, %r3949, %p342;
	st.local.u32 	[%rd33+896], %r329;
	setp.ne.s32 	%p343, %r7840, %r329;
	selp.u32 	%r3952, 1, 0, %p343;
	or.b32  	%r7819, %r7819, %r3952;
	mov.u32 	%r7840, %r329;
$L__BB2_269:
	setp.lt.s32 	%p344, %r7842, 0;
	@%p344 bra 	$L__BB2_271;
	and.b32  	%r3953, %r7842, %r284;
	popc.b32 	%r3954, %r3953;
	setp.eq.s32 	%p345, %r3954, 1;
	or.b32  	%r3955, %r3953, -2147483648;
	selp.b32 	%r333, %r3955, %r3953, %p345;
	st.local.u32 	[%rd33+192], %r333;
	setp.ne.s32 	%p346, %r7842, %r333;
	selp.u32 	%r3956, 1, 0, %p346;
	or.b32  	%r7819, %r7819, %r3956;
	mov.u32 	%r7842, %r333;
$L__BB2_271:
	setp.lt.s32 	%p347, %r7844, 0;
	@%p347 bra 	$L__BB2_273;
	and.b32  	%r3957, %r7844, %r284;
	popc.b32 	%r3958, %r3957;
	setp.eq.s32 	%p348, %r3958, 1;
	or.b32  	%r3959, %r3957, -2147483648;
	selp.b32 	%r337, %r3959, %r3957, %p348;
	st.local.u32 	[%rd33+448], %r337;
	setp.ne.s32 	%p349, %r7844, %r337;
	selp.u32 	%r3960, 1, 0, %p349;
	or.b32  	%r7819, %r7819, %r3960;
	mov.u32 	%r7844, %r337;
$L__BB2_273:
	setp.lt.s32 	%p350, %r7846, 0;
	@%p350 bra 	$L__BB2_275;
	and.b32  	%r3961, %r7846, %r284;
	popc.b32 	%r3962, %r3961;
	setp.eq.s32 	%p351, %r3962, 1;
	or.b32  	%r3963, %r3961, -2147483648;
	selp.b32 	%r341, %r3963, %r3961, %p351;
	st.local.u32 	[%rd33+704], %r341;
	setp.ne.s32 	%p352, %r7846, %r341;
	selp.u32 	%r3964, 1, 0, %p352;
	or.b32  	%r7819, %r7819, %r3964;
	mov.u32 	%r7846, %r341;
$L__BB2_275:
	setp.lt.s32 	%p353, %r7848, 0;
	@%p353 bra 	$L__BB2_277;
	and.b32  	%r3965, %r7848, %r284;
	popc.b32 	%r3966, %r3965;
	setp.eq.s32 	%p354, %r3966, 1;
	or.b32  	%r3967, %r3965, -2147483648;
	selp.b32 	%r345, %r3967, %r3965, %p354;
	st.local.u32 	[%rd33+960], %r345;
	setp.ne.s32 	%p355, %r7848, %r345;
	selp.u32 	%r3968, 1, 0, %p355;
	or.b32  	%r7819, %r7819, %r3968;
	mov.u32 	%r7848, %r345;
$L__BB2_277:
	mov.b32 	%r3969, 0;
	st.local.v4.u32 	[%rd3], {%r3969, %r3969, %r3969, %r3969};
	st.local.v4.u32 	[%rd3+16], {%r3969, %r3969, %r3969, %r3969};
	st.local.v4.u32 	[%rd3+32], {%r3969, %r3969, %r3969, %r3969};
	st.local.v4.u32 	[%rd3+48], {%r3969, %r3969, %r3969, %r3969};
	st.local.v4.u32 	[%rd3+64], {%r3969, %r3969, %r3969, %r3969};
	st.local.v4.u32 	[%rd3+80], {%r3969, %r3969, %r3969, %r3969};
	st.local.v4.u32 	[%rd3+96], {%r3969, %r3969, %r3969, %r3969};
	st.local.v4.u32 	[%rd3+112], {%r3969, %r3969, %r3969, %r3969};
	popc.b32 	%r349, %r7818;
	setp.lt.s32 	%p356, %r7818, 0;
	setp.ne.s32 	%p357, %r349, 2;
	or.pred  	%p358, %p356, %p357;
	mov.u32 	%r7850, %r3969;
	@%p358 bra 	$L__BB2_280;
	clz.b32 	%r3970, %r7818;
	mov.b32 	%r3971, -2147483648;
	shr.u32 	%r350, %r3971, %r3970;
	xor.b32  	%r3972, %r350, %r7818;
	clz.b32 	%r3973, %r3972;
	sub.s32 	%r3974, 31, %r3973;
	mul.wide.u32 	%rd260, %r3974, 4;
	add.s64 	%rd34, %rd3, %rd260;
	ld.local.u32 	%r351, [%rd34];
	and.b32  	%r3975, %r351, %r350;
	setp.ne.s32 	%p359, %r3975, 0;
	mov.u32 	%r7850, %r7818;
	@%p359 bra 	$L__BB2_280;
	or.b32  	%r3977, %r351, %r350;
	st.local.u32 	[%rd34], %r3977;
	mov.u32 	%r7850, %r3969;
$L__BB2_280:
	popc.b32 	%r353, %r7820;
	setp.lt.s32 	%p360, %r7820, 0;
	setp.ne.s32 	%p361, %r353, 2;
	or.pred  	%p362, %p360, %p361;
	@%p362 bra 	$L__BB2_284;
	clz.b32 	%r3978, %r7820;
	mov.b32 	%r3979, -2147483648;
	shr.u32 	%r354, %r3979, %r3978;
	xor.b32  	%r3980, %r354, %r7820;
	clz.b32 	%r3981, %r3980;
	sub.s32 	%r3982, 31, %r3981;
	mul.wide.u32 	%rd261, %r3982, 4;
	add.s64 	%rd35, %rd3, %rd261;
	ld.local.u32 	%r355, [%rd35];
	and.b32  	%r3983, %r355, %r354;
	setp.eq.s32 	%p363, %r3983, 0;
	@%p363 bra 	$L__BB2_283;
	or.b32  	%r7850, %r7820, %r7850;
	bra.uni 	$L__BB2_284;
$L__BB2_283:
	or.b32  	%r3984, %r355, %r354;
	st.local.u32 	[%rd35], %r3984;
$L__BB2_284:
	popc.b32 	%r358, %r7822;
	setp.lt.s32 	%p364, %r7822, 0;
	setp.ne.s32 	%p365, %r358, 2;
	or.pred  	%p366, %p364, %p365;
	@%p366 bra 	$L__BB2_288;
	clz.b32 	%r3985, %r7822;
	mov.b32 	%r3986, -2147483648;
	shr.u32 	%r359, %r3986, %r3985;
	xor.b32  	%r3987, %r359, %r7822;
	clz.b32 	%r3988, %r3987;
	sub.s32 	%r3989, 31, %r3988;
	mul.wide.u32 	%rd262, %r3989, 4;
	add.s64 	%rd36, %rd3, %rd262;
	ld.local.u32 	%r360, [%rd36];
	and.b32  	%r3990, %r360, %r359;
	setp.eq.s32 	%p367, %r3990, 0;
	@%p367 bra 	$L__BB2_287;
	or.b32  	%r7850, %r7822, %r7850;
	bra.uni 	$L__BB2_288;
$L__BB2_287:
	or.b32  	%r3991, %r360, %r359;
	st.local.u32 	[%rd36], %r3991;
$L__BB2_288:
	popc.b32 	%r363, %r7824;
	setp.lt.s32 	%p368, %r7824, 0;
	setp.ne.s32 	%p369, %r363, 2;
	or.pred  	%p370, %p368, %p369;
	@%p370 bra 	$L__BB2_292;
	clz.b32 	%r3992, %r7824;
	mov.b32 	%r3993, -2147483648;
	shr.u32 	%r364, %r3993, %r3992;
	xor.b32  	%r3994, %r364, %r7824;
	clz.b32 	%r3995, %r3994;
	sub.s32 	%r3996, 31, %r3995;
	mul.wide.u32 	%rd263, %r3996, 4;
	add.s64 	%rd37, %rd3, %rd263;
	ld.local.u32 	%r365, [%rd37];
	and.b32  	%r3997, %r365, %r364;
	setp.eq.s32 	%p371, %r3997, 0;
	@%p371 bra 	$L__BB2_291;
	or.b32  	%r7850, %r7824, %r7850;
	bra.uni 	$L__BB2_292;
$L__BB2_291:
	or.b32  	%r3998, %r365, %r364;
	st.local.u32 	[%rd37], %r3998;
$L__BB2_292:
	popc.b32 	%r368, %r7826;
	setp.lt.s32 	%p372, %r7826, 0;
	setp.ne.s32 	%p373, %r368, 2;
	or.pred  	%p374, %p372, %p373;
	@%p374 bra 	$L__BB2_296;
	clz.b32 	%r3999, %r7826;
	mov.b32 	%r4000, -2147483648;
	shr.u32 	%r369, %r4000, %r3999;
	xor.b32  	%r4001, %r369, %r7826;
	clz.b32 	%r4002, %r4001;
	sub.s32 	%r4003, 31, %r4002;
	mul.wide.u32 	%rd264, %r4003, 4;
	add.s64 	%rd38, %rd3, %rd264;
	ld.local.u32 	%r370, [%rd38];
	and.b32  	%r4004, %r370, %r369;
	setp.eq.s32 	%p375, %r4004, 0;
	@%p375 bra 	$L__BB2_295;
	or.b32  	%r7850, %r7826, %r7850;
	bra.uni 	$L__BB2_296;
$L__BB2_295:
	or.b32  	%r4005, %r370, %r369;
	st.local.u32 	[%rd38], %r4005;
$L__BB2_296:
	popc.b32 	%r373, %r7828;
	setp.lt.s32 	%p376, %r7828, 0;
	setp.ne.s32 	%p377, %r373, 2;
	or.pred  	%p378, %p376, %p377;
	@%p378 bra 	$L__BB2_300;
	clz.b32 	%r4006, %r7828;
	mov.b32 	%r4007, -2147483648;
	shr.u32 	%r374, %r4007, %r4006;
	xor.b32  	%r4008, %r374, %r7828;
	clz.b32 	%r4009, %r4008;
	sub.s32 	%r4010, 31, %r4009;
	mul.wide.u32 	%rd265, %r4010, 4;
	add.s64 	%rd39, %rd3, %rd265;
	ld.local.u32 	%r375, [%rd39];
	and.b32  	%r4011, %r375, %r374;
	setp.eq.s32 	%p379, %r4011, 0;
	@%p379 bra 	$L__BB2_299;
	or.b32  	%r7850, %r7828, %r7850;
	bra.uni 	$L__BB2_300;
$L__BB2_299:
	or.b32  	%r4012, %r375, %r374;
	st.local.u32 	[%rd39], %r4012;
$L__BB2_300:
	popc.b32 	%r378, %r7830;
	setp.lt.s32 	%p380, %r7830, 0;
	setp.ne.s32 	%p381, %r378, 2;
	or.pred  	%p382, %p380, %p381;
	@%p382 bra 	$L__BB2_304;
	clz.b32 	%r4013, %r7830;
	mov.b32 	%r4014, -2147483648;
	shr.u32 	%r379, %r4014, %r4013;
	xor.b32  	%r4015, %r379, %r7830;
	clz.b32 	%r4016, %r4015;
	sub.s32 	%r4017, 31, %r4016;
	mul.wide.u32 	%rd266, %r4017, 4;
	add.s64 	%rd40, %rd3, %rd266;
	ld.local.u32 	%r380, [%rd40];
	and.b32  	%r4018, %r380, %r379;
	setp.eq.s32 	%p383, %r4018, 0;
	@%p383 bra 	$L__BB2_303;
	or.b32  	%r7850, %r7830, %r7850;
	bra.uni 	$L__BB2_304;
$L__BB2_303:
	or.b32  	%r4019, %r380, %r379;
	st.local.u32 	[%rd40], %r4019;
$L__BB2_304:
	popc.b32 	%r383, %r7832;
	setp.lt.s32 	%p384, %r7832, 0;
	setp.ne.s32 	%p385, %r383, 2;
	or.pred  	%p386, %p384, %p385;
	@%p386 bra 	$L__BB2_308;
	clz.b32 	%r4020, %r7832;
	mov.b32 	%r4021, -2147483648;
	shr.u32 	%r384, %r4021, %r4020;
	xor.b32  	%r4022, %r384, %r7832;
	clz.b32 	%r4023, %r4022;
	sub.s32 	%r4024, 31, %r4023;
	mul.wide.u32 	%rd267, %r4024, 4;
	add.s64 	%rd41, %rd3, %rd267;
	ld.local.u32 	%r385, [%rd41];
	and.b32  	%r4025, %r385, %r384;
	setp.eq.s32 	%p387, %r4025, 0;
	@%p387 bra 	$L__BB2_307;
	or.b32  	%r7850, %r7832, %r7850;
	bra.uni 	$L__BB2_308;
$L__BB2_307:
	or.b32  	%r4026, %r385, %r384;
	st.local.u32 	[%rd41], %r4026;
$L__BB2_308:
	popc.b32 	%r388, %r7834;
	setp.lt.s32 	%p388, %r7834, 0;
	setp.ne.s32 	%p389, %r388, 2;
	or.pred  	%p390, %p388, %p389;
	@%p390 bra 	$L__BB2_312;
	clz.b32 	%r4027, %r7834;
	mov.b32 	%r4028, -2147483648;
	shr.u32 	%r389, %r4028, %r4027;
	xor.b32  	%r4029, %r389, %r7834;
	clz.b32 	%r4030, %r4029;
	sub.s32 	%r4031, 31, %r4030;
	mul.wide.u32 	%rd268, %r4031, 4;
	add.s64 	%rd42, %rd3, %rd268;
	ld.local.u32 	%r390, [%rd42];
	and.b32  	%r4032, %r390, %r389;
	setp.eq.s32 	%p391, %r4032, 0;
	@%p391 bra 	$L__BB2_311;
	or.b32  	%r7850, %r7834, %r7850;
	bra.uni 	$L__BB2_312;
$L__BB2_311:
	or.b32  	%r4033, %r390, %r389;
	st.local.u32 	[%rd42], %r4033;
$L__BB2_312:
	popc.b32 	%r393, %r7836;
	setp.lt.s32 	%p392, %r7836, 0;
	setp.ne.s32 	%p393, %r393, 2;
	or.pred  	%p394, %p392, %p393;
	@%p394 bra 	$L__BB2_316;
	clz.b32 	%r4034, %r7836;
	mov.b32 	%r4035, -2147483648;
	shr.u32 	%r394, %r4035, %r4034;
	xor.b32  	%r4036, %r394, %r7836;
	clz.b32 	%r4037, %r4036;
	sub.s32 	%r4038, 31, %r4037;
	mul.wide.u32 	%rd269, %r4038, 4;
	add.s64 	%rd43, %rd3, %rd269;
	ld.local.u32 	%r395, [%rd43];
	and.b32  	%r4039, %r395, %r394;
	setp.eq.s32 	%p395, %r4039, 0;
	@%p395 bra 	$L__BB2_315;
	or.b32  	%r7850, %r7836, %r7850;
	bra.uni 	$L__BB2_316;
$L__BB2_315:
	or.b32  	%r4040, %r395, %r394;
	st.local.u32 	[%rd43], %r4040;
$L__BB2_316:
	popc.b32 	%r398, %r7838;
	setp.lt.s32 	%p396, %r7838, 0;
	setp.ne.s32 	%p397, %r398, 2;
	or.pred  	%p398, %p396, %p397;
	@%p398 bra 	$L__BB2_320;
	clz.b32 	%r4041, %r7838;
	mov.b32 	%r4042, -2147483648;
	shr.u32 	%r399, %r4042, %r4041;
	xor.b32  	%r4043, %r399, %r7838;
	clz.b32 	%r4044, %r4043;
	sub.s32 	%r4045, 31, %r4044;
	mul.wide.u32 	%rd270, %r4045, 4;
	add.s64 	%rd44, %rd3, %rd270;
	ld.local.u32 	%r400, [%rd44];
	and.b32  	%r4046, %r400, %r399;
	setp.eq.s32 	%p399, %r4046, 0;
	@%p399 bra 	$L__BB2_319;
	or.b32  	%r7850, %r7838, %r7850;
	bra.uni 	$L__BB2_320;
$L__BB2_319:
	or.b32  	%r4047, %r400, %r399;
	st.local.u32 	[%rd44], %r4047;
$L__BB2_320:
	popc.b32 	%r403, %r7840;
	setp.lt.s32 	%p400, %r7840, 0;
	setp.ne.s32 	%p401, %r403, 2;
	or.pred  	%p402, %p400, %p401;
	@%p402 bra 	$L__BB2_324;
	clz.b32 	%r4048, %r7840;
	mov.b32 	%r4049, -2147483648;
	shr.u32 	%r404, %r4049, %r4048;
	xor.b32  	%r4050, %r404, %r7840;
	clz.b32 	%r4051, %r4050;
	sub.s32 	%r4052, 31, %r4051;
	mul.wide.u32 	%rd271, %r4052, 4;
	add.s64 	%rd45, %rd3, %rd271;
	ld.local.u32 	%r405, [%rd45];
	and.b32  	%r4053, %r405, %r404;
	setp.eq.s32 	%p403, %r4053, 0;
	@%p403 bra 	$L__BB2_323;
	or.b32  	%r7850, %r7840, %r7850;
	bra.uni 	$L__BB2_324;
$L__BB2_323:
	or.b32  	%r4054, %r405, %r404;
	st.local.u32 	[%rd45], %r4054;
$L__BB2_324:
	popc.b32 	%r408, %r7842;
	setp.lt.s32 	%p404, %r7842, 0;
	setp.ne.s32 	%p405, %r408, 2;
	or.pred  	%p406, %p404, %p405;
	@%p406 bra 	$L__BB2_328;
	clz.b32 	%r4055, %r7842;
	mov.b32 	%r4056, -2147483648;
	shr.u32 	%r409, %r4056, %r4055;
	xor.b32  	%r4057, %r409, %r7842;
	clz.b32 	%r4058, %r4057;
	sub.s32 	%r4059, 31, %r4058;
	mul.wide.u32 	%rd272, %r4059, 4;
	add.s64 	%rd46, %rd3, %rd272;
	ld.local.u32 	%r410, [%rd46];
	and.b32  	%r4060, %r410, %r409;
	setp.eq.s32 	%p407, %r4060, 0;
	@%p407 bra 	$L__BB2_327;
	or.b32  	%r7850, %r7842, %r7850;
	bra.uni 	$L__BB2_328;
$L__BB2_327:
	or.b32  	%r4061, %r410, %r409;
	st.local.u32 	[%rd46], %r4061;
$L__BB2_328:
	popc.b32 	%r413, %r7844;
	setp.lt.s32 	%p408, %r7844, 0;
	setp.ne.s32 	%p409, %r413, 2;
	or.pred  	%p410, %p408, %p409;
	@%p410 bra 	$L__BB2_332;
	clz.b32 	%r4062, %r7844;
	mov.b32 	%r4063, -2147483648;
	shr.u32 	%r414, %r4063, %r4062;
	xor.b32  	%r4064, %r414, %r7844;
	clz.b32 	%r4065, %r4064;
	sub.s32 	%r4066, 31, %r4065;
	mul.wide.u32 	%rd273, %r4066, 4;
	add.s64 	%rd47, %rd3, %rd273;
	ld.local.u32 	%r415, [%rd47];
	and.b32  	%r4067, %r415, %r414;
	setp.eq.s32 	%p411, %r4067, 0;
	@%p411 bra 	$L__BB2_331;
	or.b32  	%r7850, %r7844, %r7850;
	bra.uni 	$L__BB2_332;
$L__BB2_331:
	or.b32  	%r4068, %r415, %r414;
	st.local.u32 	[%rd47], %r4068;
$L__BB2_332:
	popc.b32 	%r418, %r7846;
	setp.lt.s32 	%p412, %r7846, 0;
	setp.ne.s32 	%p413, %r418, 2;
	or.pred  	%p414, %p412, %p413;
	@%p414 bra 	$L__BB2_336;
	clz.b32 	%r4069, %r7846;
	mov.b32 	%r4070, -2147483648;
	shr.u32 	%r419, %r4070, %r4069;
	xor.b32  	%r4071, %r419, %r7846;
	clz.b32 	%r4072, %r4071;
	sub.s32 	%r4073, 31, %r4072;
	mul.wide.u32 	%rd274, %r4073, 4;
	add.s64 	%rd48, %rd3, %rd274;
	ld.local.u32 	%r420, [%rd48];
	and.b32  	%r4074, %r420, %r419;
	setp.eq.s32 	%p415, %r4074, 0;
	@%p415 bra 	$L__BB2_335;
	or.b32  	%r7850, %r7846, %r7850;
	bra.uni 	$L__BB2_336;
$L__BB2_335:
	or.b32  	%r4075, %r420, %r419;
	st.local.u32 	[%rd48], %r4075;
$L__BB2_336:
	popc.b32 	%r423, %r7848;
	setp.lt.s32 	%p416, %r7848, 0;
	setp.ne.s32 	%p417, %r423, 2;
	or.pred  	%p418, %p416, %p417;
	@%p418 bra 	$L__BB2_338;
	clz.b32 	%r4076, %r7848;
	mov.b32 	%r4077, -2147483648;
	shr.u32 	%r4078, %r4077, %r4076;
	xor.b32  	%r4079, %r4078, %r7848;
	clz.b32 	%r4080, %r4079;
	sub.s32 	%r4081, 31, %r4080;
	mul.wide.u32 	%rd275, %r4081, 4;
	add.s64 	%rd276, %rd3, %rd275;
	ld.local.u32 	%r4082, [%rd276];
	and.b32  	%r4083, %r4082, %r4078;
	setp.eq.s32 	%p419, %r4083, 0;
	selp.b32 	%r4084, 0, %r7848, %p419;
	or.b32  	%r7850, %r7850, %r4084;
$L__BB2_338:
	setp.eq.s32 	%p420, %r7850, 0;
	mov.b32 	%r7867, 0;
	@%p420 bra 	$L__BB2_371;
	not.b32 	%r426, %r7850;
	setp.gt.s32 	%p421, %r7818, -1;
	setp.eq.s32 	%p422, %r349, 2;
	and.b32  	%r4088, %r7818, %r7850;
	setp.eq.s32 	%p423, %r4088, %r7818;
	and.pred  	%p424, %p422, %p423;
	mov.b32 	%r7867, 0;
	and.pred  	%p425, %p424, %p421;
	@%p425 bra 	$L__BB2_341;
	and.b32  	%r4089, %r7818, %r426;
	popc.b32 	%r4090, %r4089;
	setp.eq.s32 	%p426, %r4090, 1;
	or.b32  	%r4091, %r4089, -2147483648;
	selp.b32 	%r4092, %r4091, %r4089, %p426;
	st.local.u32 	[%rd33], %r4092;
	setp.ne.s32 	%p427, %r7818, %r4092;
	selp.u32 	%r7867, 1, 0, %p427;
$L__BB2_341:
	setp.gt.s32 	%p428, %r7820, -1;
	setp.eq.s32 	%p429, %r353, 2;
	and.b32  	%r4094, %r7820, %r7850;
	setp.eq.s32 	%p430, %r4094, %r7820;
	and.pred  	%p431, %p429, %p430;
	and.pred  	%p432, %p431, %p428;
	@%p432 bra 	$L__BB2_343;
	and.b32  	%r4095, %r7820, %r426;
	popc.b32 	%r4096, %r4095;
	setp.eq.s32 	%p433, %r4096, 1;
	or.b32  	%r4097, %r4095, -2147483648;
	selp.b32 	%r4098, %r4097, %r4095, %p433;
	st.local.u32 	[%rd33+256], %r4098;
	setp.ne.s32 	%p434, %r7820, %r4098;
	selp.u32 	%r4099, 1, 0, %p434;
	or.b32  	%r7867, %r7867, %r4099;
$L__BB2_343:
	setp.gt.s32 	%p435, %r7822, -1;
	setp.eq.s32 	%p436, %r358, 2;
	and.b32  	%r4101, %r7822, %r7850;
	setp.eq.s32 	%p437, %r4101, %r7822;
	and.pred  	%p438, %p436, %p437;
	and.pred  	%p439, %p438, %p435;
	@%p439 bra 	$L__BB2_345;
	and.b32  	%r4102, %r7822, %r426;
	popc.b32 	%r4103, %r4102;
	setp.eq.s32 	%p440, %r4103, 1;
	or.b32  	%r4104, %r4102, -2147483648;
	selp.b32 	%r4105, %r4104, %r4102, %p440;
	st.local.u32 	[%rd33+512], %r4105;
	setp.ne.s32 	%p441, %r7822, %r4105;
	selp.u32 	%r4106, 1, 0, %p441;
	or.b32  	%r7867, %r7867, %r4106;
$L__BB2_345:
	setp.gt.s32 	%p442, %r7824, -1;
	setp.eq.s32 	%p443, %r363, 2;
	and.b32  	%r4108, %r7824, %r7850;
	setp.eq.s32 	%p444, %r4108, %r7824;
	and.pred  	%p445, %p443, %p444;
	and.pred  	%p446, %p445, %p442;
	@%p446 bra 	$L__BB2_347;
	and.b32  	%r4109, %r7824, %r426;
	popc.b32 	%r4110, %r4109;
	setp.eq.s32 	%p447, %r4110, 1;
	or.b32  	%r4111, %r4109, -2147483648;
	selp.b32 	%r4112, %r4111, %r4109, %p447;
	st.local.u32 	[%rd33+768], %r4112;
	setp.ne.s32 	%p448, %r7824, %r4112;
	selp.u32 	%r4113, 1, 0, %p448;
	or.b32  	%r7867, %r7867, %r4113;
$L__BB2_347:
	setp.gt.s32 	%p449, %r7826, -1;
	setp.eq.s32 	%p450, %r368, 2;
	and.b32  	%r4115, %r7826, %r7850;
	setp.eq.s32 	%p451, %r4115, %r7826;
	and.pred  	%p452, %p450, %p451;
	and.pred  	%p453, %p452, %p449;
	@%p453 bra 	$L__BB2_349;
	and.b32  	%r4116, %r7826, %r426;
	popc.b32 	%r4117, %r4116;
	setp.eq.s32 	%p454, %r4117, 1;
	or.b32  	%r4118, %r4116, -2147483648;
	selp.b32 	%r4119, %r4118, %r4116, %p454;
	st.local.u32 	[%rd33+64], %r4119;
	setp.ne.s32 	%p455, %r7826, %r4119;
	selp.u32 	%r4120, 1, 0, %p455;
	or.b32  	%r7867, %r7867, %r4120;
$L__BB2_349:
	setp.gt.s32 	%p456, %r7828, -1;
	setp.eq.s32 	%p457, %r373, 2;
	and.b32  	%r4122, %r7828, %r7850;
	setp.eq.s32 	%p458, %r4122, %r7828;
	and.pred  	%p459, %p457, %p458;
	and.pred  	%p460, %p459, %p456;
	@%p460 bra 	$L__BB2_351;
	and.b32  	%r4123, %r7828, %r426;
	popc.b32 	%r4124, %r4123;
	setp.eq.s32 	%p461, %r4124, 1;
	or.b32  	%r4125, %r4123, -2147483648;
	selp.b32 	%r4126, %r4125, %r4123, %p461;
	st.local.u32 	[%rd33+320], %r4126;
	setp.ne.s32 	%p462, %r7828, %r4126;
	selp.u32 	%r4127, 1, 0, %p462;
	or.b32  	%r7867, %r7867, %r4127;
$L__BB2_351:
	setp.gt.s32 	%p463, %r7830, -1;
	setp.eq.s32 	%p464, %r378, 2;
	and.b32  	%r4129, %r7830, %r7850;
	setp.eq.s32 	%p465, %r4129, %r7830;
	and.pred  	%p466, %p464, %p465;
	and.pred  	%p467, %p466, %p463;
	@%p467 bra 	$L__BB2_353;
	and.b32  	%r4130, %r7830, %r426;
	popc.b32 	%r4131, %r4130;
	setp.eq.s32 	%p468, %r4131, 1;
	or.b32  	%r4132, %r4130, -2147483648;
	selp.b32 	%r4133, %r4132, %r4130, %p468;
	st.local.u32 	[%rd33+576], %r4133;
	setp.ne.s32 	%p469, %r7830, %r4133;
	selp.u32 	%r4134, 1, 0, %p469;
	or.b32  	%r7867, %r7867, %r4134;
$L__BB2_353:
	setp.gt.s32 	%p470, %r7832, -1;
	setp.eq.s32 	%p471, %r383, 2;
	and.b32  	%r4136, %r7832, %r7850;
	setp.eq.s32 	%p472, %r4136, %r7832;
	and.pred  	%p473, %p471, %p472;
	and.pred  	%p474, %p473, %p470;
	@%p474 bra 	$L__BB2_355;
	and.b32  	%r4137, %r7832, %r426;
	popc.b32 	%r4138, %r4137;
	setp.eq.s32 	%p475, %r4138, 1;
	or.b32  	%r4139, %r4137, -2147483648;
	selp.b32 	%r4140, %r4139, %r4137, %p475;
	st.local.u32 	[%rd33+832], %r4140;
	setp.ne.s32 	%p476, %r7832, %r4140;
	selp.u32 	%r4141, 1, 0, %p476;
	or.b32  	%r7867, %r7867, %r4141;
$L__BB2_355:
	setp.gt.s32 	%p477, %r7834, -1;
	setp.eq.s32 	%p478, %r388, 2;
	and.b32  	%r4143, %r7834, %r7850;
	setp.eq.s32 	%p479, %r4143, %r7834;
	and.pred  	%p480, %p478, %p479;
	and.pred  	%p481, %p480, %p477;
	@%p481 bra 	$L__BB2_357;
	and.b32  	%r4144, %r7834, %r426;
	popc.b32 	%r4145, %r4144;
	setp.eq.s32 	%p482, %r4145, 1;
	or.b32  	%r4146, %r4144, -2147483648;
	selp.b32 	%r4147, %r4146, %r4144, %p482;
	st.local.u32 	[%rd33+128], %r4147;
	setp.ne.s32 	%p483, %r7834, %r4147;
	selp.u32 	%r4148, 1, 0, %p483;
	or.b32  	%r7867, %r7867, %r4148;
$L__BB2_357:
	setp.gt.s32 	%p484, %r7836, -1;
	setp.eq.s32 	%p485, %r393, 2;
	and.b32  	%r4150, %r7836, %r7850;
	setp.eq.s32 	%p486, %r4150, %r7836;
	and.pred  	%p487, %p485, %p486;
	and.pred  	%p488, %p487, %p484;
	@%p488 bra 	$L__BB2_359;
	and.b32  	%r4151, %r7836, %r426;
	popc.b32 	%r4152, %r4151;
	setp.eq.s32 	%p489, %r4152, 1;
	or.b32  	%r4153, %r4151, -2147483648;
	selp.b32 	%r4154, %r4153, %r4151, %p489;
	st.local.u32 	[%rd33+384], %r4154;
	setp.ne.s32 	%p490, %r7836, %r4154;
	selp.u32 	%r4155, 1, 0, %p490;
	or.b32  	%r7867, %r7867, %r4155;
$L__BB2_359:
	setp.gt.s32 	%p491, %r7838, -1;
	setp.eq.s32 	%p492, %r398, 2;
	and.b32  	%r4157, %r7838, %r7850;
	setp.eq.s32 	%p493, %r4157, %r7838;
	and.pred  	%p494, %p492, %p493;
	and.pred  	%p495, %p494, %p491;
	@%p495 bra 	$L__BB2_361;
	and.b32  	%r4158, %r7838, %r426;
	popc.b32 	%r4159, %r4158;
	setp.eq.s32 	%p496, %r4159, 1;
	or.b32  	%r4160, %r4158, -2147483648;
	selp.b32 	%r4161, %r4160, %r4158, %p496;
	st.local.u32 	[%rd33+640], %r4161;
	setp.ne.s32 	%p497, %r7838, %r4161;
	selp.u32 	%r4162, 1, 0, %p497;
	or.b32  	%r7867, %r7867, %r4162;
$L__BB2_361:
	setp.gt.s32 	%p498, %r7840, -1;
	setp.eq.s32 	%p499, %r403, 2;
	and.b32  	%r4164, %r7840, %r7850;
	setp.eq.s32 	%p500, %r4164, %r7840;
	and.pred  	%p501, %p499, %p500;
	and.pred  	%p502, %p501, %p498;
	@%p502 bra 	$L__BB2_363;
	and.b32  	%r4165, %r7840, %r426;
	popc.b32 	%r4166, %r4165;
	setp.eq.s32 	%p503, %r4166, 1;
	or.b32  	%r4167, %r4165, -2147483648;
	selp.b32 	%r4168, %r4167, %r4165, %p503;
	st.local.u32 	[%rd33+896], %r4168;
	setp.ne.s32 	%p504, %r7840, %r4168;
	selp.u32 	%r4169, 1, 0, %p504;
	or.b32  	%r7867, %r7867, %r4169;
$L__BB2_363:
	setp.gt.s32 	%p505, %r7842, -1;
	setp.eq.s32 	%p506, %r408, 2;
	and.b32  	%r4171, %r7842, %r7850;
	setp.eq.s32 	%p507, %r4171, %r7842;
	and.pred  	%p508, %p506, %p507;
	and.pred  	%p509, %p508, %p505;
	@%p509 bra 	$L__BB2_365;
	and.b32  	%r4172, %r7842, %r426;
	popc.b32 	%r4173, %r4172;
	setp.eq.s32 	%p510, %r4173, 1;
	or.b32  	%r4174, %r4172, -2147483648;
	selp.b32 	%r4175, %r4174, %r4172, %p510;
	st.local.u32 	[%rd33+192], %r4175;
	setp.ne.s32 	%p511, %r7842, %r4175;
	selp.u32 	%r4176, 1, 0, %p511;
	or.b32  	%r7867, %r7867, %r4176;
$L__BB2_365:
	setp.gt.s32 	%p512, %r7844, -1;
	setp.eq.s32 	%p513, %r413, 2;
	and.b32  	%r4178, %r7844, %r7850;
	setp.eq.s32 	%p514, %r4178, %r7844;
	and.pred  	%p515, %p513, %p514;
	and.pred  	%p516, %p515, %p512;
	@%p516 bra 	$L__BB2_367;
	and.b32  	%r4179, %r7844, %r426;
	popc.b32 	%r4180, %r4179;
	setp.eq.s32 	%p517, %r4180, 1;
	or.b32  	%r4181, %r4179, -2147483648;
	selp.b32 	%r4182, %r4181, %r4179, %p517;
	st.local.u32 	[%rd33+448], %r4182;
	setp.ne.s32 	%p518, %r7844, %r4182;
	selp.u32 	%r4183, 1, 0, %p518;
	or.b32  	%r7867, %r7867, %r4183;
$L__BB2_367:
	setp.gt.s32 	%p519, %r7846, -1;
	setp.eq.s32 	%p520, %r418, 2;
	and.b32  	%r4185, %r7846, %r7850;
	setp.eq.s32 	%p521, %r4185, %r7846;
	and.pred  	%p522, %p520, %p521;
	and.pred  	%p523, %p522, %p519;
	@%p523 bra 	$L__BB2_369;
	and.b32  	%r4186, %r7846, %r426;
	popc.b32 	%r4187, %r4186;
	setp.eq.s32 	%p524, %r4187, 1;
	or.b32  	%r4188, %r4186, -2147483648;
	selp.b32 	%r4189, %r4188, %r4186, %p524;
	st.local.u32 	[%rd33+704], %r4189;
	setp.ne.s32 	%p525, %r7846, %r4189;
	selp.u32 	%r4190, 1, 0, %p525;
	or.b32  	%r7867, %r7867, %r4190;
$L__BB2_369:
	setp.gt.s32 	%p526, %r7848, -1;
	setp.eq.s32 	%p527, %r423, 2;
	and.b32  	%r4192, %r7848, %r7850;
	setp.eq.s32 	%p528, %r4192, %r7848;
	and.pred  	%p529, %p527, %p528;
	and.pred  	%p530, %p529, %p526;
	@%p530 bra 	$L__BB2_371;
	and.b32  	%r4193, %r7848, %r426;
	popc.b32 	%r4194, %r4193;
	setp.eq.s32 	%p531, %r4194, 1;
	or.b32  	%r4195, %r4193, -2147483648;
	selp.b32 	%r4196, %r4195, %r4193, %p531;
	st.local.u32 	[%rd33+960], %r4196;
	setp.ne.s32 	%p532, %r7848, %r4196;
	selp.u32 	%r4197, 1, 0, %p532;
	or.b32  	%r7867, %r7867, %r4197;
$L__BB2_371:
	or.b32  	%r4198, %r7799, %r7867;
	or.b32  	%r7799, %r4198, %r7819;
	add.s32 	%r7800, %r7800, 1;
	setp.ne.s32 	%p533, %r7800, 16;
	@%p533 bra 	$L__BB2_213;
	setp.eq.s32 	%p534, %r7799, 3;
	@%p534 bra 	$L__BB2_1990;
	add.s64 	%rd49, %rd7, 128;
	mov.b32 	%r7882, 0;
$L__BB2_374:
	mul.wide.u32 	%rd277, %r7882, 64;
	add.s64 	%rd518, %rd49, %rd277;
	mov.b32 	%r7884, 0;
$L__BB2_375:
	mov.u32 	%r463, %r7884;
	ld.local.u32 	%r7903, [%rd518+-128];
	min.s32 	%r4201, %r7903, 0;
	and.b32  	%r7887, %r4201, 2147483647;
	ld.local.u32 	%r7905, [%rd518+-64];
	setp.gt.s32 	%p535, %r7905, -1;
	@%p535 bra 	$L__BB2_377;
	and.b32  	%r4202, %r7905, 2147483647;
	and.b32  	%r4203, %r7905, %r7887;
	setp.eq.s32 	%p536, %r4203, 0;
	selp.b32 	%r4204, %r4202, -2147483648, %p536;
	or.b32  	%r7887, %r4204, %r7887;
$L__BB2_377:
	ld.local.u32 	%r7907, [%rd518];
	setp.gt.s32 	%p537, %r7907, -1;
	@%p537 bra 	$L__BB2_379;
	and.b32  	%r4205, %r7907, 2147483647;
	and.b32  	%r4206, %r4205, %r7887;
	setp.eq.s32 	%p538, %r4206, 0;
	selp.b32 	%r4207, %r4205, -2147483648, %p538;
	or.b32  	%r7887, %r4207, %r7887;
$L__BB2_379:
	ld.local.u32 	%r7909, [%rd518+64];
	setp.gt.s32 	%p539, %r7909, -1;
	@%p539 bra 	$L__BB2_381;
	and.b32  	%r4208, %r7909, 2147483647;
	and.b32  	%r4209, %r4208, %r7887;
	setp.eq.s32 	%p540, %r4209, 0;
	selp.b32 	%r4210, %r4208, -2147483648, %p540;
	or.b32  	%r7887, %r4210, %r7887;
$L__BB2_381:
	ld.local.u32 	%r7911, [%rd518+-124];
	setp.gt.s32 	%p541, %r7911, -1;
	@%p541 bra 	$L__BB2_383;
	and.b32  	%r4211, %r7911, 2147483647;
	and.b32  	%r4212, %r4211, %r7887;
	setp.eq.s32 	%p542, %r4212, 0;
	selp.b32 	%r4213, %r4211, -2147483648, %p542;
	or.b32  	%r7887, %r4213, %r7887;
$L__BB2_383:
	ld.local.u32 	%r7913, [%rd518+-60];
	setp.gt.s32 	%p543, %r7913, -1;
	@%p543 bra 	$L__BB2_385;
	and.b32  	%r4214, %r7913, 2147483647;
	and.b32  	%r4215, %r4214, %r7887;
	setp.eq.s32 	%p544, %r4215, 0;
	selp.b32 	%r4216, %r4214, -2147483648, %p544;
	or.b32  	%r7887, %r4216, %r7887;
$L__BB2_385:
	ld.local.u32 	%r7915, [%rd518+4];
	setp.gt.s32 	%p545, %r7915, -1;
	@%p545 bra 	$L__BB2_387;
	and.b32  	%r4217, %r7915, 2147483647;
	and.b32  	%r4218, %r4217, %r7887;
	setp.eq.s32 	%p546, %r4218, 0;
	selp.b32 	%r4219, %r4217, -2147483648, %p546;
	or.b32  	%r7887, %r4219, %r7887;
$L__BB2_387:
	ld.local.u32 	%r7917, [%rd518+68];
	setp.gt.s32 	%p547, %r7917, -1;
	@%p547 bra 	$L__BB2_389;
	and.b32  	%r4220, %r7917, 2147483647;
	and.b32  	%r4221, %r4220, %r7887;
	setp.eq.s32 	%p548, %r4221, 0;
	selp.b32 	%r4222, %r4220, -2147483648, %p548;
	or.b32  	%r7887, %r4222, %r7887;
$L__BB2_389:
	ld.local.u32 	%r7919, [%rd518+-120];
	setp.gt.s32 	%p549, %r7919, -1;
	@%p549 bra 	$L__BB2_391;
	and.b32  	%r4223, %r7919, 2147483647;
	and.b32  	%r4224, %r4223, %r7887;
	setp.eq.s32 	%p550, %r4224, 0;
	selp.b32 	%r4225, %r4223, -2147483648, %p550;
	or.b32  	%r7887, %r4225, %r7887;
$L__BB2_391:
	ld.local.u32 	%r7921, [%rd518+-56];
	setp.gt.s32 	%p551, %r7921, -1;
	@%p551 bra 	$L__BB2_393;
	and.b32  	%r4226, %r7921, 2147483647;
	and.b32  	%r4227, %r4226, %r7887;
	setp.eq.s32 	%p552, %r4227, 0;
	selp.b32 	%r4228, %r4226, -2147483648, %p552;
	or.b32  	%r7887, %r4228, %r7887;
$L__BB2_393:
	ld.local.u32 	%r7923, [%rd518+8];
	setp.gt.s32 	%p553, %r7923, -1;
	@%p553 bra 	$L__BB2_395;
	and.b32  	%r4229, %r7923, 2147483647;
	and.b32  	%r4230, %r4229, %r7887;
	setp.eq.s32 	%p554, %r4230, 0;
	selp.b32 	%r4231, %r4229, -2147483648, %p554;
	or.b32  	%r7887, %r4231, %r7887;
$L__BB2_395:
	ld.local.u32 	%r7925, [%rd518+72];
	setp.gt.s32 	%p555, %r7925, -1;
	@%p555 bra 	$L__BB2_397;
	and.b32  	%r4232, %r7925, 2147483647;
	and.b32  	%r4233, %r4232, %r7887;
	setp.eq.s32 	%p556, %r4233, 0;
	selp.b32 	%r4234, %r4232, -2147483648, %p556;
	or.b32  	%r7887, %r4234, %r7887;
$L__BB2_397:
	ld.local.u32 	%r7927, [%rd518+-116];
	setp.gt.s32 	%p557, %r7927, -1;
	@%p557 bra 	$L__BB2_399;
	and.b32  	%r4235, %r7927, 2147483647;
	and.b32  	%r4236, %r4235, %r7887;
	setp.eq.s32 	%p558, %r4236, 0;
	selp.b32 	%r4237, %r4235, -2147483648, %p558;
	or.b32  	%r7887, %r4237, %r7887;
$L__BB2_399:
	ld.local.u32 	%r7929, [%rd518+-52];
	setp.gt.s32 	%p559, %r7929, -1;
	@%p559 bra 	$L__BB2_401;
	and.b32  	%r4238, %r7929, 2147483647;
	and.b32  	%r4239, %r4238, %r7887;
	setp.eq.s32 	%p560, %r4239, 0;
	selp.b32 	%r4240, %r4238, -2147483648, %p560;
	or.b32  	%r7887, %r4240, %r7887;
$L__BB2_401:
	ld.local.u32 	%r7931, [%rd518+12];
	setp.gt.s32 	%p561, %r7931, -1;
	@%p561 bra 	$L__BB2_403;
	and.b32  	%r4241, %r7931, 2147483647;
	and.b32  	%r4242, %r4241, %r7887;
	setp.eq.s32 	%p562, %r4242, 0;
	selp.b32 	%r4243, %r4241, -2147483648, %p562;
	or.b32  	%r7887, %r4243, %r7887;
$L__BB2_403:
	ld.local.u32 	%r7933, [%rd518+76];
	setp.gt.s32 	%p563, %r7933, -1;
	@%p563 bra 	$L__BB2_405;
	and.b32  	%r4244, %r7933, 2147483647;
	and.b32  	%r4245, %r4244, %r7887;
	setp.eq.s32 	%p564, %r4245, 0;
	selp.b32 	%r4246, %r4244, -2147483648, %p564;
	or.b32  	%r7887, %r4246, %r7887;
$L__BB2_405:
	setp.gt.s32 	%p565, %r7887, -1;
	mov.b32 	%r7904, 0;
	@%p565 bra 	$L__BB2_407;
	mov.b32 	%r4249, 0;
	st.local.u32 	[%rd7], %r4249;
	ld.local.u32 	%r7903, [%rd518+-128];
	mov.b32 	%r7904, 3;
$L__BB2_407:
	not.b32 	%r515, %r7887;
	setp.lt.s32 	%p566, %r7903, 0;
	@%p566 bra 	$L__BB2_409;
	and.b32  	%r4250, %r7903, %r515;
	popc.b32 	%r4251, %r4250;
	setp.eq.s32 	%p567, %r4251, 1;
	or.b32  	%r4252, %r4250, -2147483648;
	selp.b32 	%r516, %r4252, %r4250, %p567;
	st.local.u32 	[%rd518+-128], %r516;
	setp.ne.s32 	%p568, %r7903, %r516;
	selp.u32 	%r4253, 1, 0, %p568;
	or.b32  	%r7904, %r7904, %r4253;
	mov.u32 	%r7903, %r516;
$L__BB2_409:
	setp.lt.s32 	%p569, %r7905, 0;
	@%p569 bra 	$L__BB2_411;
	and.b32  	%r4254, %r7905, %r515;
	popc.b32 	%r4255, %r4254;
	setp.eq.s32 	%p570, %r4255, 1;
	or.b32  	%r4256, %r4254, -2147483648;
	selp.b32 	%r520, %r4256, %r4254, %p570;
	st.local.u32 	[%rd518+-64], %r520;
	setp.ne.s32 	%p571, %r7905, %r520;
	selp.u32 	%r4257, 1, 0, %p571;
	or.b32  	%r7904, %r7904, %r4257;
	mov.u32 	%r7905, %r520;
$L__BB2_411:
	setp.lt.s32 	%p572, %r7907, 0;
	@%p572 bra 	$L__BB2_413;
	and.b32  	%r4258, %r7907, %r515;
	popc.b32 	%r4259, %r4258;
	setp.eq.s32 	%p573, %r4259, 1;
	or.b32  	%r4260, %r4258, -2147483648;
	selp.b32 	%r524, %r4260, %r4258, %p573;
	st.local.u32 	[%rd518], %r524;
	setp.ne.s32 	%p574, %r7907, %r524;
	selp.u32 	%r4261, 1, 0, %p574;
	or.b32  	%r7904, %r7904, %r4261;
	mov.u32 	%r7907, %r524;
$L__BB2_413:
	setp.lt.s32 	%p575, %r7909, 0;
	@%p575 bra 	$L__BB2_415;
	and.b32  	%r4262, %r7909, %r515;
	popc.b32 	%r4263, %r4262;
	setp.eq.s32 	%p576, %r4263, 1;
	or.b32  	%r4264, %r4262, -2147483648;
	selp.b32 	%r528, %r4264, %r4262, %p576;
	st.local.u32 	[%rd518+64], %r528;
	setp.ne.s32 	%p577, %r7909, %r528;
	selp.u32 	%r4265, 1, 0, %p577;
	or.b32  	%r7904, %r7904, %r4265;
	mov.u32 	%r7909, %r528;
$L__BB2_415:
	setp.lt.s32 	%p578, %r7911, 0;
	@%p578 bra 	$L__BB2_417;
	and.b32  	%r4266, %r7911, %r515;
	popc.b32 	%r4267, %r4266;
	setp.eq.s32 	%p579, %r4267, 1;
	or.b32  	%r4268, %r4266, -2147483648;
	selp.b32 	%r532, %r4268, %r4266, %p579;
	st.local.u32 	[%rd518+-124], %r532;
	setp.ne.s32 	%p580, %r7911, %r532;
	selp.u32 	%r4269, 1, 0, %p580;
	or.b32  	%r7904, %r7904, %r4269;
	mov.u32 	%r7911, %r532;
$L__BB2_417:
	setp.lt.s32 	%p581, %r7913, 0;
	@%p581 bra 	$L__BB2_419;
	and.b32  	%r4270, %r7913, %r515;
	popc.b32 	%r4271, %r4270;
	setp.eq.s32 	%p582, %r4271, 1;
	or.b32  	%r4272, %r4270, -2147483648;
	selp.b32 	%r536, %r4272, %r4270, %p582;
	st.local.u32 	[%rd518+-60], %r536;
	setp.ne.s32 	%p583, %r7913, %r536;
	selp.u32 	%r4273, 1, 0, %p583;
	or.b32  	%r7904, %r7904, %r4273;
	mov.u32 	%r7913, %r536;
$L__BB2_419:
	setp.lt.s32 	%p584, %r7915, 0;
	@%p584 bra 	$L__BB2_421;
	and.b32  	%r4274, %r7915, %r515;
	popc.b32 	%r4275, %r4274;
	setp.eq.s32 	%p585, %r4275, 1;
	or.b32  	%r4276, %r4274, -2147483648;
	selp.b32 	%r540, %r4276, %r4274, %p585;
	st.local.u32 	[%rd518+4], %r540;
	setp.ne.s32 	%p586, %r7915, %r540;
	selp.u32 	%r4277, 1, 0, %p586;
	or.b32  	%r7904, %r7904, %r4277;
	mov.u32 	%r7915, %r540;
$L__BB2_421:
	setp.lt.s32 	%p587, %r7917, 0;
	@%p587 bra 	$L__BB2_423;
	and.b32  	%r4278, %r7917, %r515;
	popc.b32 	%r4279, %r4278;
	setp.eq.s32 	%p588, %r4279, 1;
	or.b32  	%r4280, %r4278, -2147483648;
	selp.b32 	%r544, %r4280, %r4278, %p588;
	st.local.u32 	[%rd518+68], %r544;
	setp.ne.s32 	%p589, %r7917, %r544;
	selp.u32 	%r4281, 1, 0, %p589;
	or.b32  	%r7904, %r7904, %r4281;
	mov.u32 	%r7917, %r544;
$L__BB2_423:
	setp.lt.s32 	%p590, %r7919, 0;
	@%p590 bra 	$L__BB2_425;
	and.b32  	%r4282, %r7919, %r515;
	popc.b32 	%r4283, %r4282;
	setp.eq.s32 	%p591, %r4283, 1;
	or.b32  	%r4284, %r4282, -2147483648;
	selp.b32 	%r548, %r4284, %r4282, %p591;
	st.local.u32 	[%rd518+-120], %r548;
	setp.ne.s32 	%p592, %r7919, %r548;
	selp.u32 	%r4285, 1, 0, %p592;
	or.b32  	%r7904, %r7904, %r4285;
	mov.u32 	%r7919, %r548;
$L__BB2_425:
	setp.lt.s32 	%p593, %r7921, 0;
	@%p593 bra 	$L__BB2_427;
	and.b32  	%r4286, %r7921, %r515;
	popc.b32 	%r4287, %r4286;
	setp.eq.s32 	%p594, %r4287, 1;
	or.b32  	%r4288, %r4286, -2147483648;
	selp.b32 	%r552, %r4288, %r4286, %p594;
	st.local.u32 	[%rd518+-56], %r552;
	setp.ne.s32 	%p595, %r7921, %r552;
	selp.u32 	%r4289, 1, 0, %p595;
	or.b32  	%r7904, %r7904, %r4289;
	mov.u32 	%r7921, %r552;
$L__BB2_427:
	setp.lt.s32 	%p596, %r7923, 0;
	@%p596 bra 	$L__BB2_429;
	and.b32  	%r4290, %r7923, %r515;
	popc.b32 	%r4291, %r4290;
	setp.eq.s32 	%p597, %r4291, 1;
	or.b32  	%r4292, %r4290, -2147483648;
	selp.b32 	%r556, %r4292, %r4290, %p597;
	st.local.u32 	[%rd518+8], %r556;
	setp.ne.s32 	%p598, %r7923, %r556;
	selp.u32 	%r4293, 1, 0, %p598;
	or.b32  	%r7904, %r7904, %r4293;
	mov.u32 	%r7923, %r556;
$L__BB2_429:
	setp.lt.s32 	%p599, %r7925, 0;
	@%p599 bra 	$L__BB2_431;
	and.b32  	%r4294, %r7925, %r515;
	popc.b32 	%r4295, %r4294;
	setp.eq.s32 	%p600, %r4295, 1;
	or.b32  	%r4296, %r4294, -2147483648;
	selp.b32 	%r560, %r4296, %r4294, %p600;
	st.local.u32 	[%rd518+72], %r560;
	setp.ne.s32 	%p601, %r7925, %r560;
	selp.u32 	%r4297, 1, 0, %p601;
	or.b32  	%r7904, %r7904, %r4297;
	mov.u32 	%r7925, %r560;
$L__BB2_431:
	setp.lt.s32 	%p602, %r7927, 0;
	@%p602 bra 	$L__BB2_433;
	and.b32  	%r4298, %r7927, %r515;
	popc.b32 	%r4299, %r4298;
	setp.eq.s32 	%p603, %r4299, 1;
	or.b32  	%r4300, %r4298, -2147483648;
	selp.b32 	%r564, %r4300, %r4298, %p603;
	st.local.u32 	[%rd518+-116], %r564;
	setp.ne.s32 	%p604, %r7927, %r564;
	selp.u32 	%r4301, 1, 0, %p604;
	or.b32  	%r7904, %r7904, %r4301;
	mov.u32 	%r7927, %r564;
$L__BB2_433:
	setp.lt.s32 	%p605, %r7929, 0;
	@%p605 bra 	$L__BB2_435;
	and.b32  	%r4302, %r7929, %r515;
	popc.b32 	%r4303, %r4302;
	setp.eq.s32 	%p606, %r4303, 1;
	or.b32  	%r4304, %r4302, -2147483648;
	selp.b32 	%r568, %r4304, %r4302, %p606;
	st.local.u32 	[%rd518+-52], %r568;
	setp.ne.s32 	%p607, %r7929, %r568;
	selp.u32 	%r4305, 1, 0, %p607;
	or.b32  	%r7904, %r7904, %r4305;
	mov.u32 	%r7929, %r568;
$L__BB2_435:
	setp.lt.s32 	%p608, %r7931, 0;
	@%p608 bra 	$L__BB2_437;
	and.b32  	%r4306, %r7931, %r515;
	popc.b32 	%r4307, %r4306;
	setp.eq.s32 	%p609, %r4307, 1;
	or.b32  	%r4308, %r4306, -2147483648;
	selp.b32 	%r572, %r4308, %r4306, %p609;
	st.local.u32 	[%rd518+12], %r572;
	setp.ne.s32 	%p610, %r7931, %r572;
	selp.u32 	%r4309, 1, 0, %p610;
	or.b32  	%r7904, %r7904, %r4309;
	mov.u32 	%r7931, %r572;
$L__BB2_437:
	setp.lt.s32 	%p611, %r7933, 0;
	@%p611 bra 	$L__BB2_439;
	and.b32  	%r4310, %r7933, %r515;
	popc.b32 	%r4311, %r4310;
	setp.eq.s32 	%p612, %r4311, 1;
	or.b32  	%r4312, %r4310, -2147483648;
	selp.b32 	%r576, %r4312, %r4310, %p612;
	st.local.u32 	[%rd518+76], %r576;
	setp.ne.s32 	%p613, %r7933, %r576;
	selp.u32 	%r4313, 1, 0, %p613;
	or.b32  	%r7904, %r7904, %r4313;
	mov.u32 	%r7933, %r576;
$L__BB2_439:
	mov.b32 	%r4314, 0;
	st.local.v4.u32 	[%rd2], {%r4314, %r4314, %r4314, %r4314};
	st.local.v4.u32 	[%rd2+16], {%r4314, %r4314, %r4314, %r4314};
	st.local.v4.u32 	[%rd2+32], {%r4314, %r4314, %r4314, %r4314};
	st.local.v4.u32 	[%rd2+48], {%r4314, %r4314, %r4314, %r4314};
	st.local.v4.u32 	[%rd2+64], {%r4314, %r4314, %r4314, %r4314};
	st.local.v4.u32 	[%rd2+80], {%r4314, %r4314, %r4314, %r4314};
	st.local.v4.u32 	[%rd2+96], {%r4314, %r4314, %r4314, %r4314};
	st.local.v4.u32 	[%rd2+112], {%r4314, %r4314, %r4314, %r4314};
	popc.b32 	%r580, %r7903;
	setp.lt.s32 	%p614, %r7903, 0;
	setp.ne.s32 	%p615, %r580, 2;
	or.pred  	%p616, %p614, %p615;
	mov.u32 	%r7935, %r4314;
	@%p616 bra 	$L__BB2_442;
	clz.b32 	%r4315, %r7903;
	mov.b32 	%r4316, -2147483648;
	shr.u32 	%r581, %r4316, %r4315;
	xor.b32  	%r4317, %r581, %r7903;
	clz.b32 	%r4318, %r4317;
	sub.s32 	%r4319, 31, %r4318;
	mul.wide.u32 	%rd278, %r4319, 4;
	add.s64 	%rd52, %rd2, %rd278;
	ld.local.u32 	%r582, [%rd52];
	and.b32  	%r4320, %r582, %r581;
	setp.ne.s32 	%p617, %r4320, 0;
	mov.u32 	%r7935, %r7903;
	@%p617 bra 	$L__BB2_442;
	or.b32  	%r4322, %r582, %r581;
	st.local.u32 	[%rd52], %r4322;
	mov.u32 	%r7935, %r4314;
$L__BB2_442:
	popc.b32 	%r584, %r7905;
	setp.lt.s32 	%p618, %r7905, 0;
	setp.ne.s32 	%p619, %r584, 2;
	or.pred  	%p620, %p618, %p619;
	@%p620 bra 	$L__BB2_446;
	clz.b32 	%r4323, %r7905;
	mov.b32 	%r4324, -2147483648;
	shr.u32 	%r585, %r4324, %r4323;
	xor.b32  	%r4325, %r585, %r7905;
	clz.b32 	%r4326, %r4325;
	sub.s32 	%r4327, 31, %r4326;
	mul.wide.u32 	%rd279, %r4327, 4;
	add.s64 	%rd53, %rd2, %rd279;
	ld.local.u32 	%r586, [%rd53];
	and.b32  	%r4328, %r586, %r585;
	setp.eq.s32 	%p621, %r4328, 0;
	@%p621 bra 	$L__BB2_445;
	or.b32  	%r7935, %r7905, %r7935;
	bra.uni 	$L__BB2_446;
$L__BB2_445:
	or.b32  	%r4329, %r586, %r585;
	st.local.u32 	[%rd53], %r4329;
$L__BB2_446:
	popc.b32 	%r589, %r7907;
	setp.lt.s32 	%p622, %r7907, 0;
	setp.ne.s32 	%p623, %r589, 2;
	or.pred  	%p624, %p622, %p623;
	@%p624 bra 	$L__BB2_450;
	clz.b32 	%r4330, %r7907;
	mov.b32 	%r4331, -2147483648;
	shr.u32 	%r590, %r4331, %r4330;
	xor.b32  	%r4332, %r590, %r7907;
	clz.b32 	%r4333, %r4332;
	sub.s32 	%r4334, 31, %r4333;
	mul.wide.u32 	%rd280, %r4334, 4;
	add.s64 	%rd54, %rd2, %rd280;
	ld.local.u32 	%r591, [%rd54];
	and.b32  	%r4335, %r591, %r590;
	setp.eq.s32 	%p625, %r4335, 0;
	@%p625 bra 	$L__BB2_449;
	or.b32  	%r7935, %r7907, %r7935;
	bra.uni 	$L__BB2_450;
$L__BB2_449:
	or.b32  	%r4336, %r591, %r590;
	st.local.u32 	[%rd54], %r4336;
$L__BB2_450:
	popc.b32 	%r594, %r7909;
	setp.lt.s32 	%p626, %r7909, 0;
	setp.ne.s32 	%p627, %r594, 2;
	or.pred  	%p628, %p626, %p627;
	@%p628 bra 	$L__BB2_454;
	clz.b32 	%r4337, %r7909;
	mov.b32 	%r4338, -2147483648;
	shr.u32 	%r595, %r4338, %r4337;
	xor.b32  	%r4339, %r595, %r7909;
	clz.b32 	%r4340, %r4339;
	sub.s32 	%r4341, 31, %r4340;
	mul.wide.u32 	%rd281, %r4341, 4;
	add.s64 	%rd55, %rd2, %rd281;
	ld.local.u32 	%r596, [%rd55];
	and.b32  	%r4342, %r596, %r595;
	setp.eq.s32 	%p629, %r4342, 0;
	@%p629 bra 	$L__BB2_453;
	or.b32  	%r7935, %r7909, %r7935;
	bra.uni 	$L__BB2_454;
$L__BB2_453:
	or.b32  	%r4343, %r596, %r595;
	st.local.u32 	[%rd55], %r4343;
$L__BB2_454:
	popc.b32 	%r599, %r7911;
	setp.lt.s32 	%p630, %r7911, 0;
	setp.ne.s32 	%p631, %r599, 2;
	or.pred  	%p632, %p630, %p631;
	@%p632 bra 	$L__BB2_458;
	clz.b32 	%r4344, %r7911;
	mov.b32 	%r4345, -2147483648;
	shr.u32 	%r600, %r4345, %r4344;
	xor.b32  	%r4346, %r600, %r7911;
	clz.b32 	%r4347, %r4346;
	sub.s32 	%r4348, 31, %r4347;
	mul.wide.u32 	%rd282, %r4348, 4;
	add.s64 	%rd56, %rd2, %rd282;
	ld.local.u32 	%r601, [%rd56];
	and.b32  	%r4349, %r601, %r600;
	setp.eq.s32 	%p633, %r4349, 0;
	@%p633 bra 	$L__BB2_457;
	or.b32  	%r7935, %r7911, %r7935;
	bra.uni 	$L__BB2_458;
$L__BB2_457:
	or.b32  	%r4350, %r601, %r600;
	st.local.u32 	[%rd56], %r4350;
$L__BB2_458:
	popc.b32 	%r604, %r7913;
	setp.lt.s32 	%p634, %r7913, 0;
	setp.ne.s32 	%p635, %r604, 2;
	or.pred  	%p636, %p634, %p635;
	@%p636 bra 	$L__BB2_462;
	clz.b32 	%r4351, %r7913;
	mov.b32 	%r4352, -2147483648;
	shr.u32 	%r605, %r4352, %r4351;
	xor.b32  	%r4353, %r605, %r7913;
	clz.b32 	%r4354, %r4353;
	sub.s32 	%r4355, 31, %r4354;
	mul.wide.u32 	%rd283, %r4355, 4;
	add.s64 	%rd57, %rd2, %rd283;
	ld.local.u32 	%r606, [%rd57];
	and.b32  	%r4356, %r606, %r605;
	setp.eq.s32 	%p637, %r4356, 0;
	@%p637 bra 	$L__BB2_461;
	or.b32  	%r7935, %r7913, %r7935;
	bra.uni 	$L__BB2_462;
$L__BB2_461:
	or.b32  	%r4357, %r606, %r605;
	st.local.u32 	[%rd57], %r4357;
$L__BB2_462:
	popc.b32 	%r609, %r7915;
	setp.lt.s32 	%p638, %r7915, 0;
	setp.ne.s32 	%p639, %r609, 2;
	or.pred  	%p640, %p638, %p639;
	@%p640 bra 	$L__BB2_466;
	clz.b32 	%r4358, %r7915;
	mov.b32 	%r4359, -2147483648;
	shr.u32 	%r610, %r4359, %r4358;
	xor.b32  	%r4360, %r610, %r7915;
	clz.b32 	%r4361, %r4360;
	sub.s32 	%r4362, 31, %r4361;
	mul.wide.u32 	%rd284, %r4362, 4;
	add.s64 	%rd58, %rd2, %rd284;
	ld.local.u32 	%r611, [%rd58];
	and.b32  	%r4363, %r611, %r610;
	setp.eq.s32 	%p641, %r4363, 0;
	@%p641 bra 	$L__BB2_465;
	or.b32  	%r7935, %r7915, %r7935;
	bra.uni 	$L__BB2_466;
$L__BB2_465:
	or.b32  	%r4364, %r611, %r610;
	st.local.u32 	[%rd58], %r4364;
$L__BB2_466:
	popc.b32 	%r614, %r7917;
	setp.lt.s32 	%p642, %r7917, 0;
	setp.ne.s32 	%p643, %r614, 2;
	or.pred  	%p644, %p642, %p643;
	@%p644 bra 	$L__BB2_470;
	clz.b32 	%r4365, %r7917;
	mov.b32 	%r4366, -2147483648;
	shr.u32 	%r615, %r4366, %r4365;
	xor.b32  	%r4367, %r615, %r7917;
	clz.b32 	%r4368, %r4367;
	sub.s32 	%r4369, 31, %r4368;
	mul.wide.u32 	%rd285, %r4369, 4;
	add.s64 	%rd59, %rd2, %rd285;
	ld.local.u32 	%r616, [%rd59];
	and.b32  	%r4370, %r616, %r615;
	setp.eq.s32 	%p645, %r4370, 0;
	@%p645 bra 	$L__BB2_469;
	or.b32  	%r7935, %r7917, %r7935;
	bra.uni 	$L__BB2_470;
$L__BB2_469:
	or.b32  	%r4371, %r616, %r615;
	st.local.u32 	[%rd59], %r4371;
$L__BB2_470:
	popc.b32 	%r619, %r7919;
	setp.lt.s32 	%p646, %r7919, 0;
	setp.ne.s32 	%p647, %r619, 2;
	or.pred  	%p648, %p646, %p647;
	@%p648 bra 	$L__BB2_474;
	clz.b32 	%r4372, %r7919;
	mov.b32 	%r4373, -2147483648;
	shr.u32 	%r620, %r4373, %r4372;
	xor.b32  	%r4374, %r620, %r7919;
	clz.b32 	%r4375, %r4374;
	sub.s32 	%r4376, 31, %r4375;
	mul.wide.u32 	%rd286, %r4376, 4;
	add.s64 	%rd60, %rd2, %rd286;
	ld.local.u32 	%r621, [%rd60];
	and.b32  	%r4377, %r621, %r620;
	setp.eq.s32 	%p649, %r4377, 0;
	@%p649 bra 	$L__BB2_473;
	or.b32  	%r7935, %r7919, %r7935;
	bra.uni 	$L__BB2_474;
$L__BB2_473:
	or.b32  	%r4378, %r621, %r620;
	st.local.u32 	[%rd60], %r4378;
$L__BB2_474:
	popc.b32 	%r624, %r7921;
	setp.lt.s32 	%p650, %r7921, 0;
	setp.ne.s32 	%p651, %r624, 2;
	or.pred  	%p652, %p650, %p651;
	@%p652 bra 	$L__BB2_478;
	clz.b32 	%r4379, %r7921;
	mov.b32 	%r4380, -2147483648;
	shr.u32 	%r625, %r4380, %r4379;
	xor.b32  	%r4381, %r625, %r7921;
	clz.b32 	%r4382, %r4381;
	sub.s32 	%r4383, 31, %r4382;
	mul.wide.u32 	%rd287, %r4383, 4;
	add.s64 	%rd61, %rd2, %rd287;
	ld.local.u32 	%r626, [%rd61];
	and.b32  	%r4384, %r626, %r625;
	setp.eq.s32 	%p653, %r4384, 0;
	@%p653 bra 	$L__BB2_477;
	or.b32  	%r7935, %r7921, %r7935;
	bra.uni 	$L__BB2_478;
$L__BB2_477:
	or.b32  	%r4385, %r626, %r625;
	st.local.u32 	[%rd61], %r4385;
$L__BB2_478:
	popc.b32 	%r629, %r7923;
	setp.lt.s32 	%p654, %r7923, 0;
	setp.ne.s32 	%p655, %r629, 2;
	or.pred  	%p656, %p654, %p655;
	@%p656 bra 	$L__BB2_482;
	clz.b32 	%r4386, %r7923;
	mov.b32 	%r4387, -2147483648;
	shr.u32 	%r630, %r4387, %r4386;
	xor.b32  	%r4388, %r630, %r7923;
	clz.b32 	%r4389, %r4388;
	sub.s32 	%r4390, 31, %r4389;
	mul.wide.u32 	%rd288, %r4390, 4;
	add.s64 	%rd62, %rd2, %rd288;
	ld.local.u32 	%r631, [%rd62];
	and.b32  	%r4391, %r631, %r630;
	setp.eq.s32 	%p657, %r4391, 0;
	@%p657 bra 	$L__BB2_481;
	or.b32  	%r7935, %r7923, %r7935;
	bra.uni 	$L__BB2_482;
$L__BB2_481:
	or.b32  	%r4392, %r631, %r630;
	st.local.u32 	[%rd62], %r4392;
$L__BB2_482:
	popc.b32 	%r634, %r7925;
	setp.lt.s32 	%p658, %r7925, 0;
	setp.ne.s32 	%p659, %r634, 2;
	or.pred  	%p660, %p658, %p659;
	@%p660 bra 	$L__BB2_486;
	clz.b32 	%r4393, %r7925;
	mov.b32 	%r4394, -2147483648;
	shr.u32 	%r635, %r4394, %r4393;
	xor.b32  	%r4395, %r635, %r7925;
	clz.b32 	%r4396, %r4395;
	sub.s32 	%r4397, 31, %r4396;
	mul.wide.u32 	%rd289, %r4397, 4;
	add.s64 	%rd63, %rd2, %rd289;
	ld.local.u32 	%r636, [%rd63];
	and.b32  	%r4398, %r636, %r635;
	setp.eq.s32 	%p661, %r4398, 0;
	@%p661 bra 	$L__BB2_485;
	or.b32  	%r7935, %r7925, %r7935;
	bra.uni 	$L__BB2_486;
$L__BB2_485:
	or.b32  	%r4399, %r636, %r635;
	st.local.u32 	[%rd63], %r4399;
$L__BB2_486:
	popc.b32 	%r639, %r7927;
	setp.lt.s32 	%p662, %r7927, 0;
	setp.ne.s32 	%p663, %r639, 2;
	or.pred  	%p664, %p662, %p663;
	@%p664 bra 	$L__BB2_490;
	clz.b32 	%r4400, %r7927;
	mov.b32 	%r4401, -2147483648;
	shr.u32 	%r640, %r4401, %r4400;
	xor.b32  	%r4402, %r640, %r7927;
	clz.b32 	%r4403, %r4402;
	sub.s32 	%r4404, 31, %r4403;
	mul.wide.u32 	%rd290, %r4404, 4;
	add.s64 	%rd64, %rd2, %rd290;
	ld.local.u32 	%r641, [%rd64];
	and.b32  	%r4405, %r641, %r640;
	setp.eq.s32 	%p665, %r4405, 0;
	@%p665 bra 	$L__BB2_489;
	or.b32  	%r7935, %r7927, %r7935;
	bra.uni 	$L__BB2_490;
$L__BB2_489:
	or.b32  	%r4406, %r641, %r640;
	st.local.u32 	[%rd64], %r4406;
$L__BB2_490:
	popc.b32 	%r644, %r7929;
	setp.lt.s32 	%p666, %r7929, 0;
	setp.ne.s32 	%p667, %r644, 2;
	or.pred  	%p668, %p666, %p667;
	@%p668 bra 	$L__BB2_494;
	clz.b32 	%r4407, %r7929;
	mov.b32 	%r4408, -2147483648;
	shr.u32 	%r645, %r4408, %r4407;
	xor.b32  	%r4409, %r645, %r7929;
	clz.b32 	%r4410, %r4409;
	sub.s32 	%r4411, 31, %r4410;
	mul.wide.u32 	%rd291, %r4411, 4;
	add.s64 	%rd65, %rd2, %rd291;
	ld.local.u32 	%r646, [%rd65];
	and.b32  	%r4412, %r646, %r645;
	setp.eq.s32 	%p669, %r4412, 0;
	@%p669 bra 	$L__BB2_493;
	or.b32  	%r7935, %r7929, %r7935;
	bra.uni 	$L__BB2_494;
$L__BB2_493:
	or.b32  	%r4413, %r646, %r645;
	st.local.u32 	[%rd65], %r4413;
$L__BB2_494:
	popc.b32 	%r649, %r7931;
	setp.lt.s32 	%p670, %r7931, 0;
	setp.ne.s32 	%p671, %r649, 2;
	or.pred  	%p672, %p670, %p671;
	@%p672 bra 	$L__BB2_498;
	clz.b32 	%r4414, %r7931;
	mov.b32 	%r4415, -2147483648;
	shr.u32 	%r650, %r4415, %r4414;
	xor.b32  	%r4416, %r650, %r7931;
	clz.b32 	%r4417, %r4416;
	sub.s32 	%r4418, 31, %r4417;
	mul.wide.u32 	%rd292, %r4418, 4;
	add.s64 	%rd66, %rd2, %rd292;
	ld.local.u32 	%r651, [%rd66];
	and.b32  	%r4419, %r651, %r650;
	setp.eq.s32 	%p673, %r4419, 0;
	@%p673 bra 	$L__BB2_497;
	or.b32  	%r7935, %r7931, %r7935;
	bra.uni 	$L__BB2_498;
$L__BB2_497:
	or.b32  	%r4420, %r651, %r650;
	st.local.u32 	[%rd66], %r4420;
$L__BB2_498:
	popc.b32 	%r654, %r7933;
	setp.lt.s32 	%p674, %r7933, 0;
	setp.ne.s32 	%p675, %r654, 2;
	or.pred  	%p676, %p674, %p675;
	@%p676 bra 	$L__BB2_500;
	clz.b32 	%r4421, %r7933;
	mov.b32 	%r4422, -2147483648;
	shr.u32 	%r4423, %r4422, %r4421;
	xor.b32  	%r4424, %r4423, %r7933;
	clz.b32 	%r4425, %r4424;
	sub.s32 	%r4426, 31, %r4425;
	mul.wide.u32 	%rd293, %r4426, 4;
	add.s64 	%rd294, %rd2, %rd293;
	ld.local.u32 	%r4427, [%rd294];
	and.b32  	%r4428, %r4427, %r4423;
	setp.eq.s32 	%p677, %r4428, 0;
	selp.b32 	%r4429, 0, %r7933, %p677;
	or.b32  	%r7935, %r7935, %r4429;
$L__BB2_500:
	setp.eq.s32 	%p678, %r7935, 0;
	mov.b32 	%r7952, 0;
	@%p678 bra 	$L__BB2_533;
	not.b32 	%r657, %r7935;
	setp.gt.s32 	%p679, %r7903, -1;
	setp.eq.s32 	%p680, %r580, 2;
	and.b32  	%r4433, %r7903, %r7935;
	setp.eq.s32 	%p681, %r4433, %r7903;
	and.pred  	%p682, %p680, %p681;
	mov.b32 	%r7952, 0;
	and.pred  	%p683, %p682, %p679;
	@%p683 bra 	$L__BB2_503;
	and.b32  	%r4434, %r7903, %r657;
	popc.b32 	%r4435, %r4434;
	setp.eq.s32 	%p684, %r4435, 1;
	or.b32  	%r4436, %r4434, -2147483648;
	selp.b32 	%r4437, %r4436, %r4434, %p684;
	st.local.u32 	[%rd518+-128], %r4437;
	setp.ne.s32 	%p685, %r7903, %r4437;
	selp.u32 	%r7952, 1, 0, %p685;
$L__BB2_503:
	setp.gt.s32 	%p686, %r7905, -1;
	setp.eq.s32 	%p687, %r584, 2;
	and.b32  	%r4439, %r7905, %r7935;
	setp.eq.s32 	%p688, %r4439, %r7905;
	and.pred  	%p689, %p687, %p688;
	and.pred  	%p690, %p689, %p686;
	@%p690 bra 	$L__BB2_505;
	and.b32  	%r4440, %r7905, %r657;
	popc.b32 	%r4441, %r4440;
	setp.eq.s32 	%p691, %r4441, 1;
	or.b32  	%r4442, %r4440, -2147483648;
	selp.b32 	%r4443, %r4442, %r4440, %p691;
	st.local.u32 	[%rd518+-64], %r4443;
	setp.ne.s32 	%p692, %r7905, %r4443;
	selp.u32 	%r4444, 1, 0, %p692;
	or.b32  	%r7952, %r7952, %r4444;
$L__BB2_505:
	setp.gt.s32 	%p693, %r7907, -1;
	setp.eq.s32 	%p694, %r589, 2;
	and.b32  	%r4446, %r7907, %r7935;
	setp.eq.s32 	%p695, %r4446, %r7907;
	and.pred  	%p696, %p694, %p695;
	and.pred  	%p697, %p696, %p693;
	@%p697 bra 	$L__BB2_507;
	and.b32  	%r4447, %r7907, %r657;
	popc.b32 	%r4448, %r4447;
	setp.eq.s32 	%p698, %r4448, 1;
	or.b32  	%r4449, %r4447, -2147483648;
	selp.b32 	%r4450, %r4449, %r4447, %p698;
	st.local.u32 	[%rd518], %r4450;
	setp.ne.s32 	%p699, %r7907, %r4450;
	selp.u32 	%r4451, 1, 0, %p699;
	or.b32  	%r7952, %r7952, %r4451;
$L__BB2_507:
	setp.gt.s32 	%p700, %r7909, -1;
	setp.eq.s32 	%p701, %r594, 2;
	and.b32  	%r4453, %r7909, %r7935;
	setp.eq.s32 	%p702, %r4453, %r7909;
	and.pred  	%p703, %p701, %p702;
	and.pred  	%p704, %p703, %p700;
	@%p704 bra 	$L__BB2_509;
	and.b32  	%r4454, %r7909, %r657;
	popc.b32 	%r4455, %r4454;
	setp.eq.s32 	%p705, %r4455, 1;
	or.b32  	%r4456, %r4454, -2147483648;
	selp.b32 	%r4457, %r4456, %r4454, %p705;
	st.local.u32 	[%rd518+64], %r4457;
	setp.ne.s32 	%p706, %r7909, %r4457;
	selp.u32 	%r4458, 1, 0, %p706;
	or.b32  	%r7952, %r7952, %r4458;
$L__BB2_509:
	setp.gt.s32 	%p707, %r7911, -1;
	setp.eq.s32 	%p708, %r599, 2;
	and.b32  	%r4460, %r7911, %r7935;
	setp.eq.s32 	%p709, %r4460, %r7911;
	and.pred  	%p710, %p708, %p709;
	and.pred  	%p711, %p710, %p707;
	@%p711 bra 	$L__BB2_511;
	and.b32  	%r4461, %r7911, %r657;
	popc.b32 	%r4462, %r4461;
	setp.eq.s32 	%p712, %r4462, 1;
	or.b32  	%r4463, %r4461, -2147483648;
	selp.b32 	%r4464, %r4463, %r4461, %p712;
	st.local.u32 	[%rd518+-124], %r4464;
	setp.ne.s32 	%p713, %r7911, %r4464;
	selp.u32 	%r4465, 1, 0, %p713;
	or.b32  	%r7952, %r7952, %r4465;
$L__BB2_511:
	setp.gt.s32 	%p714, %r7913, -1;
	setp.eq.s32 	%p715, %r604, 2;
	and.b32  	%r4467, %r7913, %r7935;
	setp.eq.s32 	%p716, %r4467, %r7913;
	and.pred  	%p717, %p715, %p716;
	and.pred  	%p718, %p717, %p714;
	@%p718 bra 	$L__BB2_513;
	and.b32  	%r4468, %r7913, %r657;
	popc.b32 	%r4469, %r4468;
	setp.eq.s32 	%p719, %r4469, 1;
	or.b32  	%r4470, %r4468, -2147483648;
	selp.b32 	%r4471, %r4470, %r4468, %p719;
	st.local.u32 	[%rd518+-60], %r4471;
	setp.ne.s32 	%p720, %r7913, %r4471;
	selp.u32 	%r4472, 1, 0, %p720;
	or.b32  	%r7952, %r7952, %r4472;
$L__BB2_513:
	setp.gt.s32 	%p721, %r7915, -1;
	setp.eq.s32 	%p722, %r609, 2;
	and.b32  	%r4474, %r7915, %r7935;
	setp.eq.s32 	%p723, %r4474, %r7915;
	and.pred  	%p724, %p722, %p723;
	and.pred  	%p725, %p724, %p721;
	@%p725 bra 	$L__BB2_515;
	and.b32  	%r4475, %r7915, %r657;
	popc.b32 	%r4476, %r4475;
	setp.eq.s32 	%p726, %r4476, 1;
	or.b32  	%r4477, %r4475, -2147483648;
	selp.b32 	%r4478, %r4477, %r4475, %p726;
	st.local.u32 	[%rd518+4], %r4478;
	setp.ne.s32 	%p727, %r7915, %r4478;
	selp.u32 	%r4479, 1, 0, %p727;
	or.b32  	%r7952, %r7952, %r4479;
$L__BB2_515:
	setp.gt.s32 	%p728, %r7917, -1;
	setp.eq.s32 	%p729, %r614, 2;
	and.b32  	%r4481, %r7917, %r7935;
	setp.eq.s32 	%p730, %r4481, %r7917;
	and.pred  	%p731, %p729, %p730;
	and.pred  	%p732, %p731, %p728;
	@%p732 bra 	$L__BB2_517;
	and.b32  	%r4482, %r7917, %r657;
	popc.b32 	%r4483, %r4482;
	setp.eq.s32 	%p733, %r4483, 1;
	or.b32  	%r4484, %r4482, -2147483648;
	selp.b32 	%r4485, %r4484, %r4482, %p733;
	st.local.u32 	[%rd518+68], %r4485;
	setp.ne.s32 	%p734, %r7917, %r4485;
	selp.u32 	%r4486, 1, 0, %p734;
	or.b32  	%r7952, %r7952, %r4486;
$L__BB2_517:
	setp.gt.s32 	%p735, %r7919, -1;
	setp.eq.s32 	%p736, %r619, 2;
	and.b32  	%r4488, %r7919, %r7935;
	setp.eq.s32 	%p737, %r4488, %r7919;
	and.pred  	%p738, %p736, %p737;
	and.pred  	%p739, %p738, %p735;
	@%p739 bra 	$L__BB2_519;
	and.b32  	%r4489, %r7919, %r657;
	popc.b32 	%r4490, %r4489;
	setp.eq.s32 	%p740, %r4490, 1;
	or.b32  	%r4491, %r4489, -2147483648;
	selp.b32 	%r4492, %r4491, %r4489, %p740;
	st.local.u32 	[%rd518+-120], %r4492;
	setp.ne.s32 	%p741, %r7919, %r4492;
	selp.u32 	%r4493, 1, 0, %p741;
	or.b32  	%r7952, %r7952, %r4493;
$L__BB2_519:
	setp.gt.s32 	%p742, %r7921, -1;
	setp.eq.s32 	%p743, %r624, 2;
	and.b32  	%r4495, %r7921, %r7935;
	setp.eq.s32 	%p744, %r4495, %r7921;
	and.pred  	%p745, %p743, %p744;
	and.pred  	%p746, %p745, %p742;
	@%p746 bra 	$L__BB2_521;
	and.b32  	%r4496, %r7921, %r657;
	popc.b32 	%r4497, %r4496;
	setp.eq.s32 	%p747, %r4497, 1;
	or.b32  	%r4498, %r4496, -2147483648;
	selp.b32 	%r4499, %r4498, %r4496, %p747;
	st.local.u32 	[%rd518+-56], %r4499;
	setp.ne.s32 	%p748, %r7921, %r4499;
	selp.u32 	%r4500, 1, 0, %p748;
	or.b32  	%r7952, %r7952, %r4500;
$L__BB2_521:
	setp.gt.s32 	%p749, %r7923, -1;
	setp.eq.s32 	%p750, %r629, 2;
	and.b32  	%r4502, %r7923, %r7935;
	setp.eq.s32 	%p751, %r4502, %r7923;
	and.pred  	%p752, %p750, %p751;
	and.pred  	%p753, %p752, %p749;
	@%p753 bra 	$L__BB2_523;
	and.b32  	%r4503, %r7923, %r657;
	popc.b32 	%r4504, %r4503;
	setp.eq.s32 	%p754, %r4504, 1;
	or.b32  	%r4505, %r4503, -2147483648;
	selp.b32 	%r4506, %r4505, %r4503, %p754;
	st.local.u32 	[%rd518+8], %r4506;
	setp.ne.s32 	%p755, %r7923, %r4506;
	selp.u32 	%r4507, 1, 0, %p755;
	or.b32  	%r7952, %r7952, %r4507;
$L__BB2_523:
	setp.gt.s32 	%p756, %r7925, -1;
	setp.eq.s32 	%p757, %r634, 2;
	and.b32  	%r4509, %r7925, %r7935;
	setp.eq.s32 	%p758, %r4509, %r7925;
	and.pred  	%p759, %p757, %p758;
	and.pred  	%p760, %p759, %p756;
	@%p760 bra 	$L__BB2_525;
	and.b32  	%r4510, %r7925, %r657;
	popc.b32 	%r4511, %r4510;
	setp.eq.s32 	%p761, %r4511, 1;
	or.b32  	%r4512, %r4510, -2147483648;
	selp.b32 	%r4513, %r4512, %r4510, %p761;
	st.local.u32 	[%rd518+72], %r4513;
	setp.ne.s32 	%p762, %r7925, %r4513;
	selp.u32 	%r4514, 1, 0, %p762;
	or.b32  	%r7952, %r7952, %r4514;
$L__BB2_525:
	setp.gt.s32 	%p763, %r7927, -1;
	setp.eq.s32 	%p764, %r639, 2;
	and.b32  	%r4516, %r7927, %r7935;
	setp.eq.s32 	%p765, %r4516, %r7927;
	and.pred  	%p766, %p764, %p765;
	and.pred  	%p767, %p766, %p763;
	@%p767 bra 	$L__BB2_527;
	and.b32  	%r4517, %r7927, %r657;
	popc.b32 	%r4518, %r4517;
	setp.eq.s32 	%p768, %r4518, 1;
	or.b32  	%r4519, %r4517, -2147483648;
	selp.b32 	%r4520, %r4519, %r4517, %p768;
	st.local.u32 	[%rd518+-116], %r4520;
	setp.ne.s32 	%p769, %r7927, %r4520;
	selp.u32 	%r4521, 1, 0, %p769;
	or.b32  	%r7952, %r7952, %r4521;
$L__BB2_527:
	setp.gt.s32 	%p770, %r7929, -1;
	setp.eq.s32 	%p771, %r644, 2;
	and.b32  	%r4523, %r7929, %r7935;
	setp.eq.s32 	%p772, %r4523, %r7929;
	and.pred  	%p773, %p771, %p772;
	and.pred  	%p774, %p773, %p770;
	@%p774 bra 	$L__BB2_529;
	and.b32  	%r4524, %r7929, %r657;
	popc.b32 	%r4525, %r4524;
	setp.eq.s32 	%p775, %r4525, 1;
	or.b32  	%r4526, %r4524, -2147483648;
	selp.b32 	%r4527, %r4526, %r4524, %p775;
	st.local.u32 	[%rd518+-52], %r4527;
	setp.ne.s32 	%p776, %r7929, %r4527;
	selp.u32 	%r4528, 1, 0, %p776;
	or.b32  	%r7952, %r7952, %r4528;
$L__BB2_529:
	setp.gt.s32 	%p777, %r7931, -1;
	setp.eq.s32 	%p778, %r649, 2;
	and.b32  	%r4530, %r7931, %r7935;
	setp.eq.s32 	%p779, %r4530, %r7931;
	and.pred  	%p780, %p778, %p779;
	and.pred  	%p781, %p780, %p777;
	@%p781 bra 	$L__BB2_531;
	and.b32  	%r4531, %r7931, %r657;
	popc.b32 	%r4532, %r4531;
	setp.eq.s32 	%p782, %r4532, 1;
	or.b32  	%r4533, %r4531, -2147483648;
	selp.b32 	%r4534, %r4533, %r4531, %p782;
	st.local.u32 	[%rd518+12], %r4534;
	setp.ne.s32 	%p783, %r7931, %r4534;
	selp.u32 	%r4535, 1, 0, %p783;
	or.b32  	%r7952, %r7952, %r4535;
$L__BB2_531:
	setp.gt.s32 	%p784, %r7933, -1;
	setp.eq.s32 	%p785, %r654, 2;
	and.b32  	%r4537, %r7933, %r7935;
	setp.eq.s32 	%p786, %r4537, %r7933;
	and.pred  	%p787, %p785, %p786;
	and.pred  	%p788, %p787, %p784;
	@%p788 bra 	$L__BB2_533;
	and.b32  	%r4538, %r7933, %r657;
	popc.b32 	%r4539, %r4538;
	setp.eq.s32 	%p789, %r4539, 1;
	or.b32  	%r4540, %r4538, -2147483648;
	selp.b32 	%r4541, %r4540, %r4538, %p789;
	st.local.u32 	[%rd518+76], %r4541;
	setp.ne.s32 	%p790, %r7933, %r4541;
	selp.u32 	%r4542, 1, 0, %p790;
	or.b32  	%r7952, %r7952, %r4542;
$L__BB2_533:
	or.b32  	%r4543, %r7799, %r7952;
	or.b32  	%r7799, %r4543, %r7904;
	add.s32 	%r7884, %r463, 4;
	add.s64 	%rd518, %rd518, 16;
	setp.lt.u32 	%p791, %r463, 12;
	@%p791 bra 	$L__BB2_375;
	add.s32 	%r692, %r7882, 4;
	setp.lt.u32 	%p792, %r7882, 12;
	mov.u32 	%r7882, %r692;
	@%p792 bra 	$L__BB2_374;
	setp.eq.s32 	%p793, %r7799, 3;
	@%p793 bra 	$L__BB2_1990;
	mov.b32 	%r8050, 0;
	mov.u64 	%rd519, %rd14;
	mov.u32 	%r7968, %r8050;
$L__BB2_537:
	ld.local.u32 	%r7986, [%rd519+-32];
	min.s32 	%r4545, %r7986, 0;
	and.b32  	%r7970, %r4545, 2147483647;
	ld.local.u32 	%r7988, [%rd519+-16];
	setp.gt.s32 	%p794, %r7988, -1;
	@%p794 bra 	$L__BB2_539;
	and.b32  	%r4546, %r7988, 2147483647;
	and.b32  	%r4547, %r7988, %r7970;
	setp.eq.s32 	%p795, %r4547, 0;
	selp.b32 	%r4548, %r4546, -2147483648, %p795;
	or.b32  	%r7970, %r4548, %r7970;
$L__BB2_539:
	ld.local.u32 	%r7990, [%rd519];
	setp.gt.s32 	%p796, %r7990, -1;
	@%p796 bra 	$L__BB2_541;
	and.b32  	%r4549, %r7990, 2147483647;
	and.b32  	%r4550, %r4549, %r7970;
	setp.eq.s32 	%p797, %r4550, 0;
	selp.b32 	%r4551, %r4549, -2147483648, %p797;
	or.b32  	%r7970, %r4551, %r7970;
$L__BB2_541:
	ld.local.u32 	%r7992, [%rd519+16];
	setp.gt.s32 	%p798, %r7992, -1;
	@%p798 bra 	$L__BB2_543;
	and.b32  	%r4552, %r7992, 2147483647;
	and.b32  	%r4553, %r4552, %r7970;
	setp.eq.s32 	%p799, %r4553, 0;
	selp.b32 	%r4554, %r4552, -2147483648, %p799;
	or.b32  	%r7970, %r4554, %r7970;
$L__BB2_543:
	ld.local.u32 	%r7994, [%rd519+-28];
	setp.gt.s32 	%p800, %r7994, -1;
	@%p800 bra 	$L__BB2_545;
	and.b32  	%r4555, %r7994, 2147483647;
	and.b32  	%r4556, %r4555, %r7970;
	setp.eq.s32 	%p801, %r4556, 0;
	selp.b32 	%r4557, %r4555, -2147483648, %p801;
	or.b32  	%r7970, %r4557, %r7970;
$L__BB2_545:
	ld.local.u32 	%r7996, [%rd519+-12];
	setp.gt.s32 	%p802, %r7996, -1;
	@%p802 bra 	$L__BB2_547;
	and.b32  	%r4558, %r7996, 2147483647;
	and.b32  	%r4559, %r4558, %r7970;
	setp.eq.s32 	%p803, %r4559, 0;
	selp.b32 	%r4560, %r4558, -2147483648, %p803;
	or.b32  	%r7970, %r4560, %r7970;
$L__BB2_547:
	ld.local.u32 	%r7998, [%rd519+4];
	setp.gt.s32 	%p804, %r7998, -1;
	@%p804 bra 	$L__BB2_549;
	and.b32  	%r4561, %r7998, 2147483647;
	and.b32  	%r4562, %r4561, %r7970;
	setp.eq.s32 	%p805, %r4562, 0;
	selp.b32 	%r4563, %r4561, -2147483648, %p805;
	or.b32  	%r7970, %r4563, %r7970;
$L__BB2_549:
	ld.local.u32 	%r8000, [%rd519+20];
	setp.gt.s32 	%p806, %r8000, -1;
	@%p806 bra 	$L__BB2_551;
	and.b32  	%r4564, %r8000, 2147483647;
	and.b32  	%r4565, %r4564, %r7970;
	setp.eq.s32 	%p807, %r4565, 0;
	selp.b32 	%r4566, %r4564, -2147483648, %p807;
	or.b32  	%r7970, %r4566, %r7970;
$L__BB2_551:
	ld.local.u32 	%r8002, [%rd519+-24];
	setp.gt.s32 	%p808, %r8002, -1;
	@%p808 bra 	$L__BB2_553;
	and.b32  	%r4567, %r8002, 2147483647;
	and.b32  	%r4568, %r4567, %r7970;
	setp.eq.s32 	%p809, %r4568, 0;
	selp.b32 	%r4569, %r4567, -2147483648, %p809;
	or.b32  	%r7970, %r4569, %r7970;
$L__BB2_553:
	ld.local.u32 	%r8004, [%rd519+-8];
	setp.gt.s32 	%p810, %r8004, -1;
	@%p810 bra 	$L__BB2_555;
	and.b32  	%r4570, %r8004, 2147483647;
	and.b32  	%r4571, %r4570, %r7970;
	setp.eq.s32 	%p811, %r4571, 0;
	selp.b32 	%r4572, %r4570, -2147483648, %p811;
	or.b32  	%r7970, %r4572, %r7970;
$L__BB2_555:
	ld.local.u32 	%r8006, [%rd519+8];
	setp.gt.s32 	%p812, %r8006, -1;
	@%p812 bra 	$L__BB2_557;
	and.b32  	%r4573, %r8006, 2147483647;
	and.b32  	%r4574, %r4573, %r7970;
	setp.eq.s32 	%p813, %r4574, 0;
	selp.b32 	%r4575, %r4573, -2147483648, %p813;
	or.b32  	%r7970, %r4575, %r7970;
$L__BB2_557:
	ld.local.u32 	%r8008, [%rd519+24];
	setp.gt.s32 	%p814, %r8008, -1;
	@%p814 bra 	$L__BB2_559;
	and.b32  	%r4576, %r8008, 2147483647;
	and.b32  	%r4577, %r4576, %r7970;
	setp.eq.s32 	%p815, %r4577, 0;
	selp.b32 	%r4578, %r4576, -2147483648, %p815;
	or.b32  	%r7970, %r4578, %r7970;
$L__BB2_559:
	ld.local.u32 	%r8010, [%rd519+-20];
	setp.gt.s32 	%p816, %r8010, -1;
	@%p816 bra 	$L__BB2_561;
	and.b32  	%r4579, %r8010, 2147483647;
	and.b32  	%r4580, %r4579, %r7970;
	setp.eq.s32 	%p817, %r4580, 0;
	selp.b32 	%r4581, %r4579, -2147483648, %p817;
	or.b32  	%r7970, %r4581, %r7970;
$L__BB2_561:
	ld.local.u32 	%r8012, [%rd519+-4];
	setp.gt.s32 	%p818, %r8012, -1;
	@%p818 bra 	$L__BB2_563;
	and.b32  	%r4582, %r8012, 2147483647;
	and.b32  	%r4583, %r4582, %r7970;
	setp.eq.s32 	%p819, %r4583, 0;
	selp.b32 	%r4584, %r4582, -2147483648, %p819;
	or.b32  	%r7970, %r4584, %r7970;
$L__BB2_563:
	ld.local.u32 	%r8014, [%rd519+12];
	setp.gt.s32 	%p820, %r8014, -1;
	@%p820 bra 	$L__BB2_565;
	and.b32  	%r4585, %r8014, 2147483647;
	and.b32  	%r4586, %r4585, %r7970;
	setp.eq.s32 	%p821, %r4586, 0;
	selp.b32 	%r4587, %r4585, -2147483648, %p821;
	or.b32  	%r7970, %r4587, %r7970;
$L__BB2_565:
	ld.local.u32 	%r8016, [%rd519+28];
	setp.gt.s32 	%p822, %r8016, -1;
	@%p822 bra 	$L__BB2_567;
	and.b32  	%r4588, %r8016, 2147483647;
	and.b32  	%r4589, %r4588, %r7970;
	setp.eq.s32 	%p823, %r4589, 0;
	selp.b32 	%r4590, %r4588, -2147483648, %p823;
	or.b32  	%r7970, %r4590, %r7970;
$L__BB2_567:
	setp.gt.s32 	%p824, %r7970, -1;
	mov.b32 	%r7987, 0;
	@%p824 bra 	$L__BB2_569;
	mov.b32 	%r4593, 0;
	st.local.u32 	[%rd7], %r4593;
	ld.local.u32 	%r7986, [%rd519+-32];
	mov.b32 	%r7987, 3;
$L__BB2_569:
	not.b32 	%r745, %r7970;
	setp.lt.s32 	%p825, %r7986, 0;
	@%p825 bra 	$L__BB2_571;
	and.b32  	%r4594, %r7986, %r745;
	popc.b32 	%r4595, %r4594;
	setp.eq.s32 	%p826, %r4595, 1;
	or.b32  	%r4596, %r4594, -2147483648;
	selp.b32 	%r746, %r4596, %r4594, %p826;
	st.local.u32 	[%rd519+-32], %r746;
	setp.ne.s32 	%p827, %r7986, %r746;
	selp.u32 	%r4597, 1, 0, %p827;
	or.b32  	%r7987, %r7987, %r4597;
	mov.u32 	%r7986, %r746;
$L__BB2_571:
	setp.lt.s32 	%p828, %r7988, 0;
	@%p828 bra 	$L__BB2_573;
	and.b32  	%r4598, %r7988, %r745;
	popc.b32 	%r4599, %r4598;
	setp.eq.s32 	%p829, %r4599, 1;
	or.b32  	%r4600, %r4598, -2147483648;
	selp.b32 	%r750, %r4600, %r4598, %p829;
	st.local.u32 	[%rd519+-16], %r750;
	setp.ne.s32 	%p830, %r7988, %r750;
	selp.u32 	%r4601, 1, 0, %p830;
	or.b32  	%r7987, %r7987, %r4601;
	mov.u32 	%r7988, %r750;
$L__BB2_573:
	setp.lt.s32 	%p831, %r7990, 0;
	@%p831 bra 	$L__BB2_575;
	and.b32  	%r4602, %r7990, %r745;
	popc.b32 	%r4603, %r4602;
	setp.eq.s32 	%p832, %r4603, 1;
	or.b32  	%r4604, %r4602, -2147483648;
	selp.b32 	%r754, %r4604, %r4602, %p832;
	st.local.u32 	[%rd519], %r754;
	setp.ne.s32 	%p833, %r7990, %r754;
	selp.u32 	%r4605, 1, 0, %p833;
	or.b32  	%r7987, %r7987, %r4605;
	mov.u32 	%r7990, %r754;
$L__BB2_575:
	setp.lt.s32 	%p834, %r7992, 0;
	@%p834 bra 	$L__BB2_577;
	and.b32  	%r4606, %r7992, %r745;
	popc.b32 	%r4607, %r4606;
	setp.eq.s32 	%p835, %r4607, 1;
	or.b32  	%r4608, %r4606, -2147483648;
	selp.b32 	%r758, %r4608, %r4606, %p835;
	st.local.u32 	[%rd519+16], %r758;
	setp.ne.s32 	%p836, %r7992, %r758;
	selp.u32 	%r4609, 1, 0, %p836;
	or.b32  	%r7987, %r7987, %r4609;
	mov.u32 	%r7992, %r758;
$L__BB2_577:
	setp.lt.s32 	%p837, %r7994, 0;
	@%p837 bra 	$L__BB2_579;
	and.b32  	%r4610, %r7994, %r745;
	popc.b32 	%r4611, %r4610;
	setp.eq.s32 	%p838, %r4611, 1;
	or.b32  	%r4612, %r4610, -2147483648;
	selp.b32 	%r762, %r4612, %r4610, %p838;
	st.local.u32 	[%rd519+-28], %r762;
	setp.ne.s32 	%p839, %r7994, %r762;
	selp.u32 	%r4613, 1, 0, %p839;
	or.b32  	%r7987, %r7987, %r4613;
	mov.u32 	%r7994, %r762;
$L__BB2_579:
	setp.lt.s32 	%p840, %r7996, 0;
	@%p840 bra 	$L__BB2_581;
	and.b32  	%r4614, %r7996, %r745;
	popc.b32 	%r4615, %r4614;
	setp.eq.s32 	%p841, %r4615, 1;
	or.b32  	%r4616, %r4614, -2147483648;
	selp.b32 	%r766, %r4616, %r4614, %p841;
	st.local.u32 	[%rd519+-12], %r766;
	setp.ne.s32 	%p842, %r7996, %r766;
	selp.u32 	%r4617, 1, 0, %p842;
	or.b32  	%r7987, %r7987, %r4617;
	mov.u32 	%r7996, %r766;
$L__BB2_581:
	setp.lt.s32 	%p843, %r7998, 0;
	@%p843 bra 	$L__BB2_583;
	and.b32  	%r4618, %r7998, %r745;
	popc.b32 	%r4619, %r4618;
	setp.eq.s32 	%p844, %r4619, 1;
	or.b32  	%r4620, %r4618, -2147483648;
	selp.b32 	%r770, %r4620, %r4618, %p844;
	st.local.u32 	[%rd519+4], %r770;
	setp.ne.s32 	%p845, %r7998, %r770;
	selp.u32 	%r4621, 1, 0, %p845;
	or.b32  	%r7987, %r7987, %r4621;
	mov.u32 	%r7998, %r770;
$L__BB2_583:
	setp.lt.s32 	%p846, %r8000, 0;
	@%p846 bra 	$L__BB2_585;
	and.b32  	%r4622, %r8000, %r745;
	popc.b32 	%r4623, %r4622;
	setp.eq.s32 	%p847, %r4623, 1;
	or.b32  	%r4624, %r4622, -2147483648;
	selp.b32 	%r774, %r4624, %r4622, %p847;
	st.local.u32 	[%rd519+20], %r774;
	setp.ne.s32 	%p848, %r8000, %r774;
	selp.u32 	%r4625, 1, 0, %p848;
	or.b32  	%r7987, %r7987, %r4625;
	mov.u32 	%r8000, %r774;
$L__BB2_585:
	setp.lt.s32 	%p849, %r8002, 0;
	@%p849 bra 	$L__BB2_587;
	and.b32  	%r4626, %r8002, %r745;
	popc.b32 	%r4627, %r4626;
	setp.eq.s32 	%p850, %r4627, 1;
	or.b32  	%r4628, %r4626, -2147483648;
	selp.b32 	%r778, %r4628, %r4626, %p850;
	st.local.u32 	[%rd519+-24], %r778;
	setp.ne.s32 	%p851, %r8002, %r778;
	selp.u32 	%r4629, 1, 0, %p851;
	or.b32  	%r7987, %r7987, %r4629;
	mov.u32 	%r8002, %r778;
$L__BB2_587:
	setp.lt.s32 	%p852, %r8004, 0;
	@%p852 bra 	$L__BB2_589;
	and.b32  	%r4630, %r8004, %r745;
	popc.b32 	%r4631, %r4630;
	setp.eq.s32 	%p853, %r4631, 1;
	or.b32  	%r4632, %r4630, -2147483648;
	selp.b32 	%r782, %r4632, %r4630, %p853;
	st.local.u32 	[%rd519+-8], %r782;
	setp.ne.s32 	%p854, %r8004, %r782;
	selp.u32 	%r4633, 1, 0, %p854;
	or.b32  	%r7987, %r7987, %r4633;
	mov.u32 	%r8004, %r782;
$L__BB2_589:
	setp.lt.s32 	%p855, %r8006, 0;
	@%p855 bra 	$L__BB2_591;
	and.b32  	%r4634, %r8006, %r745;
	popc.b32 	%r4635, %r4634;
	setp.eq.s32 	%p856, %r4635, 1;
	or.b32  	%r4636, %r4634, -2147483648;
	selp.b32 	%r786, %r4636, %r4634, %p856;
	st.local.u32 	[%rd519+8], %r786;
	setp.ne.s32 	%p857, %r8006, %r786;
	selp.u32 	%r4637, 1, 0, %p857;
	or.b32  	%r7987, %r7987, %r4637;
	mov.u32 	%r8006, %r786;
$L__BB2_591:
	setp.lt.s32 	%p858, %r8008, 0;
	@%p858 bra 	$L__BB2_593;
	and.b32  	%r4638, %r8008, %r745;
	popc.b32 	%r4639, %r4638;
	setp.eq.s32 	%p859, %r4639, 1;
	or.b32  	%r4640, %r4638, -2147483648;
	selp.b32 	%r790, %r4640, %r4638, %p859;
	st.local.u32 	[%rd519+24], %r790;
	setp.ne.s32 	%p860, %r8008, %r790;
	selp.u32 	%r4641, 1, 0, %p860;
	or.b32  	%r7987, %r7987, %r4641;
	mov.u32 	%r8008, %r790;
$L__BB2_593:
	setp.lt.s32 	%p861, %r8010, 0;
	@%p861 bra 	$L__BB2_595;
	and.b32  	%r4642, %r8010, %r745;
	popc.b32 	%r4643, %r4642;
	setp.eq.s32 	%p862, %r4643, 1;
	or.b32  	%r4644, %r4642, -2147483648;
	selp.b32 	%r794, %r4644, %r4642, %p862;
	st.local.u32 	[%rd519+-20], %r794;
	setp.ne.s32 	%p863, %r8010, %r794;
	selp.u32 	%r4645, 1, 0, %p863;
	or.b32  	%r7987, %r7987, %r4645;
	mov.u32 	%r8010, %r794;
$L__BB2_595:
	setp.lt.s32 	%p864, %r8012, 0;
	@%p864 bra 	$L__BB2_597;
	and.b32  	%r4646, %r8012, %r745;
	popc.b32 	%r4647, %r4646;
	setp.eq.s32 	%p865, %r4647, 1;
	or.b32  	%r4648, %r4646, -2147483648;
	selp.b32 	%r798, %r4648, %r4646, %p865;
	st.local.u32 	[%rd519+-4], %r798;
	setp.ne.s32 	%p866, %r8012, %r798;
	selp.u32 	%r4649, 1, 0, %p866;
	or.b32  	%r7987, %r7987, %r4649;
	mov.u32 	%r8012, %r798;
$L__BB2_597:
	setp.lt.s32 	%p867, %r8014, 0;
	@%p867 bra 	$L__BB2_599;
	and.b32  	%r4650, %r8014, %r745;
	popc.b32 	%r4651, %r4650;
	setp.eq.s32 	%p868, %r4651, 1;
	or.b32  	%r4652, %r4650, -2147483648;
	selp.b32 	%r802, %r4652, %r4650, %p868;
	st.local.u32 	[%rd519+12], %r802;
	setp.ne.s32 	%p869, %r8014, %r802;
	selp.u32 	%r4653, 1, 0, %p869;
	or.b32  	%r7987, %r7987, %r4653;
	mov.u32 	%r8014, %r802;
$L__BB2_599:
	setp.lt.s32 	%p870, %r8016, 0;
	@%p870 bra 	$L__BB2_601;
	and.b32  	%r4654, %r8016, %r745;
	popc.b32 	%r4655, %r4654;
	setp.eq.s32 	%p871, %r4655, 1;
	or.b32  	%r4656, %r4654, -2147483648;
	selp.b32 	%r806, %r4656, %r4654, %p871;
	st.local.u32 	[%rd519+28], %r806;
	setp.ne.s32 	%p872, %r8016, %r806;
	selp.u32 	%r4657, 1, 0, %p872;
	or.b32  	%r7987, %r7987, %r4657;
	mov.u32 	%r8016, %r806;
$L__BB2_601:
	mov.b32 	%r4658, 0;
	st.local.v4.u32 	[%rd4], {%r4658, %r4658, %r4658, %r4658};
	st.local.v4.u32 	[%rd4+16], {%r4658, %r4658, %r4658, %r4658};
	st.local.v4.u32 	[%rd4+32], {%r4658, %r4658, %r4658, %r4658};
	st.local.v4.u32 	[%rd4+48], {%r4658, %r4658, %r4658, %r4658};
	st.local.v4.u32 	[%rd4+64], {%r4658, %r4658, %r4658, %r4658};
	st.local.v4.u32 	[%rd4+80], {%r4658, %r4658, %r4658, %r4658};
	st.local.v4.u32 	[%rd4+96], {%r4658, %r4658, %r4658, %r4658};
	st.local.v4.u32 	[%rd4+112], {%r4658, %r4658, %r4658, %r4658};
	popc.b32 	%r810, %r7986;
	setp.lt.s32 	%p873, %r7986, 0;
	setp.ne.s32 	%p874, %r810, 2;
	or.pred  	%p875, %p873, %p874;
	mov.u32 	%r8018, %r4658;
	@%p875 bra 	$L__BB2_604;
	clz.b32 	%r4659, %r7986;
	mov.b32 	%r4660, -2147483648;
	shr.u32 	%r811, %r4660, %r4659;
	xor.b32  	%r4661, %r811, %r7986;
	clz.b32 	%r4662, %r4661;
	sub.s32 	%r4663, 31, %r4662;
	mul.wide.u32 	%rd295, %r4663, 4;
	add.s64 	%rd69, %rd4, %rd295;
	ld.local.u32 	%r812, [%rd69];
	and.b32  	%r4664, %r812, %r811;
	setp.ne.s32 	%p876, %r4664, 0;
	mov.u32 	%r8018, %r7986;
	@%p876 bra 	$L__BB2_604;
	or.b32  	%r4666, %r812, %r811;
	st.local.u32 	[%rd69], %r4666;
	mov.u32 	%r8018, %r4658;
$L__BB2_604:
	popc.b32 	%r814, %r7988;
	setp.lt.s32 	%p877, %r7988, 0;
	setp.ne.s32 	%p878, %r814, 2;
	or.pred  	%p879, %p877, %p878;
	@%p879 bra 	$L__BB2_608;
	clz.b32 	%r4667, %r7988;
	mov.b32 	%r4668, -2147483648;
	shr.u32 	%r815, %r4668, %r4667;
	xor.b32  	%r4669, %r815, %r7988;
	clz.b32 	%r4670, %r4669;
	sub.s32 	%r4671, 31, %r4670;
	mul.wide.u32 	%rd296, %r4671, 4;
	add.s64 	%rd70, %rd4, %rd296;
	ld.local.u32 	%r816, [%rd70];
	and.b32  	%r4672, %r816, %r815;
	setp.eq.s32 	%p880, %r4672, 0;
	@%p880 bra 	$L__BB2_607;
	or.b32  	%r8018, %r7988, %r8018;
	bra.uni 	$L__BB2_608;
$L__BB2_607:
	or.b32  	%r4673, %r816, %r815;
	st.local.u32 	[%rd70], %r4673;
$L__BB2_608:
	popc.b32 	%r819, %r7990;
	setp.lt.s32 	%p881, %r7990, 0;
	setp.ne.s32 	%p882, %r819, 2;
	or.pred  	%p883, %p881, %p882;
	@%p883 bra 	$L__BB2_612;
	clz.b32 	%r4674, %r7990;
	mov.b32 	%r4675, -2147483648;
	shr.u32 	%r820, %r4675, %r4674;
	xor.b32  	%r4676, %r820, %r7990;
	clz.b32 	%r4677, %r4676;
	sub.s32 	%r4678, 31, %r4677;
	mul.wide.u32 	%rd297, %r4678, 4;
	add.s64 	%rd71, %rd4, %rd297;
	ld.local.u32 	%r821, [%rd71];
	and.b32  	%r4679, %r821, %r820;
	setp.eq.s32 	%p884, %r4679, 0;
	@%p884 bra 	$L__BB2_611;
	or.b32  	%r8018, %r7990, %r8018;
	bra.uni 	$L__BB2_612;
$L__BB2_611:
	or.b32  	%r4680, %r821, %r820;
	st.local.u32 	[%rd71], %r4680;
$L__BB2_612:
	popc.b32 	%r824, %r7992;
	setp.lt.s32 	%p885, %r7992, 0;
	setp.ne.s32 	%p886, %r824, 2;
	or.pred  	%p887, %p885, %p886;
	@%p887 bra 	$L__BB2_616;
	clz.b32 	%r4681, %r7992;
	mov.b32 	%r4682, -2147483648;
	shr.u32 	%r825, %r4682, %r4681;
	xor.b32  	%r4683, %r825, %r7992;
	clz.b32 	%r4684, %r4683;
	sub.s32 	%r4685, 31, %r4684;
	mul.wide.u32 	%rd298, %r4685, 4;
	add.s64 	%rd72, %rd4, %rd298;
	ld.local.u32 	%r826, [%rd72];
	and.b32  	%r4686, %r826, %r825;
	setp.eq.s32 	%p888, %r4686, 0;
	@%p888 bra 	$L__BB2_615;
	or.b32  	%r8018, %r7992, %r8018;
	bra.uni 	$L__BB2_616;
$L__BB2_615:
	or.b32  	%r4687, %r826, %r825;
	st.local.u32 	[%rd72], %r4687;
$L__BB2_616:
	popc.b32 	%r829, %r7994;
	setp.lt.s32 	%p889, %r7994, 0;
	setp.ne.s32 	%p890, %r829, 2;
	or.pred  	%p891, %p889, %p890;
	@%p891 bra 	$L__BB2_620;
	clz.b32 	%r4688, %r7994;
	mov.b32 	%r4689, -2147483648;
	shr.u32 	%r830, %r4689, %r4688;
	xor.b32  	%r4690, %r830, %r7994;
	clz.b32 	%r4691, %r4690;
	sub.s32 	%r4692, 31, %r4691;
	mul.wide.u32 	%rd299, %r4692, 4;
	add.s64 	%rd73, %rd4, %rd299;
	ld.local.u32 	%r831, [%rd73];
	and.b32  	%r4693, %r831, %r830;
	setp.eq.s32 	%p892, %r4693, 0;
	@%p892 bra 	$L__BB2_619;
	or.b32  	%r8018, %r7994, %r8018;
	bra.uni 	$L__BB2_620;
$L__BB2_619:
	or.b32  	%r4694, %r831, %r830;
	st.local.u32 	[%rd73], %r4694;
$L__BB2_620:
	popc.b32 	%r834, %r7996;
	setp.lt.s32 	%p893, %r7996, 0;
	setp.ne.s32 	%p894, %r834, 2;
	or.pred  	%p895, %p893, %p894;
	@%p895 bra 	$L__BB2_624;
	clz.b32 	%r4695, %r7996;
	mov.b32 	%r4696, -2147483648;
	shr.u32 	%r835, %r4696, %r4695;
	xor.b32  	%r4697, %r835, %r7996;
	clz.b32 	%r4698, %r4697;
	sub.s32 	%r4699, 31, %r4698;
	mul.wide.u32 	%rd300, %r4699, 4;
	add.s64 	%rd74, %rd4, %rd300;
	ld.local.u32 	%r836, [%rd74];
	and.b32  	%r4700, %r836, %r835;
	setp.eq.s32 	%p896, %r4700, 0;
	@%p896 bra 	$L__BB2_623;
	or.b32  	%r8018, %r7996, %r8018;
	bra.uni 	$L__BB2_624;
$L__BB2_623:
	or.b32  	%r4701, %r836, %r835;
	st.local.u32 	[%rd74], %r4701;
$L__BB2_624:
	popc.b32 	%r839, %r7998;
	setp.lt.s32 	%p897, %r7998, 0;
	setp.ne.s32 	%p898, %r839, 2;
	or.pred  	%p899, %p897, %p898;
	@%p899 bra 	$L__BB2_628;
	clz.b32 	%r4702, %r7998;
	mov.b32 	%r4703, -2147483648;
	shr.u32 	%r840, %r4703, %r4702;
	xor.b32  	%r4704, %r840, %r7998;
	clz.b32 	%r4705, %r4704;
	sub.s32 	%r4706, 31, %r4705;
	mul.wide.u32 	%rd301, %r4706, 4;
	add.s64 	%rd75, %rd4, %rd301;
	ld.local.u32 	%r841, [%rd75];
	and.b32  	%r4707, %r841, %r840;
	setp.eq.s32 	%p900, %r4707, 0;
	@%p900 bra 	$L__BB2_627;
	or.b32  	%r8018, %r7998, %r8018;
	bra.uni 	$L__BB2_628;
$L__BB2_627:
	or.b32  	%r4708, %r841, %r840;
	st.local.u32 	[%rd75], %r4708;
$L__BB2_628:
	popc.b32 	%r844, %r8000;
	setp.lt.s32 	%p901, %r8000, 0;
	setp.ne.s32 	%p902, %r844, 2;
	or.pred  	%p903, %p901, %p902;
	@%p903 bra 	$L__BB2_632;
	clz.b32 	%r4709, %r8000;
	mov.b32 	%r4710, -2147483648;
	shr.u32 	%r845, %r4710, %r4709;
	xor.b32  	%r4711, %r845, %r8000;
	clz.b32 	%r4712, %r4711;
	sub.s32 	%r4713, 31, %r4712;
	mul.wide.u32 	%rd302, %r4713, 4;
	add.s64 	%rd76, %rd4, %rd302;
	ld.local.u32 	%r846, [%rd76];
	and.b32  	%r4714, %r846, %r845;
	setp.eq.s32 	%p904, %r4714, 0;
	@%p904 bra 	$L__BB2_631;
	or.b32  	%r8018, %r8000, %r8018;
	bra.uni 	$L__BB2_632;
$L__BB2_631:
	or.b32  	%r4715, %r846, %r845;
	st.local.u32 	[%rd76], %r4715;
$L__BB2_632:
	popc.b32 	%r849, %r8002;
	setp.lt.s32 	%p905, %r8002, 0;
	setp.ne.s32 	%p906, %r849, 2;
	or.pred  	%p907, %p905, %p906;
	@%p907 bra 	$L__BB2_636;
	clz.b32 	%r4716, %r8002;
	mov.b32 	%r4717, -2147483648;
	shr.u32 	%r850, %r4717, %r4716;
	xor.b32  	%r4718, %r850, %r8002;
	clz.b32 	%r4719, %r4718;
	sub.s32 	%r4720, 31, %r4719;
	mul.wide.u32 	%rd303, %r4720, 4;
	add.s64 	%rd77, %rd4, %rd303;
	ld.local.u32 	%r851, [%rd77];
	and.b32  	%r4721, %r851, %r850;
	setp.eq.s32 	%p908, %r4721, 0;
	@%p908 bra 	$L__BB2_635;
	or.b32  	%r8018, %r8002, %r8018;
	bra.uni 	$L__BB2_636;
$L__BB2_635:
	or.b32  	%r4722, %r851, %r850;
	st.local.u32 	[%rd77], %r4722;
$L__BB2_636:
	popc.b32 	%r854, %r8004;
	setp.lt.s32 	%p909, %r8004, 0;
	setp.ne.s32 	%p910, %r854, 2;
	or.pred  	%p911, %p909, %p910;
	@%p911 bra 	$L__BB2_640;
	clz.b32 	%r4723, %r8004;
	mov.b32 	%r4724, -2147483648;
	shr.u32 	%r855, %r4724, %r4723;
	xor.b32  	%r4725, %r855, %r8004;
	clz.b32 	%r4726, %r4725;
	sub.s32 	%r4727, 31, %r4726;
	mul.wide.u32 	%rd304, %r4727, 4;
	add.s64 	%rd78, %rd4, %rd304;
	ld.local.u32 	%r856, [%rd78];
	and.b32  	%r4728, %r856, %r855;
	setp.eq.s32 	%p912, %r4728, 0;
	@%p912 bra 	$L__BB2_639;
	or.b32  	%r8018, %r8004, %r8018;
	bra.uni 	$L__BB2_640;
$L__BB2_639:
	or.b32  	%r4729, %r856, %r855;
	st.local.u32 	[%rd78], %r4729;
$L__BB2_640:
	popc.b32 	%r859, %r8006;
	setp.lt.s32 	%p913, %r8006, 0;
	setp.ne.s32 	%p914, %r859, 2;
	or.pred  	%p915, %p913, %p914;
	@%p915 bra 	$L__BB2_644;
	clz.b32 	%r4730, %r8006;
	mov.b32 	%r4731, -2147483648;
	shr.u32 	%r860, %r4731, %r4730;
	xor.b32  	%r4732, %r860, %r8006;
	clz.b32 	%r4733, %r4732;
	sub.s32 	%r4734, 31, %r4733;
	mul.wide.u32 	%rd305, %r4734, 4;
	add.s64 	%rd79, %rd4, %rd305;
	ld.local.u32 	%r861, [%rd79];
	and.b32  	%r4735, %r861, %r860;
	setp.eq.s32 	%p916, %r4735, 0;
	@%p916 bra 	$L__BB2_643;
	or.b32  	%r8018, %r8006, %r8018;
	bra.uni 	$L__BB2_644;
$L__BB2_643:
	or.b32  	%r4736, %r861, %r860;
	st.local.u32 	[%rd79], %r4736;
$L__BB2_644:
	popc.b32 	%r864, %r8008;
	setp.lt.s32 	%p917, %r8008, 0;
	setp.ne.s32 	%p918, %r864, 2;
	or.pred  	%p919, %p917, %p918;
	@%p919 bra 	$L__BB2_648;
	clz.b32 	%r4737, %r8008;
	mov.b32 	%r4738, -2147483648;
	shr.u32 	%r865, %r4738, %r4737;
	xor.b32  	%r4739, %r865, %r8008;
	clz.b32 	%r4740, %r4739;
	sub.s32 	%r4741, 31, %r4740;
	mul.wide.u32 	%rd306, %r4741, 4;
	add.s64 	%rd80, %rd4, %rd306;
	ld.local.u32 	%r866, [%rd80];
	and.b32  	%r4742, %r866, %r865;
	setp.eq.s32 	%p920, %r4742, 0;
	@%p920 bra 	$L__BB2_647;
	or.b32  	%r8018, %r8008, %r8018;
	bra.uni 	$L__BB2_648;
$L__BB2_647:
	or.b32  	%r4743, %r866, %r865;
	st.local.u32 	[%rd80], %r4743;
$L__BB2_648:
	popc.b32 	%r869, %r8010;
	setp.lt.s32 	%p921, %r8010, 0;
	setp.ne.s32 	%p922, %r869, 2;
	or.pred  	%p923, %p921, %p922;
	@%p923 bra 	$L__BB2_652;
	clz.b32 	%r4744, %r8010;
	mov.b32 	%r4745, -2147483648;
	shr.u32 	%r870, %r4745, %r4744;
	xor.b32  	%r4746, %r870, %r8010;
	clz.b32 	%r4747, %r4746;
	sub.s32 	%r4748, 31, %r4747;
	mul.wide.u32 	%rd307, %r4748, 4;
	add.s64 	%rd81, %rd4, %rd307;
	ld.local.u32 	%r871, [%rd81];
	and.b32  	%r4749, %r871, %r870;
	setp.eq.s32 	%p924, %r4749, 0;
	@%p924 bra 	$L__BB2_651;
	or.b32  	%r8018, %r8010, %r8018;
	bra.uni 	$L__BB2_652;
$L__BB2_651:
	or.b32  	%r4750, %r871, %r870;
	st.local.u32 	[%rd81], %r4750;
$L__BB2_652:
	popc.b32 	%r874, %r8012;
	setp.lt.s32 	%p925, %r8012, 0;
	setp.ne.s32 	%p926, %r874, 2;
	or.pred  	%p927, %p925, %p926;
	@%p927 bra 	$L__BB2_656;
	clz.b32 	%r4751, %r8012;
	mov.b32 	%r4752, -2147483648;
	shr.u32 	%r875, %r4752, %r4751;
	xor.b32  	%r4753, %r875, %r8012;
	clz.b32 	%r4754, %r4753;
	sub.s32 	%r4755, 31, %r4754;
	mul.wide.u32 	%rd308, %r4755, 4;
	add.s64 	%rd82, %rd4, %rd308;
	ld.local.u32 	%r876, [%rd82];
	and.b32  	%r4756, %r876, %r875;
	setp.eq.s32 	%p928, %r4756, 0;
	@%p928 bra 	$L__BB2_655;
	or.b32  	%r8018, %r8012, %r8018;
	bra.uni 	$L__BB2_656;
$L__BB2_655:
	or.b32  	%r4757, %r876, %r875;
	st.local.u32 	[%rd82], %r4757;
$L__BB2_656:
	popc.b32 	%r879, %r8014;
	setp.lt.s32 	%p929, %r8014, 0;
	setp.ne.s32 	%p930, %r879, 2;
	or.pred  	%p931, %p929, %p930;
	@%p931 bra 	$L__BB2_660;
	clz.b32 	%r4758, %r8014;
	mov.b32 	%r4759, -2147483648;
	shr.u32 	%r880, %r4759, %r4758;
	xor.b32  	%r4760, %r880, %r8014;
	clz.b32 	%r4761, %r4760;
	sub.s32 	%r4762, 31, %r4761;
	mul.wide.u32 	%rd309, %r4762, 4;
	add.s64 	%rd83, %rd4, %rd309;
	ld.local.u32 	%r881, [%rd83];
	and.b32  	%r4763, %r881, %r880;
	setp.eq.s32 	%p932, %r4763, 0;
	@%p932 bra 	$L__BB2_659;
	or.b32  	%r8018, %r8014, %r8018;
	bra.uni 	$L__BB2_660;
$L__BB2_659:
	or.b32  	%r4764, %r881, %r880;
	st.local.u32 	[%rd83], %r4764;
$L__BB2_660:
	popc.b32 	%r884, %r8016;
	setp.lt.s32 	%p933, %r8016, 0;
	setp.ne.s32 	%p934, %r884, 2;
	or.pred  	%p935, %p933, %p934;
	@%p935 bra 	$L__BB2_662;
	clz.b32 	%r4765, %r8016;
	mov.b32 	%r4766, -2147483648;
	shr.u32 	%r4767, %r4766, %r4765;
	xor.b32  	%r4768, %r4767, %r8016;
	clz.b32 	%r4769, %r4768;
	sub.s32 	%r4770, 31, %r4769;
	mul.wide.u32 	%rd310, %r4770, 4;
	add.s64 	%rd311, %rd4, %rd310;
	ld.local.u32 	%r4771, [%rd311];
	and.b32  	%r4772, %r4771, %r4767;
	setp.eq.s32 	%p936, %r4772, 0;
	selp.b32 	%r4773, 0, %r8016, %p936;
	or.b32  	%r8018, %r8018, %r4773;
$L__BB2_662:
	setp.eq.s32 	%p937, %r8018, 0;
	mov.b32 	%r8035, 0;
	@%p937 bra 	$L__BB2_695;
	not.b32 	%r887, %r8018;
	setp.gt.s32 	%p938, %r7986, -1;
	setp.eq.s32 	%p939, %r810, 2;
	and.b32  	%r4777, %r7986, %r8018;
	setp.eq.s32 	%p940, %r4777, %r7986;
	and.pred  	%p941, %p939, %p940;
	mov.b32 	%r8035, 0;
	and.pred  	%p942, %p941, %p938;
	@%p942 bra 	$L__BB2_665;
	and.b32  	%r4778, %r7986, %r887;
	popc.b32 	%r4779, %r4778;
	setp.eq.s32 	%p943, %r4779, 1;
	or.b32  	%r4780, %r4778, -2147483648;
	selp.b32 	%r4781, %r4780, %r4778, %p943;
	st.local.u32 	[%rd519+-32], %r4781;
	setp.ne.s32 	%p944, %r7986, %r4781;
	selp.u32 	%r8035, 1, 0, %p944;
$L__BB2_665:
	setp.gt.s32 	%p945, %r7988, -1;
	setp.eq.s32 	%p946, %r814, 2;
	and.b32  	%r4783, %r7988, %r8018;
	setp.eq.s32 	%p947, %r4783, %r7988;
	and.pred  	%p948, %p946, %p947;
	and.pred  	%p949, %p948, %p945;
	@%p949 bra 	$L__BB2_667;
	and.b32  	%r4784, %r7988, %r887;
	popc.b32 	%r4785, %r4784;
	setp.eq.s32 	%p950, %r4785, 1;
	or.b32  	%r4786, %r4784, -2147483648;
	selp.b32 	%r4787, %r4786, %r4784, %p950;
	st.local.u32 	[%rd519+-16], %r4787;
	setp.ne.s32 	%p951, %r7988, %r4787;
	selp.u32 	%r4788, 1, 0, %p951;
	or.b32  	%r8035, %r8035, %r4788;
$L__BB2_667:
	setp.gt.s32 	%p952, %r7990, -1;
	setp.eq.s32 	%p953, %r819, 2;
	and.b32  	%r4790, %r7990, %r8018;
	setp.eq.s32 	%p954, %r4790, %r7990;
	and.pred  	%p955, %p953, %p954;
	and.pred  	%p956, %p955, %p952;
	@%p956 bra 	$L__BB2_669;
	and.b32  	%r4791, %r7990, %r887;
	popc.b32 	%r4792, %r4791;
	setp.eq.s32 	%p957, %r4792, 1;
	or.b32  	%r4793, %r4791, -2147483648;
	selp.b32 	%r4794, %r4793, %r4791, %p957;
	st.local.u32 	[%rd519], %r4794;
	setp.ne.s32 	%p958, %r7990, %r4794;
	selp.u32 	%r4795, 1, 0, %p958;
	or.b32  	%r8035, %r8035, %r4795;
$L__BB2_669:
	setp.gt.s32 	%p959, %r7992, -1;
	setp.eq.s32 	%p960, %r824, 2;
	and.b32  	%r4797, %r7992, %r8018;
	setp.eq.s32 	%p961, %r4797, %r7992;
	and.pred  	%p962, %p960, %p961;
	and.pred  	%p963, %p962, %p959;
	@%p963 bra 	$L__BB2_671;
	and.b32  	%r4798, %r7992, %r887;
	popc.b32 	%r4799, %r4798;
	setp.eq.s32 	%p964, %r4799, 1;
	or.b32  	%r4800, %r4798, -2147483648;
	selp.b32 	%r4801, %r4800, %r4798, %p964;
	st.local.u32 	[%rd519+16], %r4801;
	setp.ne.s32 	%p965, %r7992, %r4801;
	selp.u32 	%r4802, 1, 0, %p965;
	or.b32  	%r8035, %r8035, %r4802;
$L__BB2_671:
	setp.gt.s32 	%p966, %r7994, -1;
	setp.eq.s32 	%p967, %r829, 2;
	and.b32  	%r4804, %r7994, %r8018;
	setp.eq.s32 	%p968, %r4804, %r7994;
	and.pred  	%p969, %p967, %p968;
	and.pred  	%p970, %p969, %p966;
	@%p970 bra 	$L__BB2_673;
	and.b32  	%r4805, %r7994, %r887;
	popc.b32 	%r4806, %r4805;
	setp.eq.s32 	%p971, %r4806, 1;
	or.b32  	%r4807, %r4805, -2147483648;
	selp.b32 	%r4808, %r4807, %r4805, %p971;
	st.local.u32 	[%rd519+-28], %r4808;
	setp.ne.s32 	%p972, %r7994, %r4808;
	selp.u32 	%r4809, 1, 0, %p972;
	or.b32  	%r8035, %r8035, %r4809;
$L__BB2_673:
	setp.gt.s32 	%p973, %r7996, -1;
	setp.eq.s32 	%p974, %r834, 2;
	and.b32  	%r4811, %r7996, %r8018;
	setp.eq.s32 	%p975, %r4811, %r7996;
	and.pred  	%p976, %p974, %p975;
	and.pred  	%p977, %p976, %p973;
	@%p977 bra 	$L__BB2_675;
	and.b32  	%r4812, %r7996, %r887;
	popc.b32 	%r4813, %r4812;
	setp.eq.s32 	%p978, %r4813, 1;
	or.b32  	%r4814, %r4812, -2147483648;
	selp.b32 	%r4815, %r4814, %r4812, %p978;
	st.local.u32 	[%rd519+-12], %r4815;
	setp.ne.s32 	%p979, %r7996, %r4815;
	selp.u32 	%r4816, 1, 0, %p979;
	or.b32  	%r8035, %r8035, %r4816;
$L__BB2_675:
	setp.gt.s32 	%p980, %r7998, -1;
	setp.eq.s32 	%p981, %r839, 2;
	and.b32  	%r4818, %r7998, %r8018;
	setp.eq.s32 	%p982, %r4818, %r7998;
	and.pred  	%p983, %p981, %p982;
	and.pred  	%p984, %p983, %p980;
	@%p984 bra 	$L__BB2_677;
	and.b32  	%r4819, %r7998, %r887;
	popc.b32 	%r4820, %r4819;
	setp.eq.s32 	%p985, %r4820, 1;
	or.b32  	%r4821, %r4819, -2147483648;
	selp.b32 	%r4822, %r4821, %r4819, %p985;
	st.local.u32 	[%rd519+4], %r4822;
	setp.ne.s32 	%p986, %r7998, %r4822;
	selp.u32 	%r4823, 1, 0, %p986;
	or.b32  	%r8035, %r8035, %r4823;
$L__BB2_677:
	setp.gt.s32 	%p987, %r8000, -1;
	setp.eq.s32 	%p988, %r844, 2;
	and.b32  	%r4825, %r8000, %r8018;
	setp.eq.s32 	%p989, %r4825, %r8000;
	and.pred  	%p990, %p988, %p989;
	and.pred  	%p991, %p990, %p987;
	@%p991 bra 	$L__BB2_679;
	and.b32  	%r4826, %r8000, %r887;
	popc.b32 	%r4827, %r4826;
	setp.eq.s32 	%p992, %r4827, 1;
	or.b32  	%r4828, %r4826, -2147483648;
	selp.b32 	%r4829, %r4828, %r4826, %p992;
	st.local.u32 	[%rd519+20], %r4829;
	setp.ne.s32 	%p993, %r8000, %r4829;
	selp.u32 	%r4830, 1, 0, %p993;
	or.b32  	%r8035, %r8035, %r4830;
$L__BB2_679:
	setp.gt.s32 	%p994, %r8002, -1;
	setp.eq.s32 	%p995, %r849, 2;
	and.b32  	%r4832, %r8002, %r8018;
	setp.eq.s32 	%p996, %r4832, %r8002;
	and.pred  	%p997, %p995, %p996;
	and.pred  	%p998, %p997, %p994;
	@%p998 bra 	$L__BB2_681;
	and.b32  	%r4833, %r8002, %r887;
	popc.b32 	%r4834, %r4833;
	setp.eq.s32 	%p999, %r4834, 1;
	or.b32  	%r4835, %r4833, -2147483648;
	selp.b32 	%r4836, %r4835, %r4833, %p999;
	st.local.u32 	[%rd519+-24], %r4836;
	setp.ne.s32 	%p1000, %r8002, %r4836;
	selp.u32 	%r4837, 1, 0, %p1000;
	or.b32  	%r8035, %r8035, %r4837;
$L__BB2_681:
	setp.gt.s32 	%p1001, %r8004, -1;
	setp.eq.s32 	%p1002, %r854, 2;
	and.b32  	%r4839, %r8004, %r8018;
	setp.eq.s32 	%p1003, %r4839, %r8004;
	and.pred  	%p1004, %p1002, %p1003;
	and.pred  	%p1005, %p1004, %p1001;
	@%p1005 bra 	$L__BB2_683;
	and.b32  	%r4840, %r8004, %r887;
	popc.b32 	%r4841, %r4840;
	setp.eq.s32 	%p1006, %r4841, 1;
	or.b32  	%r4842, %r4840, -2147483648;
	selp.b32 	%r4843, %r4842, %r4840, %p1006;
	st.local.u32 	[%rd519+-8], %r4843;
	setp.ne.s32 	%p1007, %r8004, %r4843;
	selp.u32 	%r4844, 1, 0, %p1007;
	or.b32  	%r8035, %r8035, %r4844;
$L__BB2_683:
	setp.gt.s32 	%p1008, %r8006, -1;
	setp.eq.s32 	%p1009, %r859, 2;
	and.b32  	%r4846, %r8006, %r8018;
	setp.eq.s32 	%p1010, %r4846, %r8006;
	and.pred  	%p1011, %p1009, %p1010;
	and.pred  	%p1012, %p1011, %p1008;
	@%p1012 bra 	$L__BB2_685;
	and.b32  	%r4847, %r8006, %r887;
	popc.b32 	%r4848, %r4847;
	setp.eq.s32 	%p1013, %r4848, 1;
	or.b32  	%r4849, %r4847, -2147483648;
	selp.b32 	%r4850, %r4849, %r4847, %p1013;
	st.local.u32 	[%rd519+8], %r4850;
	setp.ne.s32 	%p1014, %r8006, %r4850;
	selp.u32 	%r4851, 1, 0, %p1014;
	or.b32  	%r8035, %r8035, %r4851;
$L__BB2_685:
	setp.gt.s32 	%p1015, %r8008, -1;
	setp.eq.s32 	%p1016, %r864, 2;
	and.b32  	%r4853, %r8008, %r8018;
	setp.eq.s32 	%p1017, %r4853, %r8008;
	and.pred  	%p1018, %p1016, %p1017;
	and.pred  	%p1019, %p1018, %p1015;
	@%p1019 bra 	$L__BB2_687;
	and.b32  	%r4854, %r8008, %r887;
	popc.b32 	%r4855, %r4854;
	setp.eq.s32 	%p1020, %r4855, 1;
	or.b32  	%r4856, %r4854, -2147483648;
	selp.b32 	%r4857, %r4856, %r4854, %p1020;
	st.local.u32 	[%rd519+24], %r4857;
	setp.ne.s32 	%p1021, %r8008, %r4857;
	selp.u32 	%r4858, 1, 0, %p1021;
	or.b32  	%r8035, %r8035, %r4858;
$L__BB2_687:
	setp.gt.s32 	%p1022, %r8010, -1;
	setp.eq.s32 	%p1023, %r869, 2;
	and.b32  	%r4860, %r8010, %r8018;
	setp.eq.s32 	%p1024, %r4860, %r8010;
	and.pred  	%p1025, %p1023, %p1024;
	and.pred  	%p1026, %p1025, %p1022;
	@%p1026 bra 	$L__BB2_689;
	and.b32  	%r4861, %r8010, %r887;
	popc.b32 	%r4862, %r4861;
	setp.eq.s32 	%p1027, %r4862, 1;
	or.b32  	%r4863, %r4861, -2147483648;
	selp.b32 	%r4864, %r4863, %r4861, %p1027;
	st.local.u32 	[%rd519+-20], %r4864;
	setp.ne.s32 	%p1028, %r8010, %r4864;
	selp.u32 	%r4865, 1, 0, %p1028;
	or.b32  	%r8035, %r8035, %r4865;
$L__BB2_689:
	setp.gt.s32 	%p1029, %r8012, -1;
	setp.eq.s32 	%p1030, %r874, 2;
	and.b32  	%r4867, %r8012, %r8018;
	setp.eq.s32 	%p1031, %r4867, %r8012;
	and.pred  	%p1032, %p1030, %p1031;
	and.pred  	%p1033, %p1032, %p1029;
	@%p1033 bra 	$L__BB2_691;
	and.b32  	%r4868, %r8012, %r887;
	popc.b32 	%r4869, %r4868;
	setp.eq.s32 	%p1034, %r4869, 1;
	or.b32  	%r4870, %r4868, -2147483648;
	selp.b32 	%r4871, %r4870, %r4868, %p1034;
	st.local.u32 	[%rd519+-4], %r4871;
	setp.ne.s32 	%p1035, %r8012, %r4871;
	selp.u32 	%r4872, 1, 0, %p1035;
	or.b32  	%r8035, %r8035, %r4872;
$L__BB2_691:
	setp.gt.s32 	%p1036, %r8014, -1;
	setp.eq.s32 	%p1037, %r879, 2;
	and.b32  	%r4874, %r8014, %r8018;
	setp.eq.s32 	%p1038, %r4874, %r8014;
	and.pred  	%p1039, %p1037, %p1038;
	and.pred  	%p1040, %p1039, %p1036;
	@%p1040 bra 	$L__BB2_693;
	and.b32  	%r4875, %r8014, %r887;
	popc.b32 	%r4876, %r4875;
	setp.eq.s32 	%p1041, %r4876, 1;
	or.b32  	%r4877, %r4875, -2147483648;
	selp.b32 	%r4878, %r4877, %r4875, %p1041;
	st.local.u32 	[%rd519+12], %r4878;
	setp.ne.s32 	%p1042, %r8014, %r4878;
	selp.u32 	%r4879, 1, 0, %p1042;
	or.b32  	%r8035, %r8035, %r4879;
$L__BB2_693:
	setp.gt.s32 	%p1043, %r8016, -1;
	setp.eq.s32 	%p1044, %r884, 2;
	and.b32  	%r4881, %r8016, %r8018;
	setp.eq.s32 	%p1045, %r4881, %r8016;
	and.pred  	%p1046, %p1044, %p1045;
	and.pred  	%p1047, %p1046, %p1043;
	@%p1047 bra 	$L__BB2_695;
	and.b32  	%r4882, %r8016, %r887;
	popc.b32 	%r4883, %r4882;
	setp.eq.s32 	%p1048, %r4883, 1;
	or.b32  	%r4884, %r4882, -2147483648;
	selp.b32 	%r4885, %r4884, %r4882, %p1048;
	st.local.u32 	[%rd519+28], %r4885;
	setp.ne.s32 	%p1049, %r8016, %r4885;
	selp.u32 	%r4886, 1, 0, %p1049;
	or.b32  	%r8035, %r8035, %r4886;
$L__BB2_695:
	or.b32  	%r4887, %r8050, %r8035;
	or.b32  	%r8050, %r4887, %r7987;
	add.s32 	%r7968, %r7968, 1;
	add.s64 	%rd519, %rd519, 64;
	setp.ne.s32 	%p1050, %r7968, 16;
	@%p1050 bra 	$L__BB2_537;
	setp.eq.s32 	%p1051, %r8050, 3;
	@%p1051 bra 	$L__BB2_1990;
	mov.b32 	%r8051, 0;
$L__BB2_698:
	mul.wide.u32 	%rd312, %r8051, 4;
	add.s64 	%rd85, %rd7, %rd312;
	ld.local.u32 	%r8069, [%rd85];
	min.s32 	%r4889, %r8069, 0;
	and.b32  	%r8053, %r4889, 2147483647;
	ld.local.u32 	%r8071, [%rd85+256];
	setp.gt.s32 	%p1052, %r8071, -1;
	@%p1052 bra 	$L__BB2_700;
	and.b32  	%r4890, %r8071, 2147483647;
	and.b32  	%r4891, %r8071, %r8053;
	setp.eq.s32 	%p1053, %r4891, 0;
	selp.b32 	%r4892, %r4890, -2147483648, %p1053;
	or.b32  	%r8053, %r4892, %r8053;
$L__BB2_700:
	ld.local.u32 	%r8073, [%rd85+512];
	setp.gt.s32 	%p1054, %r8073, -1;
	@%p1054 bra 	$L__BB2_702;
	and.b32  	%r4893, %r8073, 2147483647;
	and.b32  	%r4894, %r4893, %r8053;
	setp.eq.s32 	%p1055, %r4894, 0;
	selp.b32 	%r4895, %r4893, -2147483648, %p1055;
	or.b32  	%r8053, %r4895, %r8053;
$L__BB2_702:
	ld.local.u32 	%r8075, [%rd85+768];
	setp.gt.s32 	%p1056, %r8075, -1;
	@%p1056 bra 	$L__BB2_704;
	and.b32  	%r4896, %r8075, 2147483647;
	and.b32  	%r4897, %r4896, %r8053;
	setp.eq.s32 	%p1057, %r4897, 0;
	selp.b32 	%r4898, %r4896, -2147483648, %p1057;
	or.b32  	%r8053, %r4898, %r8053;
$L__BB2_704:
	ld.local.u32 	%r8077, [%rd85+64];
	setp.gt.s32 	%p1058, %r8077, -1;
	@%p1058 bra 	$L__BB2_706;
	and.b32  	%r4899, %r8077, 2147483647;
	and.b32  	%r4900, %r4899, %r8053;
	setp.eq.s32 	%p1059, %r4900, 0;
	selp.b32 	%r4901, %r4899, -2147483648, %p1059;
	or.b32  	%r8053, %r4901, %r8053;
$L__BB2_706:
	ld.local.u32 	%r8079, [%rd85+320];
	setp.gt.s32 	%p1060, %r8079, -1;
	@%p1060 bra 	$L__BB2_708;
	and.b32  	%r4902, %r8079, 2147483647;
	and.b32  	%r4903, %r4902, %r8053;
	setp.eq.s32 	%p1061, %r4903, 0;
	selp.b32 	%r4904, %r4902, -2147483648, %p1061;
	or.b32  	%r8053, %r4904, %r8053;
$L__BB2_708:
	ld.local.u32 	%r8081, [%rd85+576];
	setp.gt.s32 	%p1062, %r8081, -1;
	@%p1062 bra 	$L__BB2_710;
	and.b32  	%r4905, %r8081, 2147483647;
	and.b32  	%r4906, %r4905, %r8053;
	setp.eq.s32 	%p1063, %r4906, 0;
	selp.b32 	%r4907, %r4905, -2147483648, %p1063;
	or.b32  	%r8053, %r4907, %r8053;
$L__BB2_710:
	ld.local.u32 	%r8083, [%rd85+832];
	setp.gt.s32 	%p1064, %r8083, -1;
	@%p1064 bra 	$L__BB2_712;
	and.b32  	%r4908, %r8083, 2147483647;
	and.b32  	%r4909, %r4908, %r8053;
	setp.eq.s32 	%p1065, %r4909, 0;
	selp.b32 	%r4910, %r4908, -2147483648, %p1065;
	or.b32  	%r8053, %r4910, %r8053;
$L__BB2_712:
	ld.local.u32 	%r8085, [%rd85+128];
	setp.gt.s32 	%p1066, %r8085, -1;
	@%p1066 bra 	$L__BB2_714;
	and.b32  	%r4911, %r8085, 2147483647;
	and.b32  	%r4912, %r4911, %r8053;
	setp.eq.s32 	%p1067, %r4912, 0;
	selp.b32 	%r4913, %r4911, -2147483648, %p1067;
	or.b32  	%r8053, %r4913, %r8053;
$L__BB2_714:
	ld.local.u32 	%r8087, [%rd85+384];
	setp.gt.s32 	%p1068, %r8087, -1;
	@%p1068 bra 	$L__BB2_716;
	and.b32  	%r4914, %r8087, 2147483647;
	and.b32  	%r4915, %r4914, %r8053;
	setp.eq.s32 	%p1069, %r4915, 0;
	selp.b32 	%r4916, %r4914, -2147483648, %p1069;
	or.b32  	%r8053, %r4916, %r8053;
$L__BB2_716:
	ld.local.u32 	%r8089, [%rd85+640];
	setp.gt.s32 	%p1070, %r8089, -1;
	@%p1070 bra 	$L__BB2_718;
	and.b32  	%r4917, %r8089, 2147483647;
	and.b32  	%r4918, %r4917, %r8053;
	setp.eq.s32 	%p1071, %r4918, 0;
	selp.b32 	%r4919, %r4917, -2147483648, %p1071;
	or.b32  	%r8053, %r4919, %r8053;
$L__BB2_718:
	ld.local.u32 	%r8091, [%rd85+896];
	setp.gt.s32 	%p1072, %r8091, -1;
	@%p1072 bra 	$L__BB2_720;
	and.b32  	%r4920, %r8091, 2147483647;
	and.b32  	%r4921, %r4920, %r8053;
	setp.eq.s32 	%p1073, %r4921, 0;
	selp.b32 	%r4922, %r4920, -2147483648, %p1073;
	or.b32  	%r8053, %r4922, %r8053;
$L__BB2_720:
	ld.local.u32 	%r8093, [%rd85+192];
	setp.gt.s32 	%p1074, %r8093, -1;
	@%p1074 bra 	$L__BB2_722;
	and.b32  	%r4923, %r8093, 2147483647;
	and.b32  	%r4924, %r4923, %r8053;
	setp.eq.s32 	%p1075, %r4924, 0;
	selp.b32 	%r4925, %r4923, -2147483648, %p1075;
	or.b32  	%r8053, %r4925, %r8053;
$L__BB2_722:
	ld.local.u32 	%r8095, [%rd85+448];
	setp.gt.s32 	%p1076, %r8095, -1;
	@%p1076 bra 	$L__BB2_724;
	and.b32  	%r4926, %r8095, 2147483647;
	and.b32  	%r4927, %r4926, %r8053;
	setp.eq.s32 	%p1077, %r4927, 0;
	selp.b32 	%r4928, %r4926, -2147483648, %p1077;
	or.b32  	%r8053, %r4928, %r8053;
$L__BB2_724:
	ld.local.u32 	%r8097, [%rd85+704];
	setp.gt.s32 	%p1078, %r8097, -1;
	@%p1078 bra 	$L__BB2_726;
	and.b32  	%r4929, %r8097, 2147483647;
	and.b32  	%r4930, %r4929, %r8053;
	setp.eq.s32 	%p1079, %r4930, 0;
	selp.b32 	%r4931, %r4929, -2147483648, %p1079;
	or.b32  	%r8053, %r4931, %r8053;
$L__BB2_726:
	ld.local.u32 	%r8099, [%rd85+960];
	setp.gt.s32 	%p1080, %r8099, -1;
	@%p1080 bra 	$L__BB2_728;
	and.b32  	%r4932, %r8099, 2147483647;
	and.b32  	%r4933, %r4932, %r8053;
	setp.eq.s32 	%p1081, %r4933, 0;
	selp.b32 	%r4934, %r4932, -2147483648, %p1081;
	or.b32  	%r8053, %r4934, %r8053;
$L__BB2_728:
	setp.gt.s32 	%p1082, %r8053, -1;
	mov.b32 	%r8070, 0;
	@%p1082 bra 	$L__BB2_730;
	mov.b32 	%r4937, 0;
	st.local.u32 	[%rd14+-32], %r4937;
	ld.local.u32 	%r8069, [%rd85];
	mov.b32 	%r8070, 3;
$L__BB2_730:
	not.b32 	%r974, %r8053;
	setp.lt.s32 	%p1083, %r8069, 0;
	@%p1083 bra 	$L__BB2_732;
	and.b32  	%r4938, %r8069, %r974;
	popc.b32 	%r4939, %r4938;
	setp.eq.s32 	%p1084, %r4939, 1;
	or.b32  	%r4940, %r4938, -2147483648;
	selp.b32 	%r975, %r4940, %r4938, %p1084;
	st.local.u32 	[%rd85], %r975;
	setp.ne.s32 	%p1085, %r8069, %r975;
	selp.u32 	%r4941, 1, 0, %p1085;
	or.b32  	%r8070, %r8070, %r4941;
	mov.u32 	%r8069, %r975;
$L__BB2_732:
	setp.lt.s32 	%p1086, %r8071, 0;
	@%p1086 bra 	$L__BB2_734;
	and.b32  	%r4942, %r8071, %r974;
	popc.b32 	%r4943, %r4942;
	setp.eq.s32 	%p1087, %r4943, 1;
	or.b32  	%r4944, %r4942, -2147483648;
	selp.b32 	%r979, %r4944, %r4942, %p1087;
	st.local.u32 	[%rd85+256], %r979;
	setp.ne.s32 	%p1088, %r8071, %r979;
	selp.u32 	%r4945, 1, 0, %p1088;
	or.b32  	%r8070, %r8070, %r4945;
	mov.u32 	%r8071, %r979;
$L__BB2_734:
	setp.lt.s32 	%p1089, %r8073, 0;
	@%p1089 bra 	$L__BB2_736;
	and.b32  	%r4946, %r8073, %r974;
	popc.b32 	%r4947, %r4946;
	setp.eq.s32 	%p1090, %r4947, 1;
	or.b32  	%r4948, %r4946, -2147483648;
	selp.b32 	%r983, %r4948, %r4946, %p1090;
	st.local.u32 	[%rd85+512], %r983;
	setp.ne.s32 	%p1091, %r8073, %r983;
	selp.u32 	%r4949, 1, 0, %p1091;
	or.b32  	%r8070, %r8070, %r4949;
	mov.u32 	%r8073, %r983;
$L__BB2_736:
	setp.lt.s32 	%p1092, %r8075, 0;
	@%p1092 bra 	$L__BB2_738;
	and.b32  	%r4950, %r8075, %r974;
	popc.b32 	%r4951, %r4950;
	setp.eq.s32 	%p1093, %r4951, 1;
	or.b32  	%r4952, %r4950, -2147483648;
	selp.b32 	%r987, %r4952, %r4950, %p1093;
	st.local.u32 	[%rd85+768], %r987;
	setp.ne.s32 	%p1094, %r8075, %r987;
	selp.u32 	%r4953, 1, 0, %p1094;
	or.b32  	%r8070, %r8070, %r4953;
	mov.u32 	%r8075, %r987;
$L__BB2_738:
	setp.lt.s32 	%p1095, %r8077, 0;
	@%p1095 bra 	$L__BB2_740;
	and.b32  	%r4954, %r8077, %r974;
	popc.b32 	%r4955, %r4954;
	setp.eq.s32 	%p1096, %r4955, 1;
	or.b32  	%r4956, %r4954, -2147483648;
	selp.b32 	%r991, %r4956, %r4954, %p1096;
	st.local.u32 	[%rd85+64], %r991;
	setp.ne.s32 	%p1097, %r8077, %r991;
	selp.u32 	%r4957, 1, 0, %p1097;
	or.b32  	%r8070, %r8070, %r4957;
	mov.u32 	%r8077, %r991;
$L__BB2_740:
	setp.lt.s32 	%p1098, %r8079, 0;
	@%p1098 bra 	$L__BB2_742;
	and.b32  	%r4958, %r8079, %r974;
	popc.b32 	%r4959, %r4958;
	setp.eq.s32 	%p1099, %r4959, 1;
	or.b32  	%r4960, %r4958, -2147483648;
	selp.b32 	%r995, %r4960, %r4958, %p1099;
	st.local.u32 	[%rd85+320], %r995;
	setp.ne.s32 	%p1100, %r8079, %r995;
	selp.u32 	%r4961, 1, 0, %p1100;
	or.b32  	%r8070, %r8070, %r4961;
	mov.u32 	%r8079, %r995;
$L__BB2_742:
	setp.lt.s32 	%p1101, %r8081, 0;
	@%p1101 bra 	$L__BB2_744;
	and.b32  	%r4962, %r8081, %r974;
	popc.b32 	%r4963, %r4962;
	setp.eq.s32 	%p1102, %r4963, 1;
	or.b32  	%r4964, %r4962, -2147483648;
	selp.b32 	%r999, %r4964, %r4962, %p1102;
	st.local.u32 	[%rd85+576], %r999;
	setp.ne.s32 	%p1103, %r8081, %r999;
	selp.u32 	%r4965, 1, 0, %p1103;
	or.b32  	%r8070, %r8070, %r4965;
	mov.u32 	%r8081, %r999;
$L__BB2_744:
	setp.lt.s32 	%p1104, %r8083, 0;
	@%p1104 bra 	$L__BB2_746;
	and.b32  	%r4966, %r8083, %r974;
	popc.b32 	%r4967, %r4966;
	setp.eq.s32 	%p1105, %r4967, 1;
	or.b32  	%r4968, %r4966, -2147483648;
	selp.b32 	%r1003, %r4968, %r4966, %p1105;
	st.local.u32 	[%rd85+832], %r1003;
	setp.ne.s32 	%p1106, %r8083, %r1003;
	selp.u32 	%r4969, 1, 0, %p1106;
	or.b32  	%r8070, %r8070, %r4969;
	mov.u32 	%r8083, %r1003;
$L__BB2_746:
	setp.lt.s32 	%p1107, %r8085, 0;
	@%p1107 bra 	$L__BB2_748;
	and.b32  	%r4970, %r8085, %r974;
	popc.b32 	%r4971, %r4970;
	setp.eq.s32 	%p1108, %r4971, 1;
	or.b32  	%r4972, %r4970, -2147483648;
	selp.b32 	%r1007, %r4972, %r4970, %p1108;
	st.local.u32 	[%rd85+128], %r1007;
	setp.ne.s32 	%p1109, %r8085, %r1007;
	selp.u32 	%r4973, 1, 0, %p1109;
	or.b32  	%r8070, %r8070, %r4973;
	mov.u32 	%r8085, %r1007;
$L__BB2_748:
	setp.lt.s32 	%p1110, %r8087, 0;
	@%p1110 bra 	$L__BB2_750;
	and.b32  	%r4974, %r8087, %r974;
	popc.b32 	%r4975, %r4974;
	setp.eq.s32 	%p1111, %r4975, 1;
	or.b32  	%r4976, %r4974, -2147483648;
	selp.b32 	%r1011, %r4976, %r4974, %p1111;
	st.local.u32 	[%rd85+384], %r1011;
	setp.ne.s32 	%p1112, %r8087, %r1011;
	selp.u32 	%r4977, 1, 0, %p1112;
	or.b32  	%r8070, %r8070, %r4977;
	mov.u32 	%r8087, %r1011;
$L__BB2_750:
	setp.lt.s32 	%p1113, %r8089, 0;
	@%p1113 bra 	$L__BB2_752;
	and.b32  	%r4978, %r8089, %r974;
	popc.b32 	%r4979, %r4978;
	setp.eq.s32 	%p1114, %r4979, 1;
	or.b32  	%r4980, %r4978, -2147483648;
	selp.b32 	%r1015, %r4980, %r4978, %p1114;
	st.local.u32 	[%rd85+640], %r1015;
	setp.ne.s32 	%p1115, %r8089, %r1015;
	selp.u32 	%r4981, 1, 0, %p1115;
	or.b32  	%r8070, %r8070, %r4981;
	mov.u32 	%r8089, %r1015;
$L__BB2_752:
	setp.lt.s32 	%p1116, %r8091, 0;
	@%p1116 bra 	$L__BB2_754;
	and.b32  	%r4982, %r8091, %r974;
	popc.b32 	%r4983, %r4982;
	setp.eq.s32 	%p1117, %r4983, 1;
	or.b32  	%r4984, %r4982, -2147483648;
	selp.b32 	%r1019, %r4984, %r4982, %p1117;
	st.local.u32 	[%rd85+896], %r1019;
	setp.ne.s32 	%p1118, %r8091, %r1019;
	selp.u32 	%r4985, 1, 0, %p1118;
	or.b32  	%r8070, %r8070, %r4985;
	mov.u32 	%r8091, %r1019;
$L__BB2_754:
	setp.lt.s32 	%p1119, %r8093, 0;
	@%p1119 bra 	$L__BB2_756;
	and.b32  	%r4986, %r8093, %r974;
	popc.b32 	%r4987, %r4986;
	setp.eq.s32 	%p1120, %r4987, 1;
	or.b32  	%r4988, %r4986, -2147483648;
	selp.b32 	%r1023, %r4988, %r4986, %p1120;
	st.local.u32 	[%rd85+192], %r1023;
	setp.ne.s32 	%p1121, %r8093, %r1023;
	selp.u32 	%r4989, 1, 0, %p1121;
	or.b32  	%r8070, %r8070, %r4989;
	mov.u32 	%r8093, %r1023;
$L__BB2_756:
	setp.lt.s32 	%p1122, %r8095, 0;
	@%p1122 bra 	$L__BB2_758;
	and.b32  	%r4990, %r8095, %r974;
	popc.b32 	%r4991, %r4990;
	setp.eq.s32 	%p1123, %r4991, 1;
	or.b32  	%r4992, %r4990, -2147483648;
	selp.b32 	%r1027, %r4992, %r4990, %p1123;
	st.local.u32 	[%rd85+448], %r1027;
	setp.ne.s32 	%p1124, %r8095, %r1027;
	selp.u32 	%r4993, 1, 0, %p1124;
	or.b32  	%r8070, %r8070, %r4993;
	mov.u32 	%r8095, %r1027;
$L__BB2_758:
	setp.lt.s32 	%p1125, %r8097, 0;
	@%p1125 bra 	$L__BB2_760;
	and.b32  	%r4994, %r8097, %r974;
	popc.b32 	%r4995, %r4994;
	setp.eq.s32 	%p1126, %r4995, 1;
	or.b32  	%r4996, %r4994, -2147483648;
	selp.b32 	%r1031, %r4996, %r4994, %p1126;
	st.local.u32 	[%rd85+704], %r1031;
	setp.ne.s32 	%p1127, %r8097, %r1031;
	selp.u32 	%r4997, 1, 0, %p1127;
	or.b32  	%r8070, %r8070, %r4997;
	mov.u32 	%r8097, %r1031;
$L__BB2_760:
	setp.lt.s32 	%p1128, %r8099, 0;
	@%p1128 bra 	$L__BB2_762;
	and.b32  	%r4998, %r8099, %r974;
	popc.b32 	%r4999, %r4998;
	setp.eq.s32 	%p1129, %r4999, 1;
	or.b32  	%r5000, %r4998, -2147483648;
	selp.b32 	%r1035, %r5000, %r4998, %p1129;
	st.local.u32 	[%rd85+960], %r1035;
	setp.ne.s32 	%p1130, %r8099, %r1035;
	selp.u32 	%r5001, 1, 0, %p1130;
	or.b32  	%r8070, %r8070, %r5001;
	mov.u32 	%r8099, %r1035;
$L__BB2_762:
	mov.b32 	%r5002, 0;
	st.local.v4.u32 	[%rd3], {%r5002, %r5002, %r5002, %r5002};
	st.local.v4.u32 	[%rd3+16], {%r5002, %r5002, %r5002, %r5002};
	st.local.v4.u32 	[%rd3+32], {%r5002, %r5002, %r5002, %r5002};
	st.local.v4.u32 	[%rd3+48], {%r5002, %r5002, %r5002, %r5002};
	st.local.v4.u32 	[%rd3+64], {%r5002, %r5002, %r5002, %r5002};
	st.local.v4.u32 	[%rd3+80], {%r5002, %r5002, %r5002, %r5002};
	st.local.v4.u32 	[%rd3+96], {%r5002, %r5002, %r5002, %r5002};
	st.local.v4.u32 	[%rd3+112], {%r5002, %r5002, %r5002, %r5002};
	popc.b32 	%r1039, %r8069;
	setp.lt.s32 	%p1131, %r8069, 0;
	setp.ne.s32 	%p1132, %r1039, 2;
	or.pred  	%p1133, %p1131, %p1132;
	mov.u32 	%r8101, %r5002;
	@%p1133 bra 	$L__BB2_765;
	clz.b32 	%r5003, %r8069;
	mov.b32 	%r5004, -2147483648;
	shr.u32 	%r1040, %r5004, %r5003;
	xor.b32  	%r5005, %r1040, %r8069;
	clz.b32 	%r5006, %r5005;
	sub.s32 	%r5007, 31, %r5006;
	mul.wide.u32 	%rd313, %r5007, 4;
	add.s64 	%rd86, %rd3, %rd313;
	ld.local.u32 	%r1041, [%rd86];
	and.b32  	%r5008, %r1041, %r1040;
	setp.ne.s32 	%p1134, %r5008, 0;
	mov.u32 	%r8101, %r8069;
	@%p1134 bra 	$L__BB2_765;
	or.b32  	%r5010, %r1041, %r1040;
	st.local.u32 	[%rd86], %r5010;
	mov.u32 	%r8101, %r5002;
$L__BB2_765:
	popc.b32 	%r1043, %r8071;
	setp.lt.s32 	%p1135, %r8071, 0;
	setp.ne.s32 	%p1136, %r1043, 2;
	or.pred  	%p1137, %p1135, %p1136;
	@%p1137 bra 	$L__BB2_769;
	clz.b32 	%r5011, %r8071;
	mov.b32 	%r5012, -2147483648;
	shr.u32 	%r1044, %r5012, %r5011;
	xor.b32  	%r5013, %r1044, %r8071;
	clz.b32 	%r5014, %r5013;
	sub.s32 	%r5015, 31, %r5014;
	mul.wide.u32 	%rd314, %r5015, 4;
	add.s64 	%rd87, %rd3, %rd314;
	ld.local.u32 	%r1045, [%rd87];
	and.b32  	%r5016, %r1045, %r1044;
	setp.eq.s32 	%p1138, %r5016, 0;
	@%p1138 bra 	$L__BB2_768;
	or.b32  	%r8101, %r8071, %r8101;
	bra.uni 	$L__BB2_769;
$L__BB2_768:
	or.b32  	%r5017, %r1045, %r1044;
	st.local.u32 	[%rd87], %r5017;
$L__BB2_769:
	popc.b32 	%r1048, %r8073;
	setp.lt.s32 	%p1139, %r8073, 0;
	setp.ne.s32 	%p1140, %r1048, 2;
	or.pred  	%p1141, %p1139, %p1140;
	@%p1141 bra 	$L__BB2_773;
	clz.b32 	%r5018, %r8073;
	mov.b32 	%r5019, -2147483648;
	shr.u32 	%r1049, %r5019, %r5018;
	xor.b32  	%r5020, %r1049, %r8073;
	clz.b32 	%r5021, %r5020;
	sub.s32 	%r5022, 31, %r5021;
	mul.wide.u32 	%rd315, %r5022, 4;
	add.s64 	%rd88, %rd3, %rd315;
	ld.local.u32 	%r1050, [%rd88];
	and.b32  	%r5023, %r1050, %r1049;
	setp.eq.s32 	%p1142, %r5023, 0;
	@%p1142 bra 	$L__BB2_772;
	or.b32  	%r8101, %r8073, %r8101;
	bra.uni 	$L__BB2_773;
$L__BB2_772:
	or.b32  	%r5024, %r1050, %r1049;
	st.local.u32 	[%rd88], %r5024;
$L__BB2_773:
	popc.b32 	%r1053, %r8075;
	setp.lt.s32 	%p1143, %r8075, 0;
	setp.ne.s32 	%p1144, %r1053, 2;
	or.pred  	%p1145, %p1143, %p1144;
	@%p1145 bra 	$L__BB2_777;
	clz.b32 	%r5025, %r8075;
	mov.b32 	%r5026, -2147483648;
	shr.u32 	%r1054, %r5026, %r5025;
	xor.b32  	%r5027, %r1054, %r8075;
	clz.b32 	%r5028, %r5027;
	sub.s32 	%r5029, 31, %r5028;
	mul.wide.u32 	%rd316, %r5029, 4;
	add.s64 	%rd89, %rd3, %rd316;
	ld.local.u32 	%r1055, [%rd89];
	and.b32  	%r5030, %r1055, %r1054;
	setp.eq.s32 	%p1146, %r5030, 0;
	@%p1146 bra 	$L__BB2_776;
	or.b32  	%r8101, %r8075, %r8101;
	bra.uni 	$L__BB2_777;
$L__BB2_776:
	or.b32  	%r5031, %r1055, %r1054;
	st.local.u32 	[%rd89], %r5031;
$L__BB2_777:
	popc.b32 	%r1058, %r8077;
	setp.lt.s32 	%p1147, %r8077, 0;
	setp.ne.s32 	%p1148, %r1058, 2;
	or.pred  	%p1149, %p1147, %p1148;
	@%p1149 bra 	$L__BB2_781;
	clz.b32 	%r5032, %r8077;
	mov.b32 	%r5033, -2147483648;
	shr.u32 	%r1059, %r5033, %r5032;
	xor.b32  	%r5034, %r1059, %r8077;
	clz.b32 	%r5035, %r5034;
	sub.s32 	%r5036, 31, %r5035;
	mul.wide.u32 	%rd317, %r5036, 4;
	add.s64 	%rd90, %rd3, %rd317;
	ld.local.u32 	%r1060, [%rd90];
	and.b32  	%r5037, %r1060, %r1059;
	setp.eq.s32 	%p1150, %r5037, 0;
	@%p1150 bra 	$L__BB2_780;
	or.b32  	%r8101, %r8077, %r8101;
	bra.uni 	$L__BB2_781;
$L__BB2_780:
	or.b32  	%r5038, %r1060, %r1059;
	st.local.u32 	[%rd90], %r5038;
$L__BB2_781:
	popc.b32 	%r1063, %r8079;
	setp.lt.s32 	%p1151, %r8079, 0;
	setp.ne.s32 	%p1152, %r1063, 2;
	or.pred  	%p1153, %p1151, %p1152;
	@%p1153 bra 	$L__BB2_785;
	clz.b32 	%r5039, %r8079;
	mov.b32 	%r5040, -2147483648;
	shr.u32 	%r1064, %r5040, %r5039;
	xor.b32  	%r5041, %r1064, %r8079;
	clz.b32 	%r5042, %r5041;
	sub.s32 	%r5043, 31, %r5042;
	mul.wide.u32 	%rd318, %r5043, 4;
	add.s64 	%rd91, %rd3, %rd318;
	ld.local.u32 	%r1065, [%rd91];
	and.b32  	%r5044, %r1065, %r1064;
	setp.eq.s32 	%p1154, %r5044, 0;
	@%p1154 bra 	$L__BB2_784;
	or.b32  	%r8101, %r8079, %r8101;
	bra.uni 	$L__BB2_785;
$L__BB2_784:
	or.b32  	%r5045, %r1065, %r1064;
	st.local.u32 	[%rd91], %r5045;
$L__BB2_785:
	popc.b32 	%r1068, %r8081;
	setp.lt.s32 	%p1155, %r8081, 0;
	setp.ne.s32 	%p1156, %r1068, 2;
	or.pred  	%p1157, %p1155, %p1156;
	@%p1157 bra 	$L__BB2_789;
	clz.b32 	%r5046, %r8081;
	mov.b32 	%r5047, -2147483648;
	shr.u32 	%r1069, %r5047, %r5046;
	xor.b32  	%r5048, %r1069, %r8081;
	clz.b32 	%r5049, %r5048;
	sub.s32 	%r5050, 31, %r5049;
	mul.wide.u32 	%rd319, %r5050, 4;
	add.s64 	%rd92, %rd3, %rd319;
	ld.local.u32 	%r1070, [%rd92];
	and.b32  	%r5051, %r1070, %r1069;
	setp.eq.s32 	%p1158, %r5051, 0;
	@%p1158 bra 	$L__BB2_788;
	or.b32  	%r8101, %r8081, %r8101;
	bra.uni 	$L__BB2_789;
$L__BB2_788:
	or.b32  	%r5052, %r1070, %r1069;
	st.local.u32 	[%rd92], %r5052;
$L__BB2_789:
	popc.b32 	%r1073, %r8083;
	setp.lt.s32 	%p1159, %r8083, 0;
	setp.ne.s32 	%p1160, %r1073, 2;
	or.pred  	%p1161, %p1159, %p1160;
	@%p1161 bra 	$L__BB2_793;
	clz.b32 	%r5053, %r8083;
	mov.b32 	%r5054, -2147483648;
	shr.u32 	%r1074, %r5054, %r5053;
	xor.b32  	%r5055, %r1074, %r8083;
	clz.b32 	%r5056, %r5055;
	sub.s32 	%r5057, 31, %r5056;
	mul.wide.u32 	%rd320, %r5057, 4;
	add.s64 	%rd93, %rd3, %rd320;
	ld.local.u32 	%r1075, [%rd93];
	and.b32  	%r5058, %r1075, %r1074;
	setp.eq.s32 	%p1162, %r5058, 0;
	@%p1162 bra 	$L__BB2_792;
	or.b32  	%r8101, %r8083, %r8101;
	bra.uni 	$L__BB2_793;
$L__BB2_792:
	or.b32  	%r5059, %r1075, %r1074;
	st.local.u32 	[%rd93], %r5059;
$L__BB2_793:
	popc.b32 	%r1078, %r8085;
	setp.lt.s32 	%p1163, %r8085, 0;
	setp.ne.s32 	%p1164, %r1078, 2;
	or.pred  	%p1165, %p1163, %p1164;
	@%p1165 bra 	$L__BB2_797;
	clz.b32 	%r5060, %r8085;
	mov.b32 	%r5061, -2147483648;
	shr.u32 	%r1079, %r5061, %r5060;
	xor.b32  	%r5062, %r1079, %r8085;
	clz.b32 	%r5063, %r5062;
	sub.s32 	%r5064, 31, %r5063;
	mul.wide.u32 	%rd321, %r5064, 4;
	add.s64 	%rd94, %rd3, %rd321;
	ld.local.u32 	%r1080, [%rd94];
	and.b32  	%r5065, %r1080, %r1079;
	setp.eq.s32 	%p1166, %r5065, 0;
	@%p1166 bra 	$L__BB2_796;
	or.b32  	%r8101, %r8085, %r8101;
	bra.uni 	$L__BB2_797;
$L__BB2_796:
	or.b32  	%r5066, %r1080, %r1079;
	st.local.u32 	[%rd94], %r5066;
$L__BB2_797:
	popc.b32 	%r1083, %r8087;
	setp.lt.s32 	%p1167, %r8087, 0;
	setp.ne.s32 	%p1168, %r1083, 2;
	or.pred  	%p1169, %p1167, %p1168;
	@%p1169 bra 	$L__BB2_801;
	clz.b32 	%r5067, %r8087;
	mov.b32 	%r5068, -2147483648;
	shr.u32 	%r1084, %r5068, %r5067;
	xor.b32  	%r5069, %r1084, %r8087;
	clz.b32 	%r5070, %r5069;
	sub.s32 	%r5071, 31, %r5070;
	mul.wide.u32 	%rd322, %r5071, 4;
	add.s64 	%rd95, %rd3, %rd322;
	ld.local.u32 	%r1085, [%rd95];
	and.b32  	%r5072, %r1085, %r1084;
	setp.eq.s32 	%p1170, %r5072, 0;
	@%p1170 bra 	$L__BB2_800;
	or.b32  	%r8101, %r8087, %r8101;
	bra.uni 	$L__BB2_801;
$L__BB2_800:
	or.b32  	%r5073, %r1085, %r1084;
	st.local.u32 	[%rd95], %r5073;
$L__BB2_801:
	popc.b32 	%r1088, %r8089;
	setp.lt.s32 	%p1171, %r8089, 0;
	setp.ne.s32 	%p1172, %r1088, 2;
	or.pred  	%p1173, %p1171, %p1172;
	@%p1173 bra 	$L__BB2_805;
	clz.b32 	%r5074, %r8089;
	mov.b32 	%r5075, -2147483648;
	shr.u32 	%r1089, %r5075, %r5074;
	xor.b32  	%r5076, %r1089, %r8089;
	clz.b32 	%r5077, %r5076;
	sub.s32 	%r5078, 31, %r5077;
	mul.wide.u32 	%rd323, %r5078, 4;
	add.s64 	%rd96, %rd3, %rd323;
	ld.local.u32 	%r1090, [%rd96];
	and.b32  	%r5079, %r1090, %r1089;
	setp.eq.s32 	%p1174, %r5079, 0;
	@%p1174 bra 	$L__BB2_804;
	or.b32  	%r8101, %r8089, %r8101;
	bra.uni 	$L__BB2_805;
$L__BB2_804:
	or.b32  	%r5080, %r1090, %r1089;
	st.local.u32 	[%rd96], %r5080;
$L__BB2_805:
	popc.b32 	%r1093, %r8091;
	setp.lt.s32 	%p1175, %r8091, 0;
	setp.ne.s32 	%p1176, %r1093, 2;
	or.pred  	%p1177, %p1175, %p1176;
	@%p1177 bra 	$L__BB2_809;
	clz.b32 	%r5081, %r8091;
	mov.b32 	%r5082, -2147483648;
	shr.u32 	%r1094, %r5082, %r5081;
	xor.b32  	%r5083, %r1094, %r8091;
	clz.b32 	%r5084, %r5083;
	sub.s32 	%r5085, 31, %r5084;
	mul.wide.u32 	%rd324, %r5085, 4;
	add.s64 	%rd97, %rd3, %rd324;
	ld.local.u32 	%r1095, [%rd97];
	and.b32  	%r5086, %r1095, %r1094;
	setp.eq.s32 	%p1178, %r5086, 0;
	@%p1178 bra 	$L__BB2_808;
	or.b32  	%r8101, %r8091, %r8101;
	bra.uni 	$L__BB2_809;
$L__BB2_808:
	or.b32  	%r5087, %r1095, %r1094;
	st.local.u32 	[%rd97], %r5087;
$L__BB2_809:
	popc.b32 	%r1098, %r8093;
	setp.lt.s32 	%p1179, %r8093, 0;
	setp.ne.s32 	%p1180, %r1098, 2;
	or.pred  	%p1181, %p1179, %p1180;
	@%p1181 bra 	$L__BB2_813;
	clz.b32 	%r5088, %r8093;
	mov.b32 	%r5089, -2147483648;
	shr.u32 	%r1099, %r5089, %r5088;
	xor.b32  	%r5090, %r1099, %r8093;
	clz.b32 	%r5091, %r5090;
	sub.s32 	%r5092, 31, %r5091;
	mul.wide.u32 	%rd325, %r5092, 4;
	add.s64 	%rd98, %rd3, %rd325;
	ld.local.u32 	%r1100, [%rd98];
	and.b32  	%r5093, %r1100, %r1099;
	setp.eq.s32 	%p1182, %r5093, 0;
	@%p1182 bra 	$L__BB2_812;
	or.b32  	%r8101, %r8093, %r8101;
	bra.uni 	$L__BB2_813;
$L__BB2_812:
	or.b32  	%r5094, %r1100, %r1099;
	st.local.u32 	[%rd98], %r5094;
$L__BB2_813:
	popc.b32 	%r1103, %r8095;
	setp.lt.s32 	%p1183, %r8095, 0;
	setp.ne.s32 	%p1184, %r1103, 2;
	or.pred  	%p1185, %p1183, %p1184;
	@%p1185 bra 	$L__BB2_817;
	clz.b32 	%r5095, %r8095;
	mov.b32 	%r5096, -2147483648;
	shr.u32 	%r1104, %r5096, %r5095;
	xor.b32  	%r5097, %r1104, %r8095;
	clz.b32 	%r5098, %r5097;
	sub.s32 	%r5099, 31, %r5098;
	mul.wide.u32 	%rd326, %r5099, 4;
	add.s64 	%rd99, %rd3, %rd326;
	ld.local.u32 	%r1105, [%rd99];
	and.b32  	%r5100, %r1105, %r1104;
	setp.eq.s32 	%p1186, %r5100, 0;
	@%p1186 bra 	$L__BB2_816;
	or.b32  	%r8101, %r8095, %r8101;
	bra.uni 	$L__BB2_817;
$L__BB2_816:
	or.b32  	%r5101, %r1105, %r1104;
	st.local.u32 	[%rd99], %r5101;
$L__BB2_817:
	popc.b32 	%r1108, %r8097;
	setp.lt.s32 	%p1187, %r8097, 0;
	setp.ne.s32 	%p1188, %r1108, 2;
	or.pred  	%p1189, %p1187, %p1188;
	@%p1189 bra 	$L__BB2_821;
	clz.b32 	%r5102, %r8097;
	mov.b32 	%r5103, -2147483648;
	shr.u32 	%r1109, %r5103, %r5102;
	xor.b32  	%r5104, %r1109, %r8097;
	clz.b32 	%r5105, %r5104;
	sub.s32 	%r5106, 31, %r5105;
	mul.wide.u32 	%rd327, %r5106, 4;
	add.s64 	%rd100, %rd3, %rd327;
	ld.local.u32 	%r1110, [%rd100];
	and.b32  	%r5107, %r1110, %r1109;
	setp.eq.s32 	%p1190, %r5107, 0;
	@%p1190 bra 	$L__BB2_820;
	or.b32  	%r8101, %r8097, %r8101;
	bra.uni 	$L__BB2_821;
$L__BB2_820:
	or.b32  	%r5108, %r1110, %r1109;
	st.local.u32 	[%rd100], %r5108;
$L__BB2_821:
	popc.b32 	%r1113, %r8099;
	setp.lt.s32 	%p1191, %r8099, 0;
	setp.ne.s32 	%p1192, %r1113, 2;
	or.pred  	%p1193, %p1191, %p1192;
	@%p1193 bra 	$L__BB2_823;
	clz.b32 	%r5109, %r8099;
	mov.b32 	%r5110, -2147483648;
	shr.u32 	%r5111, %r5110, %r5109;
	xor.b32  	%r5112, %r5111, %r8099;
	clz.b32 	%r5113, %r5112;
	sub.s32 	%r5114, 31, %r5113;
	mul.wide.u32 	%rd328, %r5114, 4;
	add.s64 	%rd329, %rd3, %rd328;
	ld.local.u32 	%r5115, [%rd329];
	and.b32  	%r5116, %r5115, %r5111;
	setp.eq.s32 	%p1194, %r5116, 0;
	selp.b32 	%r5117, 0, %r8099, %p1194;
	or.b32  	%r8101, %r8101, %r5117;
$L__BB2_823:
	setp.eq.s32 	%p1195, %r8101, 0;
	mov.b32 	%r8118, 0;
	@%p1195 bra 	$L__BB2_856;
	not.b32 	%r1116, %r8101;
	setp.gt.s32 	%p1196, %r8069, -1;
	setp.eq.s32 	%p1197, %r1039, 2;
	and.b32  	%r5121, %r8069, %r8101;
	setp.eq.s32 	%p1198, %r5121, %r8069;
	and.pred  	%p1199, %p1197, %p1198;
	mov.b32 	%r8118, 0;
	and.pred  	%p1200, %p1199, %p1196;
	@%p1200 bra 	$L__BB2_826;
	and.b32  	%r5122, %r8069, %r1116;
	popc.b32 	%r5123, %r5122;
	setp.eq.s32 	%p1201, %r5123, 1;
	or.b32  	%r5124, %r5122, -2147483648;
	selp.b32 	%r5125, %r5124, %r5122, %p1201;
	st.local.u32 	[%rd85], %r5125;
	setp.ne.s32 	%p1202, %r8069, %r5125;
	selp.u32 	%r8118, 1, 0, %p1202;
$L__BB2_826:
	setp.gt.s32 	%p1203, %r8071, -1;
	setp.eq.s32 	%p1204, %r1043, 2;
	and.b32  	%r5127, %r8071, %r8101;
	setp.eq.s32 	%p1205, %r5127, %r8071;
	and.pred  	%p1206, %p1204, %p1205;
	and.pred  	%p1207, %p1206, %p1203;
	@%p1207 bra 	$L__BB2_828;
	and.b32  	%r5128, %r8071, %r1116;
	popc.b32 	%r5129, %r5128;
	setp.eq.s32 	%p1208, %r5129, 1;
	or.b32  	%r5130, %r5128, -2147483648;
	selp.b32 	%r5131, %r5130, %r5128, %p1208;
	st.local.u32 	[%rd85+256], %r5131;
	setp.ne.s32 	%p1209, %r8071, %r5131;
	selp.u32 	%r5132, 1, 0, %p1209;
	or.b32  	%r8118, %r8118, %r5132;
$L__BB2_828:
	setp.gt.s32 	%p1210, %r8073, -1;
	setp.eq.s32 	%p1211, %r1048, 2;
	and.b32  	%r5134, %r8073, %r8101;
	setp.eq.s32 	%p1212, %r5134, %r8073;
	and.pred  	%p1213, %p1211, %p1212;
	and.pred  	%p1214, %p1213, %p1210;
	@%p1214 bra 	$L__BB2_830;
	and.b32  	%r5135, %r8073, %r1116;
	popc.b32 	%r5136, %r5135;
	setp.eq.s32 	%p1215, %r5136, 1;
	or.b32  	%r5137, %r5135, -2147483648;
	selp.b32 	%r5138, %r5137, %r5135, %p1215;
	st.local.u32 	[%rd85+512], %r5138;
	setp.ne.s32 	%p1216, %r8073, %r5138;
	selp.u32 	%r5139, 1, 0, %p1216;
	or.b32  	%r8118, %r8118, %r5139;
$L__BB2_830:
	setp.gt.s32 	%p1217, %r8075, -1;
	setp.eq.s32 	%p1218, %r1053, 2;
	and.b32  	%r5141, %r8075, %r8101;
	setp.eq.s32 	%p1219, %r5141, %r8075;
	and.pred  	%p1220, %p1218, %p1219;
	and.pred  	%p1221, %p1220, %p1217;
	@%p1221 bra 	$L__BB2_832;
	and.b32  	%r5142, %r8075, %r1116;
	popc.b32 	%r5143, %r5142;
	setp.eq.s32 	%p1222, %r5143, 1;
	or.b32  	%r5144, %r5142, -2147483648;
	selp.b32 	%r5145, %r5144, %r5142, %p1222;
	st.local.u32 	[%rd85+768], %r5145;
	setp.ne.s32 	%p1223, %r8075, %r5145;
	selp.u32 	%r5146, 1, 0, %p1223;
	or.b32  	%r8118, %r8118, %r5146;
$L__BB2_832:
	setp.gt.s32 	%p1224, %r8077, -1;
	setp.eq.s32 	%p1225, %r1058, 2;
	and.b32  	%r5148, %r8077, %r8101;
	setp.eq.s32 	%p1226, %r5148, %r8077;
	and.pred  	%p1227, %p1225, %p1226;
	and.pred  	%p1228, %p1227, %p1224;
	@%p1228 bra 	$L__BB2_834;
	and.b32  	%r5149, %r8077, %r1116;
	popc.b32 	%r5150, %r5149;
	setp.eq.s32 	%p1229, %r5150, 1;
	or.b32  	%r5151, %r5149, -2147483648;
	selp.b32 	%r5152, %r5151, %r5149, %p1229;
	st.local.u32 	[%rd85+64], %r5152;
	setp.ne.s32 	%p1230, %r8077, %r5152;
	selp.u32 	%r5153, 1, 0, %p1230;
	or.b32  	%r8118, %r8118, %r5153;
$L__BB2_834:
	setp.gt.s32 	%p1231, %r8079, -1;
	setp.eq.s32 	%p1232, %r1063, 2;
	and.b32  	%r5155, %r8079, %r8101;
	setp.eq.s32 	%p1233, %r5155, %r8079;
	and.pred  	%p1234, %p1232, %p1233;
	and.pred  	%p1235, %p1234, %p1231;
	@%p1235 bra 	$L__BB2_836;
	and.b32  	%r5156, %r8079, %r1116;
	popc.b32 	%r5157, %r5156;
	setp.eq.s32 	%p1236, %r5157, 1;
	or.b32  	%r5158, %r5156, -2147483648;
	selp.b32 	%r5159, %r5158, %r5156, %p1236;
	st.local.u32 	[%rd85+320], %r5159;
	setp.ne.s32 	%p1237, %r8079, %r5159;
	selp.u32 	%r5160, 1, 0, %p1237;
	or.b32  	%r8118, %r8118, %r5160;
$L__BB2_836:
	setp.gt.s32 	%p1238, %r8081, -1;
	setp.eq.s32 	%p1239, %r1068, 2;
	and.b32  	%r5162, %r8081, %r8101;
	setp.eq.s32 	%p1240, %r5162, %r8081;
	and.pred  	%p1241, %p1239, %p1240;
	and.pred  	%p1242, %p1241, %p1238;
	@%p1242 bra 	$L__BB2_838;
	and.b32  	%r5163, %r8081, %r1116;
	popc.b32 	%r5164, %r5163;
	setp.eq.s32 	%p1243, %r5164, 1;
	or.b32  	%r5165, %r5163, -2147483648;
	selp.b32 	%r5166, %r5165, %r5163, %p1243;
	st.local.u32 	[%rd85+576], %r5166;
	setp.ne.s32 	%p1244, %r8081, %r5166;
	selp.u32 	%r5167, 1, 0, %p1244;
	or.b32  	%r8118, %r8118, %r5167;
$L__BB2_838:
	setp.gt.s32 	%p1245, %r8083, -1;
	setp.eq.s32 	%p1246, %r1073, 2;
	and.b32  	%r5169, %r8083, %r8101;
	setp.eq.s32 	%p1247, %r5169, %r8083;
	and.pred  	%p1248, %p1246, %p1247;
	and.pred  	%p1249, %p1248, %p1245;
	@%p1249 bra 	$L__BB2_840;
	and.b32  	%r5170, %r8083, %r1116;
	popc.b32 	%r5171, %r5170;
	setp.eq.s32 	%p1250, %r5171, 1;
	or.b32  	%r5172, %r5170, -2147483648;
	selp.b32 	%r5173, %r5172, %r5170, %p1250;
	st.local.u32 	[%rd85+832], %r5173;
	setp.ne.s32 	%p1251, %r8083, %r5173;
	selp.u32 	%r5174, 1, 0, %p1251;
	or.b32  	%r8118, %r8118, %r5174;
$L__BB2_840:
	setp.gt.s32 	%p1252, %r8085, -1;
	setp.eq.s32 	%p1253, %r1078, 2;
	and.b32  	%r5176, %r8085, %r8101;
	setp.eq.s32 	%p1254, %r5176, %r8085;
	and.pred  	%p1255, %p1253, %p1254;
	and.pred  	%p1256, %p1255, %p1252;
	@%p1256 bra 	$L__BB2_842;
	and.b32  	%r5177, %r8085, %r1116;
	popc.b32 	%r5178, %r5177;
	setp.eq.s32 	%p1257, %r5178, 1;
	or.b32  	%r5179, %r5177, -2147483648;
	selp.b32 	%r5180, %r5179, %r5177, %p1257;
	st.local.u32 	[%rd85+128], %r5180;
	setp.ne.s32 	%p1258, %r8085, %r5180;
	selp.u32 	%r5181, 1, 0, %p1258;
	or.b32  	%r8118, %r8118, %r5181;
$L__BB2_842:
	setp.gt.s32 	%p1259, %r8087, -1;
	setp.eq.s32 	%p1260, %r1083, 2;
	and.b32  	%r5183, %r8087, %r8101;
	setp.eq.s32 	%p1261, %r5183, %r8087;
	and.pred  	%p1262, %p1260, %p1261;
	and.pred  	%p1263, %p1262, %p1259;
	@%p1263 bra 	$L__BB2_844;
	and.b32  	%r5184, %r8087, %r1116;
	popc.b32 	%r5185, %r5184;
	setp.eq.s32 	%p1264, %r5185, 1;
	or.b32  	%r5186, %r5184, -2147483648;
	selp.b32 	%r5187, %r5186, %r5184, %p1264;
	st.local.u32 	[%rd85+384], %r5187;
	setp.ne.s32 	%p1265, %r8087, %r5187;
	selp.u32 	%r5188, 1, 0, %p1265;
	or.b32  	%r8118, %r8118, %r5188;
$L__BB2_844:
	setp.gt.s32 	%p1266, %r8089, -1;
	setp.eq.s32 	%p1267, %r1088, 2;
	and.b32  	%r5190, %r8089, %r8101;
	setp.eq.s32 	%p1268, %r5190, %r8089;
	and.pred  	%p1269, %p1267, %p1268;
	and.pred  	%p1270, %p1269, %p1266;
	@%p1270 bra 	$L__BB2_846;
	and.b32  	%r5191, %r8089, %r1116;
	popc.b32 	%r5192, %r5191;
	setp.eq.s32 	%p1271, %r5192, 1;
	or.b32  	%r5193, %r5191, -2147483648;
	selp.b32 	%r5194, %r5193, %r5191, %p1271;
	st.local.u32 	[%rd85+640], %r5194;
	setp.ne.s32 	%p1272, %r8089, %r5194;
	selp.u32 	%r5195, 1, 0, %p1272;
	or.b32  	%r8118, %r8118, %r5195;
$L__BB2_846:
	setp.gt.s32 	%p1273, %r8091, -1;
	setp.eq.s32 	%p1274, %r1093, 2;
	and.b32  	%r5197, %r8091, %r8101;
	setp.eq.s32 	%p1275, %r5197, %r8091;
	and.pred  	%p1276, %p1274, %p1275;
	and.pred  	%p1277, %p1276, %p1273;
	@%p1277 bra 	$L__BB2_848;
	and.b32  	%r5198, %r8091, %r1116;
	popc.b32 	%r5199, %r5198;
	setp.eq.s32 	%p1278, %r5199, 1;
	or.b32  	%r5200, %r5198, -2147483648;
	selp.b32 	%r5201, %r5200, %r5198, %p1278;
	st.local.u32 	[%rd85+896], %r5201;
	setp.ne.s32 	%p1279, %r8091, %r5201;
	selp.u32 	%r5202, 1, 0, %p1279;
	or.b32  	%r8118, %r8118, %r5202;
$L__BB2_848:
	setp.gt.s32 	%p1280, %r8093, -1;
	setp.eq.s32 	%p1281, %r1098, 2;
	and.b32  	%r5204, %r8093, %r8101;
	setp.eq.s32 	%p1282, %r5204, %r8093;
	and.pred  	%p1283, %p1281, %p1282;
	and.pred  	%p1284, %p1283, %p1280;
	@%p1284 bra 	$L__BB2_850;
	and.b32  	%r5205, %r8093, %r1116;
	popc.b32 	%r5206, %r5205;
	setp.eq.s32 	%p1285, %r5206, 1;
	or.b32  	%r5207, %r5205, -2147483648;
	selp.b32 	%r5208, %r5207, %r5205, %p1285;
	st.local.u32 	[%rd85+192], %r5208;
	setp.ne.s32 	%p1286, %r8093, %r5208;
	selp.u32 	%r5209, 1, 0, %p1286;
	or.b32  	%r8118, %r8118, %r5209;
$L__BB2_850:
	setp.gt.s32 	%p1287, %r8095, -1;
	setp.eq.s32 	%p1288, %r1103, 2;
	and.b32  	%r5211, %r8095, %r8101;
	setp.eq.s32 	%p1289, %r5211, %r8095;
	and.pred  	%p1290, %p1288, %p1289;
	and.pred  	%p1291, %p1290, %p1287;
	@%p1291 bra 	$L__BB2_852;
	and.b32  	%r5212, %r8095, %r1116;
	popc.b32 	%r5213, %r5212;
	setp.eq.s32 	%p1292, %r5213, 1;
	or.b32  	%r5214, %r5212, -2147483648;
	selp.b32 	%r5215, %r5214, %r5212, %p1292;
	st.local.u32 	[%rd85+448], %r5215;
	setp.ne.s32 	%p1293, %r8095, %r5215;
	selp.u32 	%r5216, 1, 0, %p1293;
	or.b32  	%r8118, %r8118, %r5216;
$L__BB2_852:
	setp.gt.s32 	%p1294, %r8097, -1;
	setp.eq.s32 	%p1295, %r1108, 2;
	and.b32  	%r5218, %r8097, %r8101;
	setp.eq.s32 	%p1296, %r5218, %r8097;
	and.pred  	%p1297, %p1295, %p1296;
	and.pred  	%p1298, %p1297, %p1294;
	@%p1298 bra 	$L__BB2_854;
	and.b32  	%r5219, %r8097, %r1116;
	popc.b32 	%r5220, %r5219;
	setp.eq.s32 	%p1299, %r5220, 1;
	or.b32  	%r5221, %r5219, -2147483648;
	selp.b32 	%r5222, %r5221, %r5219, %p1299;
	st.local.u32 	[%rd85+704], %r5222;
	setp.ne.s32 	%p1300, %r8097, %r5222;
	selp.u32 	%r5223, 1, 0, %p1300;
	or.b32  	%r8118, %r8118, %r5223;
$L__BB2_854:
	setp.gt.s32 	%p1301, %r8099, -1;
	setp.eq.s32 	%p1302, %r1113, 2;
	and.b32  	%r5225, %r8099, %r8101;
	setp.eq.s32 	%p1303, %r5225, %r8099;
	and.pred  	%p1304, %p1302, %p1303;
	and.pred  	%p1305, %p1304, %p1301;
	@%p1305 bra 	$L__BB2_856;
	and.b32  	%r5226, %r8099, %r1116;
	popc.b32 	%r5227, %r5226;
	setp.eq.s32 	%p1306, %r5227, 1;
	or.b32  	%r5228, %r5226, -2147483648;
	selp.b32 	%r5229, %r5228, %r5226, %p1306;
	st.local.u32 	[%rd85+960], %r5229;
	setp.ne.s32 	%p1307, %r8099, %r5229;
	selp.u32 	%r5230, 1, 0, %p1307;
	or.b32  	%r8118, %r8118, %r5230;
$L__BB2_856:
	or.b32  	%r5231, %r8050, %r8118;
	or.b32  	%r8050, %r5231, %r8070;
	add.s32 	%r8051, %r8051, 1;
	setp.ne.s32 	%p1308, %r8051, 16;
	@%p1308 bra 	$L__BB2_698;
	setp.eq.s32 	%p1309, %r8050, 3;
	@%p1309 bra 	$L__BB2_1990;
	mov.b32 	%r8133, 0;
$L__BB2_859:
	mul.wide.u32 	%rd330, %r8133, 64;
	add.s64 	%rd520, %rd49, %rd330;
	mov.b32 	%r8135, 0;
$L__BB2_860:
	mov.u32 	%r1153, %r8135;
	ld.local.u32 	%r8154, [%rd520+-128];
	min.s32 	%r5234, %r8154, 0;
	and.b32  	%r8138, %r5234, 2147483647;
	ld.local.u32 	%r8156, [%rd520+-64];
	setp.gt.s32 	%p1310, %r8156, -1;
	@%p1310 bra 	$L__BB2_862;
	and.b32  	%r5235, %r8156, 2147483647;
	and.b32  	%r5236, %r8156, %r8138;
	setp.eq.s32 	%p1311, %r5236, 0;
	selp.b32 	%r5237, %r5235, -2147483648, %p1311;
	or.b32  	%r8138, %r5237, %r8138;
$L__BB2_862:
	ld.local.u32 	%r8158, [%rd520];
	setp.gt.s32 	%p1312, %r8158, -1;
	@%p1312 bra 	$L__BB2_864;
	and.b32  	%r5238, %r8158, 2147483647;
	and.b32  	%r5239, %r5238, %r8138;
	setp.eq.s32 	%p1313, %r5239, 0;
	selp.b32 	%r5240, %r5238, -2147483648, %p1313;
	or.b32  	%r8138, %r5240, %r8138;
$L__BB2_864:
	ld.local.u32 	%r8160, [%rd520+64];
	setp.gt.s32 	%p1314, %r8160, -1;
	@%p1314 bra 	$L__BB2_866;
	and.b32  	%r5241, %r8160, 2147483647;
	and.b32  	%r5242, %r5241, %r8138;
	setp.eq.s32 	%p1315, %r5242, 0;
	selp.b32 	%r5243, %r5241, -2147483648, %p1315;
	or.b32  	%r8138, %r5243, %r8138;
$L__BB2_866:
	ld.local.u32 	%r8162, [%rd520+-124];
	setp.gt.s32 	%p1316, %r8162, -1;
	@%p1316 bra 	$L__BB2_868;
	and.b32  	%r5244, %r8162, 2147483647;
	and.b32  	%r5245, %r5244, %r8138;
	setp.eq.s32 	%p1317, %r5245, 0;
	selp.b32 	%r5246, %r5244, -2147483648, %p1317;
	or.b32  	%r8138, %r5246, %r8138;
$L__BB2_868:
	ld.local.u32 	%r8164, [%rd520+-60];
	setp.gt.s32 	%p1318, %r8164, -1;
	@%p1318 bra 	$L__BB2_870;
	and.b32  	%r5247, %r8164, 2147483647;
	and.b32  	%r5248, %r5247, %r8138;
	setp.eq.s32 	%p1319, %r5248, 0;
	selp.b32 	%r5249, %r5247, -2147483648, %p1319;
	or.b32  	%r8138, %r5249, %r8138;
$L__BB2_870:
	ld.local.u32 	%r8166, [%rd520+4];
	setp.gt.s32 	%p1320, %r8166, -1;
	@%p1320 bra 	$L__BB2_872;
	and.b32  	%r5250, %r8166, 2147483647;
	and.b32  	%r5251, %r5250, %r8138;
	setp.eq.s32 	%p1321, %r5251, 0;
	selp.b32 	%r5252, %r5250, -2147483648, %p1321;
	or.b32  	%r8138, %r5252, %r8138;
$L__BB2_872:
	ld.local.u32 	%r8168, [%rd520+68];
	setp.gt.s32 	%p1322, %r8168, -1;
	@%p1322 bra 	$L__BB2_874;
	and.b32  	%r5253, %r8168, 2147483647;
	and.b32  	%r5254, %r5253, %r8138;
	setp.eq.s32 	%p1323, %r5254, 0;
	selp.b32 	%r5255, %r5253, -2147483648, %p1323;
	or.b32  	%r8138, %r5255, %r8138;
$L__BB2_874:
	ld.local.u32 	%r8170, [%rd520+-120];
	setp.gt.s32 	%p1324, %r8170, -1;
	@%p1324 bra 	$L__BB2_876;
	and.b32  	%r5256, %r8170, 2147483647;
	and.b32  	%r5257, %r5256, %r8138;
	setp.eq.s32 	%p1325, %r5257, 0;
	selp.b32 	%r5258, %r5256, -2147483648, %p1325;
	or.b32  	%r8138, %r5258, %r8138;
$L__BB2_876:
	ld.local.u32 	%r8172, [%rd520+-56];
	setp.gt.s32 	%p1326, %r8172, -1;
	@%p1326 bra 	$L__BB2_878;
	and.b32  	%r5259, %r8172, 2147483647;
	and.b32  	%r5260, %r5259, %r8138;
	setp.eq.s32 	%p1327, %r5260, 0;
	selp.b32 	%r5261, %r5259, -2147483648, %p1327;
	or.b32  	%r8138, %r5261, %r8138;
$L__BB2_878:
	ld.local.u32 	%r8174, [%rd520+8];
	setp.gt.s32 	%p1328, %r8174, -1;
	@%p1328 bra 	$L__BB2_880;
	and.b32  	%r5262, %r8174, 2147483647;
	and.b32  	%r5263, %r5262, %r8138;
	setp.eq.s32 	%p1329, %r5263, 0;
	selp.b32 	%r5264, %r5262, -2147483648, %p1329;
	or.b32  	%r8138, %r5264, %r8138;
$L__BB2_880:
	ld.local.u32 	%r8176, [%rd520+72];
	setp.gt.s32 	%p1330, %r8176, -1;
	@%p1330 bra 	$L__BB2_882;
	and.b32  	%r5265, %r8176, 2147483647;
	and.b32  	%r5266, %r5265, %r8138;
	setp.eq.s32 	%p1331, %r5266, 0;
	selp.b32 	%r5267, %r5265, -2147483648, %p1331;
	or.b32  	%r8138, %r5267, %r8138;
$L__BB2_882:
	ld.local.u32 	%r8178, [%rd520+-116];
	setp.gt.s32 	%p1332, %r8178, -1;
	@%p1332 bra 	$L__BB2_884;
	and.b32  	%r5268, %r8178, 2147483647;
	and.b32  	%r5269, %r5268, %r8138;
	setp.eq.s32 	%p1333, %r5269, 0;
	selp.b32 	%r5270, %r5268, -2147483648, %p1333;
	or.b32  	%r8138, %r5270, %r8138;
$L__BB2_884:
	ld.local.u32 	%r8180, [%rd520+-52];
	setp.gt.s32 	%p1334, %r8180, -1;
	@%p1334 bra 	$L__BB2_886;
	and.b32  	%r5271, %r8180, 2147483647;
	and.b32  	%r5272, %r5271, %r8138;
	setp.eq.s32 	%p1335, %r5272, 0;
	selp.b32 	%r5273, %r5271, -2147483648, %p1335;
	or.b32  	%r8138, %r5273, %r8138;
$L__BB2_886:
	ld.local.u32 	%r8182, [%rd520+12];
	setp.gt.s32 	%p1336, %r8182, -1;
	@%p1336 bra 	$L__BB2_888;
	and.b32  	%r5274, %r8182, 2147483647;
	and.b32  	%r5275, %r5274, %r8138;
	setp.eq.s32 	%p1337, %r5275, 0;
	selp.b32 	%r5276, %r5274, -2147483648, %p1337;
	or.b32  	%r8138, %r5276, %r8138;
$L__BB2_888:
	ld.local.u32 	%r8184, [%rd520+76];
	setp.gt.s32 	%p1338, %r8184, -1;
	@%p1338 bra 	$L__BB2_890;
	and.b32  	%r5277, %r8184, 2147483647;
	and.b32  	%r5278, %r5277, %r8138;
	setp.eq.s32 	%p1339, %r5278, 0;
	selp.b32 	%r5279, %r5277, -2147483648, %p1339;
	or.b32  	%r8138, %r5279, %r8138;
$L__BB2_890:
	setp.gt.s32 	%p1340, %r8138, -1;
	mov.b32 	%r8155, 0;
	@%p1340 bra 	$L__BB2_892;
	mov.b32 	%r5282, 0;
	st.local.u32 	[%rd49+-128], %r5282;
	ld.local.u32 	%r8154, [%rd520+-128];
	mov.b32 	%r8155, 3;
$L__BB2_892:
	not.b32 	%r1205, %r8138;
	setp.lt.s32 	%p1341, %r8154, 0;
	@%p1341 bra 	$L__BB2_894;
	and.b32  	%r5283, %r8154, %r1205;
	popc.b32 	%r5284, %r5283;
	setp.eq.s32 	%p1342, %r5284, 1;
	or.b32  	%r5285, %r5283, -2147483648;
	selp.b32 	%r1206, %r5285, %r5283, %p1342;
	st.local.u32 	[%rd520+-128], %r1206;
	setp.ne.s32 	%p1343, %r8154, %r1206;
	selp.u32 	%r5286, 1, 0, %p1343;
	or.b32  	%r8155, %r8155, %r5286;
	mov.u32 	%r8154, %r1206;
$L__BB2_894:
	setp.lt.s32 	%p1344, %r8156, 0;
	@%p1344 bra 	$L__BB2_896;
	and.b32  	%r5287, %r8156, %r1205;
	popc.b32 	%r5288, %r5287;
	setp.eq.s32 	%p1345, %r5288, 1;
	or.b32  	%r5289, %r5287, -2147483648;
	selp.b32 	%r1210, %r5289, %r5287, %p1345;
	st.local.u32 	[%rd520+-64], %r1210;
	setp.ne.s32 	%p1346, %r8156, %r1210;
	selp.u32 	%r5290, 1, 0, %p1346;
	or.b32  	%r8155, %r8155, %r5290;
	mov.u32 	%r8156, %r1210;
$L__BB2_896:
	setp.lt.s32 	%p1347, %r8158, 0;
	@%p1347 bra 	$L__BB2_898;
	and.b32  	%r5291, %r8158, %r1205;
	popc.b32 	%r5292, %r5291;
	setp.eq.s32 	%p1348, %r5292, 1;
	or.b32  	%r5293, %r5291, -2147483648;
	selp.b32 	%r1214, %r5293, %r5291, %p1348;
	st.local.u32 	[%rd520], %r1214;
	setp.ne.s32 	%p1349, %r8158, %r1214;
	selp.u32 	%r5294, 1, 0, %p1349;
	or.b32  	%r8155, %r8155, %r5294;
	mov.u32 	%r8158, %r1214;
$L__BB2_898:
	setp.lt.s32 	%p1350, %r8160, 0;
	@%p1350 bra 	$L__BB2_900;
	and.b32  	%r5295, %r8160, %r1205;
	popc.b32 	%r5296, %r5295;
	setp.eq.s32 	%p1351, %r5296, 1;
	or.b32  	%r5297, %r5295, -2147483648;
	selp.b32 	%r1218, %r5297, %r5295, %p1351;
	st.local.u32 	[%rd520+64], %r1218;
	setp.ne.s32 	%p1352, %r8160, %r1218;
	selp.u32 	%r5298, 1, 0, %p1352;
	or.b32  	%r8155, %r8155, %r5298;
	mov.u32 	%r8160, %r1218;
$L__BB2_900:
	setp.lt.s32 	%p1353, %r8162, 0;
	@%p1353 bra 	$L__BB2_902;
	and.b32  	%r5299, %r8162, %r1205;
	popc.b32 	%r5300, %r5299;
	setp.eq.s32 	%p1354, %r5300, 1;
	or.b32  	%r5301, %r5299, -2147483648;
	selp.b32 	%r1222, %r5301, %r5299, %p1354;
	st.local.u32 	[%rd520+-124], %r1222;
	setp.ne.s32 	%p1355, %r8162, %r1222;
	selp.u32 	%r5302, 1, 0, %p1355;
	or.b32  	%r8155, %r8155, %r5302;
	mov.u32 	%r8162, %r1222;
$L__BB2_902:
	setp.lt.s32 	%p1356, %r8164, 0;
	@%p1356 bra 	$L__BB2_904;
	and.b32  	%r5303, %r8164, %r1205;
	popc.b32 	%r5304, %r5303;
	setp.eq.s32 	%p1357, %r5304, 1;
	or.b32  	%r5305, %r5303, -2147483648;
	selp.b32 	%r1226, %r5305, %r5303, %p1357;
	st.local.u32 	[%rd520+-60], %r1226;
	setp.ne.s32 	%p1358, %r8164, %r1226;
	selp.u32 	%r5306, 1, 0, %p1358;
	or.b32  	%r8155, %r8155, %r5306;
	mov.u32 	%r8164, %r1226;
$L__BB2_904:
	setp.lt.s32 	%p1359, %r8166, 0;
	@%p1359 bra 	$L__BB2_906;
	and.b32  	%r5307, %r8166, %r1205;
	popc.b32 	%r5308, %r5307;
	setp.eq.s32 	%p1360, %r5308, 1;
	or.b32  	%r5309, %r5307, -2147483648;
	selp.b32 	%r1230, %r5309, %r5307, %p1360;
	st.local.u32 	[%rd520+4], %r1230;
	setp.ne.s32 	%p1361, %r8166, %r1230;
	selp.u32 	%r5310, 1, 0, %p1361;
	or.b32  	%r8155, %r8155, %r5310;
	mov.u32 	%r8166, %r1230;
$L__BB2_906:
	setp.lt.s32 	%p1362, %r8168, 0;
	@%p1362 bra 	$L__BB2_908;
	and.b32  	%r5311, %r8168, %r1205;
	popc.b32 	%r5312, %r5311;
	setp.eq.s32 	%p1363, %r5312, 1;
	or.b32  	%r5313, %r5311, -2147483648;
	selp.b32 	%r1234, %r5313, %r5311, %p1363;
	st.local.u32 	[%rd520+68], %r1234;
	setp.ne.s32 	%p1364, %r8168, %r1234;
	selp.u32 	%r5314, 1, 0, %p1364;
	or.b32  	%r8155, %r8155, %r5314;
	mov.u32 	%r8168, %r1234;
$L__BB2_908:
	setp.lt.s32 	%p1365, %r8170, 0;
	@%p1365 bra 	$L__BB2_910;
	and.b32  	%r5315, %r8170, %r1205;
	popc.b32 	%r5316, %r5315;
	setp.eq.s32 	%p1366, %r5316, 1;
	or.b32  	%r5317, %r5315, -2147483648;
	selp.b32 	%r1238, %r5317, %r5315, %p1366;
	st.local.u32 	[%rd520+-120], %r1238;
	setp.ne.s32 	%p1367, %r8170, %r1238;
	selp.u32 	%r5318, 1, 0, %p1367;
	or.b32  	%r8155, %r8155, %r5318;
	mov.u32 	%r8170, %r1238;
$L__BB2_910:
	setp.lt.s32 	%p1368, %r8172, 0;
	@%p1368 bra 	$L__BB2_912;
	and.b32  	%r5319, %r8172, %r1205;
	popc.b32 	%r5320, %r5319;
	setp.eq.s32 	%p1369, %r5320, 1;
	or.b32  	%r5321, %r5319, -2147483648;
	selp.b32 	%r1242, %r5321, %r5319, %p1369;
	st.local.u32 	[%rd520+-56], %r1242;
	setp.ne.s32 	%p1370, %r8172, %r1242;
	selp.u32 	%r5322, 1, 0, %p1370;
	or.b32  	%r8155, %r8155, %r5322;
	mov.u32 	%r8172, %r1242;
$L__BB2_912:
	setp.lt.s32 	%p1371, %r8174, 0;
	@%p1371 bra 	$L__BB2_914;
	and.b32  	%r5323, %r8174, %r1205;
	popc.b32 	%r5324, %r5323;
	setp.eq.s32 	%p1372, %r5324, 1;
	or.b32  	%r5325, %r5323, -2147483648;
	selp.b32 	%r1246, %r5325, %r5323, %p1372;
	st.local.u32 	[%rd520+8], %r1246;
	setp.ne.s32 	%p1373, %r8174, %r1246;
	selp.u32 	%r5326, 1, 0, %p1373;
	or.b32  	%r8155, %r8155, %r5326;
	mov.u32 	%r8174, %r1246;
$L__BB2_914:
	setp.lt.s32 	%p1374, %r8176, 0;
	@%p1374 bra 	$L__BB2_916;
	and.b32  	%r5327, %r8176, %r1205;
	popc.b32 	%r5328, %r5327;
	setp.eq.s32 	%p1375, %r5328, 1;
	or.b32  	%r5329, %r5327, -2147483648;
	selp.b32 	%r1250, %r5329, %r5327, %p1375;
	st.local.u32 	[%rd520+72], %r1250;
	setp.ne.s32 	%p1376, %r8176, %r1250;
	selp.u32 	%r5330, 1, 0, %p1376;
	or.b32  	%r8155, %r8155, %r5330;
	mov.u32 	%r8176, %r1250;
$L__BB2_916:
	setp.lt.s32 	%p1377, %r8178, 0;
	@%p1377 bra 	$L__BB2_918;
	and.b32  	%r5331, %r8178, %r1205;
	popc.b32 	%r5332, %r5331;
	setp.eq.s32 	%p1378, %r5332, 1;
	or.b32  	%r5333, %r5331, -2147483648;
	selp.b32 	%r1254, %r5333, %r5331, %p1378;
	st.local.u32 	[%rd520+-116], %r1254;
	setp.ne.s32 	%p1379, %r8178, %r1254;
	selp.u32 	%r5334, 1, 0, %p1379;
	or.b32  	%r8155, %r8155, %r5334;
	mov.u32 	%r8178, %r1254;
$L__BB2_918:
	setp.lt.s32 	%p1380, %r8180, 0;
	@%p1380 bra 	$L__BB2_920;
	and.b32  	%r5335, %r8180, %r1205;
	popc.b32 	%r5336, %r5335;
	setp.eq.s32 	%p1381, %r5336, 1;
	or.b32  	%r5337, %r5335, -2147483648;
	selp.b32 	%r1258, %r5337, %r5335, %p1381;
	st.local.u32 	[%rd520+-52], %r1258;
	setp.ne.s32 	%p1382, %r8180, %r1258;
	selp.u32 	%r5338, 1, 0, %p1382;
	or.b32  	%r8155, %r8155, %r5338;
	mov.u32 	%r8180, %r1258;
$L__BB2_920:
	setp.lt.s32 	%p1383, %r8182, 0;
	@%p1383 bra 	$L__BB2_922;
	and.b32  	%r5339, %r8182, %r1205;
	popc.b32 	%r5340, %r5339;
	setp.eq.s32 	%p1384, %r5340, 1;
	or.b32  	%r5341, %r5339, -2147483648;
	selp.b32 	%r1262, %r5341, %r5339, %p1384;
	st.local.u32 	[%rd520+12], %r1262;
	setp.ne.s32 	%p1385, %r8182, %r1262;
	selp.u32 	%r5342, 1, 0, %p1385;
	or.b32  	%r8155, %r8155, %r5342;
	mov.u32 	%r8182, %r1262;
$L__BB2_922:
	setp.lt.s32 	%p1386, %r8184, 0;
	@%p1386 bra 	$L__BB2_924;
	and.b32  	%r5343, %r8184, %r1205;
	popc.b32 	%r5344, %r5343;
	setp.eq.s32 	%p1387, %r5344, 1;
	or.b32  	%r5345, %r5343, -2147483648;
	selp.b32 	%r1266, %r5345, %r5343, %p1387;
	st.local.u32 	[%rd520+76], %r1266;
	setp.ne.s32 	%p1388, %r8184, %r1266;
	selp.u32 	%r5346, 1, 0, %p1388;
	or.b32  	%r8155, %r8155, %r5346;
	mov.u32 	%r8184, %r1266;
$L__BB2_924:
	mov.b32 	%r5347, 0;
	st.local.v4.u32 	[%rd2], {%r5347, %r5347, %r5347, %r5347};
	st.local.v4.u32 	[%rd2+16], {%r5347, %r5347, %r5347, %r5347};
	st.local.v4.u32 	[%rd2+32], {%r5347, %r5347, %r5347, %r5347};
	st.local.v4.u32 	[%rd2+48], {%r5347, %r5347, %r5347, %r5347};
	st.local.v4.u32 	[%rd2+64], {%r5347, %r5347, %r5347, %r5347};
	st.local.v4.u32 	[%rd2+80], {%r5347, %r5347, %r5347, %r5347};
	st.local.v4.u32 	[%rd2+96], {%r5347, %r5347, %r5347, %r5347};
	st.local.v4.u32 	[%rd2+112], {%r5347, %r5347, %r5347, %r5347};
	popc.b32 	%r1270, %r8154;
	setp.lt.s32 	%p1389, %r8154, 0;
	setp.ne.s32 	%p1390, %r1270, 2;
	or.pred  	%p1391, %p1389, %p1390;
	mov.u32 	%r8186, %r5347;
	@%p1391 bra 	$L__BB2_927;
	clz.b32 	%r5348, %r8154;
	mov.b32 	%r5349, -2147483648;
	shr.u32 	%r1271, %r5349, %r5348;
	xor.b32  	%r5350, %r1271, %r8154;
	clz.b32 	%r5351, %r5350;
	sub.s32 	%r5352, 31, %r5351;
	mul.wide.u32 	%rd331, %r5352, 4;
	add.s64 	%rd103, %rd2, %rd331;
	ld.local.u32 	%r1272, [%rd103];
	and.b32  	%r5353, %r1272, %r1271;
	setp.ne.s32 	%p1392, %r5353, 0;
	mov.u32 	%r8186, %r8154;
	@%p1392 bra 	$L__BB2_927;
	or.b32  	%r5355, %r1272, %r1271;
	st.local.u32 	[%rd103], %r5355;
	mov.u32 	%r8186, %r5347;
$L__BB2_927:
	popc.b32 	%r1274, %r8156;
	setp.lt.s32 	%p1393, %r8156, 0;
	setp.ne.s32 	%p1394, %r1274, 2;
	or.pred  	%p1395, %p1393, %p1394;
	@%p1395 bra 	$L__BB2_931;
	clz.b32 	%r5356, %r8156;
	mov.b32 	%r5357, -2147483648;
	shr.u32 	%r1275, %r5357, %r5356;
	xor.b32  	%r5358, %r1275, %r8156;
	clz.b32 	%r5359, %r5358;
	sub.s32 	%r5360, 31, %r5359;
	mul.wide.u32 	%rd332, %r5360, 4;
	add.s64 	%rd104, %rd2, %rd332;
	ld.local.u32 	%r1276, [%rd104];
	and.b32  	%r5361, %r1276, %r1275;
	setp.eq.s32 	%p1396, %r5361, 0;
	@%p1396 bra 	$L__BB2_930;
	or.b32  	%r8186, %r8156, %r8186;
	bra.uni 	$L__BB2_931;
$L__BB2_930:
	or.b32  	%r5362, %r1276, %r1275;
	st.local.u32 	[%rd104], %r5362;
$L__BB2_931:
	popc.b32 	%r1279, %r8158;
	setp.lt.s32 	%p1397, %r8158, 0;
	setp.ne.s32 	%p1398, %r1279, 2;
	or.pred  	%p1399, %p1397, %p1398;
	@%p1399 bra 	$L__BB2_935;
	clz.b32 	%r5363, %r8158;
	mov.b32 	%r5364, -2147483648;
	shr.u32 	%r1280, %r5364, %r5363;
	xor.b32  	%r5365, %r1280, %r8158;
	clz.b32 	%r5366, %r5365;
	sub.s32 	%r5367, 31, %r5366;
	mul.wide.u32 	%rd333, %r5367, 4;
	add.s64 	%rd105, %rd2, %rd333;
	ld.local.u32 	%r1281, [%rd105];
	and.b32  	%r5368, %r1281, %r1280;
	setp.eq.s32 	%p1400, %r5368, 0;
	@%p1400 bra 	$L__BB2_934;
	or.b32  	%r8186, %r8158, %r8186;
	bra.uni 	$L__BB2_935;
$L__BB2_934:
	or.b32  	%r5369, %r1281, %r1280;
	st.local.u32 	[%rd105], %r5369;
$L__BB2_935:
	popc.b32 	%r1284, %r8160;
	setp.lt.s32 	%p1401, %r8160, 0;
	setp.ne.s32 	%p1402, %r1284, 2;
	or.pred  	%p1403, %p1401, %p1402;
	@%p1403 bra 	$L__BB2_939;
	clz.b32 	%r5370, %r8160;
	mov.b32 	%r5371, -2147483648;
	shr.u32 	%r1285, %r5371, %r5370;
	xor.b32  	%r5372, %r1285, %r8160;
	clz.b32 	%r5373, %r5372;
	sub.s32 	%r5374, 31, %r5373;
	mul.wide.u32 	%rd334, %r5374, 4;
	add.s64 	%rd106, %rd2, %rd334;
	ld.local.u32 	%r1286, [%rd106];
	and.b32  	%r5375, %r1286, %r1285;
	setp.eq.s32 	%p1404, %r5375, 0;
	@%p1404 bra 	$L__BB2_938;
	or.b32  	%r8186, %r8160, %r8186;
	bra.uni 	$L__BB2_939;
$L__BB2_938:
	or.b32  	%r5376, %r1286, %r1285;
	st.local.u32 	[%rd106], %r5376;
$L__BB2_939:
	popc.b32 	%r1289, %r8162;
	setp.lt.s32 	%p1405, %r8162, 0;
	setp.ne.s32 	%p1406, %r1289, 2;
	or.pred  	%p1407, %p1405, %p1406;
	@%p1407 bra 	$L__BB2_943;
	clz.b32 	%r5377, %r8162;
	mov.b32 	%r5378, -2147483648;
	shr.u32 	%r1290, %r5378, %r5377;
	xor.b32  	%r5379, %r1290, %r8162;
	clz.b32 	%r5380, %r5379;
	sub.s32 	%r5381, 31, %r5380;
	mul.wide.u32 	%rd335, %r5381, 4;
	add.s64 	%rd107, %rd2, %rd335;
	ld.local.u32 	%r1291, [%rd107];
	and.b32  	%r5382, %r1291, %r1290;
	setp.eq.s32 	%p1408, %r5382, 0;
	@%p1408 bra 	$L__BB2_942;
	or.b32  	%r8186, %r8162, %r8186;
	bra.uni 	$L__BB2_943;
$L__BB2_942:
	or.b32  	%r5383, %r1291, %r1290;
	st.local.u32 	[%rd107], %r5383;
$L__BB2_943:
	popc.b32 	%r1294, %r8164;
	setp.lt.s32 	%p1409, %r8164, 0;
	setp.ne.s32 	%p1410, %r1294, 2;
	or.pred  	%p1411, %p1409, %p1410;
	@%p1411 bra 	$L__BB2_947;
	clz.b32 	%r5384, %r8164;
	mov.b32 	%r5385, -2147483648;
	shr.u32 	%r1295, %r5385, %r5384;
	xor.b32  	%r5386, %r1295, %r8164;
	clz.b32 	%r5387, %r5386;
	sub.s32 	%r5388, 31, %r5387;
	mul.wide.u32 	%rd336, %r5388, 4;
	add.s64 	%rd108, %rd2, %rd336;
	ld.local.u32 	%r1296, [%rd108];
	and.b32  	%r5389, %r1296, %r1295;
	setp.eq.s32 	%p1412, %r5389, 0;
	@%p1412 bra 	$L__BB2_946;
	or.b32  	%r8186, %r8164, %r8186;
	bra.uni 	$L__BB2_947;
$L__BB2_946:
	or.b32  	%r5390, %r1296, %r1295;
	st.local.u32 	[%rd108], %r5390;
$L__BB2_947:
	popc.b32 	%r1299, %r8166;
	setp.lt.s32 	%p1413, %r8166, 0;
	setp.ne.s32 	%p1414, %r1299, 2;
	or.pred  	%p1415, %p1413, %p1414;
	@%p1415 bra 	$L__BB2_951;
	clz.b32 	%r5391, %r8166;
	mov.b32 	%r5392, -2147483648;
	shr.u32 	%r1300, %r5392, %r5391;
	xor.b32  	%r5393, %r1300, %r8166;
	clz.b32 	%r5394, %r5393;
	sub.s32 	%r5395, 31, %r5394;
	mul.wide.u32 	%rd337, %r5395, 4;
	add.s64 	%rd109, %rd2, %rd337;
	ld.local.u32 	%r1301, [%rd109];
	and.b32  	%r5396, %r1301, %r1300;
	setp.eq.s32 	%p1416, %r5396, 0;
	@%p1416 bra 	$L__BB2_950;
	or.b32  	%r8186, %r8166, %r8186;
	bra.uni 	$L__BB2_951;
$L__BB2_950:
	or.b32  	%r5397, %r1301, %r1300;
	st.local.u32 	[%rd109], %r5397;
$L__BB2_951:
	popc.b32 	%r1304, %r8168;
	setp.lt.s32 	%p1417, %r8168, 0;
	setp.ne.s32 	%p1418, %r1304, 2;
	or.pred  	%p1419, %p1417, %p1418;
	@%p1419 bra 	$L__BB2_955;
	clz.b32 	%r5398, %r8168;
	mov.b32 	%r5399, -2147483648;
	shr.u32 	%r1305, %r5399, %r5398;
	xor.b32  	%r5400, %r1305, %r8168;
	clz.b32 	%r5401, %r5400;
	sub.s32 	%r5402, 31, %r5401;
	mul.wide.u32 	%rd338, %r5402, 4;
	add.s64 	%rd110, %rd2, %rd338;
	ld.local.u32 	%r1306, [%rd110];
	and.b32  	%r5403, %r1306, %r1305;
	setp.eq.s32 	%p1420, %r5403, 0;
	@%p1420 bra 	$L__BB2_954;
	or.b32  	%r8186, %r8168, %r8186;
	bra.uni 	$L__BB2_955;
$L__BB2_954:
	or.b32  	%r5404, %r1306, %r1305;
	st.local.u32 	[%rd110], %r5404;
$L__BB2_955:
	popc.b32 	%r1309, %r8170;
	setp.lt.s32 	%p1421, %r8170, 0;
	setp.ne.s32 	%p1422, %r1309, 2;
	or.pred  	%p1423, %p1421, %p1422;
	@%p1423 bra 	$L__BB2_959;
	clz.b32 	%r5405, %r8170;
	mov.b32 	%r5406, -2147483648;
	shr.u32 	%r1310, %r5406, %r5405;
	xor.b32  	%r5407, %r1310, %r8170;
	clz.b32 	%r5408, %r5407;
	sub.s32 	%r5409, 31, %r5408;
	mul.wide.u32 	%rd339, %r5409, 4;
	add.s64 	%rd111, %rd2, %rd339;
	ld.local.u32 	%r1311, [%rd111];
	and.b32  	%r5410, %r1311, %r1310;
	setp.eq.s32 	%p1424, %r5410, 0;
	@%p1424 bra 	$L__BB2_958;
	or.b32  	%r8186, %r8170, %r8186;
	bra.uni 	$L__BB2_959;
$L__BB2_958:
	or.b32  	%r5411, %r1311, %r1310;
	st.local.u32 	[%rd111], %r5411;
$L__BB2_959:
	popc.b32 	%r1314, %r8172;
	setp.lt.s32 	%p1425, %r8172, 0;
	setp.ne.s32 	%p1426, %r1314, 2;
	or.pred  	%p1427, %p1425, %p1426;
	@%p1427 bra 	$L__BB2_963;
	clz.b32 	%r5412, %r8172;
	mov.b32 	%r5413, -2147483648;
	shr.u32 	%r1315, %r5413, %r5412;
	xor.b32  	%r5414, %r1315, %r8172;
	clz.b32 	%r5415, %r5414;
	sub.s32 	%r5416, 31, %r5415;
	mul.wide.u32 	%rd340, %r5416, 4;
	add.s64 	%rd112, %rd2, %rd340;
	ld.local.u32 	%r1316, [%rd112];
	and.b32  	%r5417, %r1316, %r1315;
	setp.eq.s32 	%p1428, %r5417, 0;
	@%p1428 bra 	$L__BB2_962;
	or.b32  	%r8186, %r8172, %r8186;
	bra.uni 	$L__BB2_963;
$L__BB2_962:
	or.b32  	%r5418, %r1316, %r1315;
	st.local.u32 	[%rd112], %r5418;
$L__BB2_963:
	popc.b32 	%r1319, %r8174;
	setp.lt.s32 	%p1429, %r8174, 0;
	setp.ne.s32 	%p1430, %r1319, 2;
	or.pred  	%p1431, %p1429, %p1430;
	@%p1431 bra 	$L__BB2_967;
	clz.b32 	%r5419, %r8174;
	mov.b32 	%r5420, -2147483648;
	shr.u32 	%r1320, %r5420, %r5419;
	xor.b32  	%r5421, %r1320, %r8174;
	clz.b32 	%r5422, %r5421;
	sub.s32 	%r5423, 31, %r5422;
	mul.wide.u32 	%rd341, %r5423, 4;
	add.s64 	%rd113, %rd2, %rd341;
	ld.local.u32 	%r1321, [%rd113];
	and.b32  	%r5424, %r1321, %r1320;
	setp.eq.s32 	%p1432, %r5424, 0;
	@%p1432 bra 	$L__BB2_966;
	or.b32  	%r8186, %r8174, %r8186;
	bra.uni 	$L__BB2_967;
$L__BB2_966:
	or.b32  	%r5425, %r1321, %r1320;
	st.local.u32 	[%rd113], %r5425;
$L__BB2_967:
	popc.b32 	%r1324, %r8176;
	setp.lt.s32 	%p1433, %r8176, 0;
	setp.ne.s32 	%p1434, %r1324, 2;
	or.pred  	%p1435, %p1433, %p1434;
	@%p1435 bra 	$L__BB2_971;
	clz.b32 	%r5426, %r8176;
	mov.b32 	%r5427, -2147483648;
	shr.u32 	%r1325, %r5427, %r5426;
	xor.b32  	%r5428, %r1325, %r8176;
	clz.b32 	%r5429, %r5428;
	sub.s32 	%r5430, 31, %r5429;
	mul.wide.u32 	%rd342, %r5430, 4;
	add.s64 	%rd114, %rd2, %rd342;
	ld.local.u32 	%r1326, [%rd114];
	and.b32  	%r5431, %r1326, %r1325;
	setp.eq.s32 	%p1436, %r5431, 0;
	@%p1436 bra 	$L__BB2_970;
	or.b32  	%r8186, %r8176, %r8186;
	bra.uni 	$L__BB2_971;
$L__BB2_970:
	or.b32  	%r5432, %r1326, %r1325;
	st.local.u32 	[%rd114], %r5432;
$L__BB2_971:
	popc.b32 	%r1329, %r8178;
	setp.lt.s32 	%p1437, %r8178, 0;
	setp.ne.s32 	%p1438, %r1329, 2;
	or.pred  	%p1439, %p1437, %p1438;
	@%p1439 bra 	$L__BB2_975;
	clz.b32 	%r5433, %r8178;
	mov.b32 	%r5434, -2147483648;
	shr.u32 	%r1330, %r5434, %r5433;
	xor.b32  	%r5435, %r1330, %r8178;
	clz.b32 	%r5436, %r5435;
	sub.s32 	%r5437, 31, %r5436;
	mul.wide.u32 	%rd343, %r5437, 4;
	add.s64 	%rd115, %rd2, %rd343;
	ld.local.u32 	%r1331, [%rd115];
	and.b32  	%r5438, %r1331, %r1330;
	setp.eq.s32 	%p1440, %r5438, 0;
	@%p1440 bra 	$L__BB2_974;
	or.b32  	%r8186, %r8178, %r8186;
	bra.uni 	$L__BB2_975;
$L__BB2_974:
	or.b32  	%r5439, %r1331, %r1330;
	st.local.u32 	[%rd115], %r5439;
$L__BB2_975:
	popc.b32 	%r1334, %r8180;
	setp.lt.s32 	%p1441, %r8180, 0;
	setp.ne.s32 	%p1442, %r1334, 2;
	or.pred  	%p1443, %p1441, %p1442;
	@%p1443 bra 	$L__BB2_979;
	clz.b32 	%r5440, %r8180;
	mov.b32 	%r5441, -2147483648;
	shr.u32 	%r1335, %r5441, %r5440;
	xor.b32  	%r5442, %r1335, %r8180;
	clz.b32 	%r5443, %r5442;
	sub.s32 	%r5444, 31, %r5443;
	mul.wide.u32 	%rd344, %r5444, 4;
	add.s64 	%rd116, %rd2, %rd344;
	ld.local.u32 	%r1336, [%rd116];
	and.b32  	%r5445, %r1336, %r1335;
	setp.eq.s32 	%p1444, %r5445, 0;
	@%p1444 bra 	$L__BB2_978;
	or.b32  	%r8186, %r8180, %r8186;
	bra.uni 	$L__BB2_979;
$L__BB2_978:
	or.b32  	%r5446, %r1336, %r1335;
	st.local.u32 	[%rd116], %r5446;
$L__BB2_979:
	popc.b32 	%r1339, %r8182;
	setp.lt.s32 	%p1445, %r8182, 0;
	setp.ne.s32 	%p1446, %r1339, 2;
	or.pred  	%p1447, %p1445, %p1446;
	@%p1447 bra 	$L__BB2_983;
	clz.b32 	%r5447, %r8182;
	mov.b32 	%r5448, -2147483648;
	shr.u32 	%r1340, %r5448, %r5447;
	xor.b32  	%r5449, %r1340, %r8182;
	clz.b32 	%r5450, %r5449;
	sub.s32 	%r5451, 31, %r5450;
	mul.wide.u32 	%rd345, %r5451, 4;
	add.s64 	%rd117, %rd2, %rd345;
	ld.local.u32 	%r1341, [%rd117];
	and.b32  	%r5452, %r1341, %r1340;
	setp.eq.s32 	%p1448, %r5452, 0;
	@%p1448 bra 	$L__BB2_982;
	or.b32  	%r8186, %r8182, %r8186;
	bra.uni 	$L__BB2_983;
$L__BB2_982:
	or.b32  	%r5453, %r1341, %r1340;
	st.local.u32 	[%rd117], %r5453;
$L__BB2_983:
	popc.b32 	%r1344, %r8184;
	setp.lt.s32 	%p1449, %r8184, 0;
	setp.ne.s32 	%p1450, %r1344, 2;
	or.pred  	%p1451, %p1449, %p1450;
	@%p1451 bra 	$L__BB2_985;
	clz.b32 	%r5454, %r8184;
	mov.b32 	%r5455, -2147483648;
	shr.u32 	%r5456, %r5455, %r5454;
	xor.b32  	%r5457, %r5456, %r8184;
	clz.b32 	%r5458, %r5457;
	sub.s32 	%r5459, 31, %r5458;
	mul.wide.u32 	%rd346, %r5459, 4;
	add.s64 	%rd347, %rd2, %rd346;
	ld.local.u32 	%r5460, [%rd347];
	and.b32  	%r5461, %r5460, %r5456;
	setp.eq.s32 	%p1452, %r5461, 0;
	selp.b32 	%r5462, 0, %r8184, %p1452;
	or.b32  	%r8186, %r8186, %r5462;
$L__BB2_985:
	setp.eq.s32 	%p1453, %r8186, 0;
	mov.b32 	%r8203, 0;
	@%p1453 bra 	$L__BB2_1018;
	not.b32 	%r1347, %r8186;
	setp.gt.s32 	%p1454, %r8154, -1;
	setp.eq.s32 	%p1455, %r1270, 2;
	and.b32  	%r5466, %r8154, %r8186;
	setp.eq.s32 	%p1456, %r5466, %r8154;
	and.pred  	%p1457, %p1455, %p1456;
	mov.b32 	%r8203, 0;
	and.pred  	%p1458, %p1457, %p1454;
	@%p1458 bra 	$L__BB2_988;
	and.b32  	%r5467, %r8154, %r1347;
	popc.b32 	%r5468, %r5467;
	setp.eq.s32 	%p1459, %r5468, 1;
	or.b32  	%r5469, %r5467, -2147483648;
	selp.b32 	%r5470, %r5469, %r5467, %p1459;
	st.local.u32 	[%rd520+-128], %r5470;
	setp.ne.s32 	%p1460, %r8154, %r5470;
	selp.u32 	%r8203, 1, 0, %p1460;
$L__BB2_988:
	setp.gt.s32 	%p1461, %r8156, -1;
	setp.eq.s32 	%p1462, %r1274, 2;
	and.b32  	%r5472, %r8156, %r8186;
	setp.eq.s32 	%p1463, %r5472, %r8156;
	and.pred  	%p1464, %p1462, %p1463;
	and.pred  	%p1465, %p1464, %p1461;
	@%p1465 bra 	$L__BB2_990;
	and.b32  	%r5473, %r8156, %r1347;
	popc.b32 	%r5474, %r5473;
	setp.eq.s32 	%p1466, %r5474, 1;
	or.b32  	%r5475, %r5473, -2147483648;
	selp.b32 	%r5476, %r5475, %r5473, %p1466;
	st.local.u32 	[%rd520+-64], %r5476;
	setp.ne.s32 	%p1467, %r8156, %r5476;
	selp.u32 	%r5477, 1, 0, %p1467;
	or.b32  	%r8203, %r8203, %r5477;
$L__BB2_990:
	setp.gt.s32 	%p1468, %r8158, -1;
	setp.eq.s32 	%p1469, %r1279, 2;
	and.b32  	%r5479, %r8158, %r8186;
	setp.eq.s32 	%p1470, %r5479, %r8158;
	and.pred  	%p1471, %p1469, %p1470;
	and.pred  	%p1472, %p1471, %p1468;
	@%p1472 bra 	$L__BB2_992;
	and.b32  	%r5480, %r8158, %r1347;
	popc.b32 	%r5481, %r5480;
	setp.eq.s32 	%p1473, %r5481, 1;
	or.b32  	%r5482, %r5480, -2147483648;
	selp.b32 	%r5483, %r5482, %r5480, %p1473;
	st.local.u32 	[%rd520], %r5483;
	setp.ne.s32 	%p1474, %r8158, %r5483;
	selp.u32 	%r5484, 1, 0, %p1474;
	or.b32  	%r8203, %r8203, %r5484;
$L__BB2_992:
	setp.gt.s32 	%p1475, %r8160, -1;
	setp.eq.s32 	%p1476, %r1284, 2;
	and.b32  	%r5486, %r8160, %r8186;
	setp.eq.s32 	%p1477, %r5486, %r8160;
	and.pred  	%p1478, %p1476, %p1477;
	and.pred  	%p1479, %p1478, %p1475;
	@%p1479 bra 	$L__BB2_994;
	and.b32  	%r5487, %r8160, %r1347;
	popc.b32 	%r5488, %r5487;
	setp.eq.s32 	%p1480, %r5488, 1;
	or.b32  	%r5489, %r5487, -2147483648;
	selp.b32 	%r5490, %r5489, %r5487, %p1480;
	st.local.u32 	[%rd520+64], %r5490;
	setp.ne.s32 	%p1481, %r8160, %r5490;
	selp.u32 	%r5491, 1, 0, %p1481;
	or.b32  	%r8203, %r8203, %r5491;
$L__BB2_994:
	setp.gt.s32 	%p1482, %r8162, -1;
	setp.eq.s32 	%p1483, %r1289, 2;
	and.b32  	%r5493, %r8162, %r8186;
	setp.eq.s32 	%p1484, %r5493, %r8162;
	and.pred  	%p1485, %p1483, %p1484;
	and.pred  	%p1486, %p1485, %p1482;
	@%p1486 bra 	$L__BB2_996;
	and.b32  	%r5494, %r8162, %r1347;
	popc.b32 	%r5495, %r5494;
	setp.eq.s32 	%p1487, %r5495, 1;
	or.b32  	%r5496, %r5494, -2147483648;
	selp.b32 	%r5497, %r5496, %r5494, %p1487;
	st.local.u32 	[%rd520+-124], %r5497;
	setp.ne.s32 	%p1488, %r8162, %r5497;
	selp.u32 	%r5498, 1, 0, %p1488;
	or.b32  	%r8203, %r8203, %r5498;
$L__BB2_996:
	setp.gt.s32 	%p1489, %r8164, -1;
	setp.eq.s32 	%p1490, %r1294, 2;
	and.b32  	%r5500, %r8164, %r8186;
	setp.eq.s32 	%p1491, %r5500, %r8164;
	and.pred  	%p1492, %p1490, %p1491;
	and.pred  	%p1493, %p1492, %p1489;
	@%p1493 bra 	$L__BB2_998;
	and.b32  	%r5501, %r8164, %r1347;
	popc.b32 	%r5502, %r5501;
	setp.eq.s32 	%p1494, %r5502, 1;
	or.b32  	%r5503, %r5501, -2147483648;
	selp.b32 	%r5504, %r5503, %r5501, %p1494;
	st.local.u32 	[%rd520+-60], %r5504;
	setp.ne.s32 	%p1495, %r8164, %r5504;
	selp.u32 	%r5505, 1, 0, %p1495;
	or.b32  	%r8203, %r8203, %r5505;
$L__BB2_998:
	setp.gt.s32 	%p1496, %r8166, -1;
	setp.eq.s32 	%p1497, %r1299, 2;
	and.b32  	%r5507, %r8166, %r8186;
	setp.eq.s32 	%p1498, %r5507, %r8166;
	and.pred  	%p1499, %p1497, %p1498;
	and.pred  	%p1500, %p1499, %p1496;
	@%p1500 bra 	$L__BB2_1000;
	and.b32  	%r5508, %r8166, %r1347;
	popc.b32 	%r5509, %r5508;
	setp.eq.s32 	%p1501, %r5509, 1;
	or.b32  	%r5510, %r5508, -2147483648;
	selp.b32 	%r5511, %r5510, %r5508, %p1501;
	st.local.u32 	[%rd520+4], %r5511;
	setp.ne.s32 	%p1502, %r8166, %r5511;
	selp.u32 	%r5512, 1, 0, %p1502;
	or.b32  	%r8203, %r8203, %r5512;
$L__BB2_1000:
	setp.gt.s32 	%p1503, %r8168, -1;
	setp.eq.s32 	%p1504, %r1304, 2;
	and.b32  	%r5514, %r8168, %r8186;
	setp.eq.s32 	%p1505, %r5514, %r8168;
	and.pred  	%p1506, %p1504, %p1505;
	and.pred  	%p1507, %p1506, %p1503;
	@%p1507 bra 	$L__BB2_1002;
	and.b32  	%r5515, %r8168, %r1347;
	popc.b32 	%r5516, %r5515;
	setp.eq.s32 	%p1508, %r5516, 1;
	or.b32  	%r5517, %r5515, -2147483648;
	selp.b32 	%r5518, %r5517, %r5515, %p1508;
	st.local.u32 	[%rd520+68], %r5518;
	setp.ne.s32 	%p1509, %r8168, %r5518;
	selp.u32 	%r5519, 1, 0, %p1509;
	or.b32  	%r8203, %r8203, %r5519;
$L__BB2_1002:
	setp.gt.s32 	%p1510, %r8170, -1;
	setp.eq.s32 	%p1511, %r1309, 2;
	and.b32  	%r5521, %r8170, %r8186;
	setp.eq.s32 	%p1512, %r5521, %r8170;
	and.pred  	%p1513, %p1511, %p1512;
	and.pred  	%p1514, %p1513, %p1510;
	@%p1514 bra 	$L__BB2_1004;
	and.b32  	%r5522, %r8170, %r1347;
	popc.b32 	%r5523, %r5522;
	setp.eq.s32 	%p1515, %r5523, 1;
	or.b32  	%r5524, %r5522, -2147483648;
	selp.b32 	%r5525, %r5524, %r5522, %p1515;
	st.local.u32 	[%rd520+-120], %r5525;
	setp.ne.s32 	%p1516, %r8170, %r5525;
	selp.u32 	%r5526, 1, 0, %p1516;
	or.b32  	%r8203, %r8203, %r5526;
$L__BB2_1004:
	setp.gt.s32 	%p1517, %r8172, -1;
	setp.eq.s32 	%p1518, %r1314, 2;
	and.b32  	%r5528, %r8172, %r8186;
	setp.eq.s32 	%p1519, %r5528, %r8172;
	and.pred  	%p1520, %p1518, %p1519;
	and.pred  	%p1521, %p1520, %p1517;
	@%p1521 bra 	$L__BB2_1006;
	and.b32  	%r5529, %r8172, %r1347;
	popc.b32 	%r5530, %r5529;
	setp.eq.s32 	%p1522, %r5530, 1;
	or.b32  	%r5531, %r5529, -2147483648;
	selp.b32 	%r5532, %r5531, %r5529, %p1522;
	st.local.u32 	[%rd520+-56], %r5532;
	setp.ne.s32 	%p1523, %r8172, %r5532;
	selp.u32 	%r5533, 1, 0, %p1523;
	or.b32  	%r8203, %r8203, %r5533;
$L__BB2_1006:
	setp.gt.s32 	%p1524, %r8174, -1;
	setp.eq.s32 	%p1525, %r1319, 2;
	and.b32  	%r5535, %r8174, %r8186;
	setp.eq.s32 	%p1526, %r5535, %r8174;
	and.pred  	%p1527, %p1525, %p1526;
	and.pred  	%p1528, %p1527, %p1524;
	@%p1528 bra 	$L__BB2_1008;
	and.b32  	%r5536, %r8174, %r1347;
	popc.b32 	%r5537, %r5536;
	setp.eq.s32 	%p1529, %r5537, 1;
	or.b32  	%r5538, %r5536, -2147483648;
	selp.b32 	%r5539, %r5538, %r5536, %p1529;
	st.local.u32 	[%rd520+8], %r5539;
	setp.ne.s32 	%p1530, %r8174, %r5539;
	selp.u32 	%r5540, 1, 0, %p1530;
	or.b32  	%r8203, %r8203, %r5540;
$L__BB2_1008:
	setp.gt.s32 	%p1531, %r8176, -1;
	setp.eq.s32 	%p1532, %r1324, 2;
	and.b32  	%r5542, %r8176, %r8186;
	setp.eq.s32 	%p1533, %r5542, %r8176;
	and.pred  	%p1534, %p1532, %p1533;
	and.pred  	%p1535, %p1534, %p1531;
	@%p1535 bra 	$L__BB2_1010;
	and.b32  	%r5543, %r8176, %r1347;
	popc.b32 	%r5544, %r5543;
	setp.eq.s32 	%p1536, %r5544, 1;
	or.b32  	%r5545, %r5543, -2147483648;
	selp.b32 	%r5546, %r5545, %r5543, %p1536;
	st.local.u32 	[%rd520+72], %r5546;
	setp.ne.s32 	%p1537, %r8176, %r5546;
	selp.u32 	%r5547, 1, 0, %p1537;
	or.b32  	%r8203, %r8203, %r5547;
$L__BB2_1010:
	setp.gt.s32 	%p1538, %r8178, -1;
	setp.eq.s32 	%p1539, %r1329, 2;
	and.b32  	%r5549, %r8178, %r8186;
	setp.eq.s32 	%p1540, %r5549, %r8178;
	and.pred  	%p1541, %p1539, %p1540;
	and.pred  	%p1542, %p1541, %p1538;
	@%p1542 bra 	$L__BB2_1012;
	and.b32  	%r5550, %r8178, %r1347;
	popc.b32 	%r5551, %r5550;
	setp.eq.s32 	%p1543, %r5551, 1;
	or.b32  	%r5552, %r5550, -2147483648;
	selp.b32 	%r5553, %r5552, %r5550, %p1543;
	st.local.u32 	[%rd520+-116], %r5553;
	setp.ne.s32 	%p1544, %r8178, %r5553;
	selp.u32 	%r5554, 1, 0, %p1544;
	or.b32  	%r8203, %r8203, %r5554;
$L__BB2_1012:
	setp.gt.s32 	%p1545, %r8180, -1;
	setp.eq.s32 	%p1546, %r1334, 2;
	and.b32  	%r5556, %r8180, %r8186;
	setp.eq.s32 	%p1547, %r5556, %r8180;
	and.pred  	%p1548, %p1546, %p1547;
	and.pred  	%p1549, %p1548, %p1545;
	@%p1549 bra 	$L__BB2_1014;
	and.b32  	%r5557, %r8180, %r1347;
	popc.b32 	%r5558, %r5557;
	setp.eq.s32 	%p1550, %r5558, 1;
	or.b32  	%r5559, %r5557, -2147483648;
	selp.b32 	%r5560, %r5559, %r5557, %p1550;
	st.local.u32 	[%rd520+-52], %r5560;
	setp.ne.s32 	%p1551, %r8180, %r5560;
	selp.u32 	%r5561, 1, 0, %p1551;
	or.b32  	%r8203, %r8203, %r5561;
$L__BB2_1014:
	setp.gt.s32 	%p1552, %r8182, -1;
	setp.eq.s32 	%p1553, %r1339, 2;
	and.b32  	%r5563, %r8182, %r8186;
	setp.eq.s32 	%p1554, %r5563, %r8182;
	and.pred  	%p1555, %p1553, %p1554;
	and.pred  	%p1556, %p1555, %p1552;
	@%p1556 bra 	$L__BB2_1016;
	and.b32  	%r5564, %r8182, %r1347;
	popc.b32 	%r5565, %r5564;
	setp.eq.s32 	%p1557, %r5565, 1;
	or.b32  	%r5566, %r5564, -2147483648;
	selp.b32 	%r5567, %r5566, %r5564, %p1557;
	st.local.u32 	[%rd520+12], %r5567;
	setp.ne.s32 	%p1558, %r8182, %r5567;
	selp.u32 	%r5568, 1, 0, %p1558;
	or.b32  	%r8203, %r8203, %r5568;
$L__BB2_1016:
	setp.gt.s32 	%p1559, %r8184, -1;
	setp.eq.s32 	%p1560, %r1344, 2;
	and.b32  	%r5570, %r8184, %r8186;
	setp.eq.s32 	%p1561, %r5570, %r8184;
	and.pred  	%p1562, %p1560, %p1561;
	and.pred  	%p1563, %p1562, %p1559;
	@%p1563 bra 	$L__BB2_1018;
	and.b32  	%r5571, %r8184, %r1347;
	popc.b32 	%r5572, %r5571;
	setp.eq.s32 	%p1564, %r5572, 1;
	or.b32  	%r5573, %r5571, -2147483648;
	selp.b32 	%r5574, %r5573, %r5571, %p1564;
	st.local.u32 	[%rd520+76], %r5574;
	setp.ne.s32 	%p1565, %r8184, %r5574;
	selp.u32 	%r5575, 1, 0, %p1565;
	or.b32  	%r8203, %r8203, %r5575;
$L__BB2_1018:
	or.b32  	%r5576, %r8050, %r8203;
	or.b32  	%r8050, %r5576, %r8155;
	add.s32 	%r8135, %r1153, 4;
	add.s64 	%rd520, %rd520, 16;
	setp.lt.u32 	%p1566, %r1153, 12;
	@%p1566 bra 	$L__BB2_860;
	add.s32 	%r1382, %r8133, 4;
	setp.lt.u32 	%p1567, %r8133, 12;
	mov.u32 	%r8133, %r1382;
	@%p1567 bra 	$L__BB2_859;
	setp.eq.s32 	%p1568, %r8050, 3;
	@%p1568 bra 	$L__BB2_1990;
	mov.b32 	%r8301, 0;
	mov.u64 	%rd521, %rd14;
	mov.u32 	%r8219, %r8301;
$L__BB2_1022:
	ld.local.u32 	%r8237, [%rd521+-32];
	min.s32 	%r5578, %r8237, 0;
	and.b32  	%r8221, %r5578, 2147483647;
	ld.local.u32 	%r8239, [%rd521+-16];
	setp.gt.s32 	%p1569, %r8239, -1;
	@%p1569 bra 	$L__BB2_1024;
	and.b32  	%r5579, %r8239, 2147483647;
	and.b32  	%r5580, %r8239, %r8221;
	setp.eq.s32 	%p1570, %r5580, 0;
	selp.b32 	%r5581, %r5579, -2147483648, %p1570;
	or.b32  	%r8221, %r5581, %r8221;
$L__BB2_1024:
	ld.local.u32 	%r8241, [%rd521];
	setp.gt.s32 	%p1571, %r8241, -1;
	@%p1571 bra 	$L__BB2_1026;
	and.b32  	%r5582, %r8241, 2147483647;
	and.b32  	%r5583, %r5582, %r8221;
	setp.eq.s32 	%p1572, %r5583, 0;
	selp.b32 	%r5584, %r5582, -2147483648, %p1572;
	or.b32  	%r8221, %r5584, %r8221;
$L__BB2_1026:
	ld.local.u32 	%r8243, [%rd521+16];
	setp.gt.s32 	%p1573, %r8243, -1;
	@%p1573 bra 	$L__BB2_1028;
	and.b32  	%r5585, %r8243, 2147483647;
	and.b32  	%r5586, %r5585, %r8221;
	setp.eq.s32 	%p1574, %r5586, 0;
	selp.b32 	%r5587, %r5585, -2147483648, %p1574;
	or.b32  	%r8221, %r5587, %r8221;
$L__BB2_1028:
	ld.local.u32 	%r8245, [%rd521+-28];
	setp.gt.s32 	%p1575, %r8245, -1;
	@%p1575 bra 	$L__BB2_1030;
	and.b32  	%r5588, %r8245, 2147483647;
	and.b32  	%r5589, %r5588, %r8221;
	setp.eq.s32 	%p1576, %r5589, 0;
	selp.b32 	%r5590, %r5588, -2147483648, %p1576;
	or.b32  	%r8221, %r5590, %r8221;
$L__BB2_1030:
	ld.local.u32 	%r8247, [%rd521+-12];
	setp.gt.s32 	%p1577, %r8247, -1;
	@%p1577 bra 	$L__BB2_1032;
	and.b32  	%r5591, %r8247, 2147483647;
	and.b32  	%r5592, %r5591, %r8221;
	setp.eq.s32 	%p1578, %r5592, 0;
	selp.b32 	%r5593, %r5591, -2147483648, %p1578;
	or.b32  	%r8221, %r5593, %r8221;
$L__BB2_1032:
	ld.local.u32 	%r8249, [%rd521+4];
	setp.gt.s32 	%p1579, %r8249, -1;
	@%p1579 bra 	$L__BB2_1034;
	and.b32  	%r5594, %r8249, 2147483647;
	and.b32  	%r5595, %r5594, %r8221;
	setp.eq.s32 	%p1580, %r5595, 0;
	selp.b32 	%r5596, %r5594, -2147483648, %p1580;
	or.b32  	%r8221, %r5596, %r8221;
$L__BB2_1034:
	ld.local.u32 	%r8251, [%rd521+20];
	setp.gt.s32 	%p1581, %r8251, -1;
	@%p1581 bra 	$L__BB2_1036;
	and.b32  	%r5597, %r8251, 2147483647;
	and.b32  	%r5598, %r5597, %r8221;
	setp.eq.s32 	%p1582, %r5598, 0;
	selp.b32 	%r5599, %r5597, -2147483648, %p1582;
	or.b32  	%r8221, %r5599, %r8221;
$L__BB2_1036:
	ld.local.u32 	%r8253, [%rd521+-24];
	setp.gt.s32 	%p1583, %r8253, -1;
	@%p1583 bra 	$L__BB2_1038;
	and.b32  	%r5600, %r8253, 2147483647;
	and.b32  	%r5601, %r5600, %r8221;
	setp.eq.s32 	%p1584, %r5601, 0;
	selp.b32 	%r5602, %r5600, -2147483648, %p1584;
	or.b32  	%r8221, %r5602, %r8221;
$L__BB2_1038:
	ld.local.u32 	%r8255, [%rd521+-8];
	setp.gt.s32 	%p1585, %r8255, -1;
	@%p1585 bra 	$L__BB2_1040;
	and.b32  	%r5603, %r8255, 2147483647;
	and.b32  	%r5604, %r5603, %r8221;
	setp.eq.s32 	%p1586, %r5604, 0;
	selp.b32 	%r5605, %r5603, -2147483648, %p1586;
	or.b32  	%r8221, %r5605, %r8221;
$L__BB2_1040:
	ld.local.u32 	%r8257, [%rd521+8];
	setp.gt.s32 	%p1587, %r8257, -1;
	@%p1587 bra 	$L__BB2_1042;
	and.b32  	%r5606, %r8257, 2147483647;
	and.b32  	%r5607, %r5606, %r8221;
	setp.eq.s32 	%p1588, %r5607, 0;
	selp.b32 	%r5608, %r5606, -2147483648, %p1588;
	or.b32  	%r8221, %r5608, %r8221;
$L__BB2_1042:
	ld.local.u32 	%r8259, [%rd521+24];
	setp.gt.s32 	%p1589, %r8259, -1;
	@%p1589 bra 	$L__BB2_1044;
	and.b32  	%r5609, %r8259, 2147483647;
	and.b32  	%r5610, %r5609, %r8221;
	setp.eq.s32 	%p1590, %r5610, 0;
	selp.b32 	%r5611, %r5609, -2147483648, %p1590;
	or.b32  	%r8221, %r5611, %r8221;
$L__BB2_1044:
	ld.local.u32 	%r8261, [%rd521+-20];
	setp.gt.s32 	%p1591, %r8261, -1;
	@%p1591 bra 	$L__BB2_1046;
	and.b32  	%r5612, %r8261, 2147483647;
	and.b32  	%r5613, %r5612, %r8221;
	setp.eq.s32 	%p1592, %r5613, 0;
	selp.b32 	%r5614, %r5612, -2147483648, %p1592;
	or.b32  	%r8221, %r5614, %r8221;
$L__BB2_1046:
	ld.local.u32 	%r8263, [%rd521+-4];
	setp.gt.s32 	%p1593, %r8263, -1;
	@%p1593 bra 	$L__BB2_1048;
	and.b32  	%r5615, %r8263, 2147483647;
	and.b32  	%r5616, %r5615, %r8221;
	setp.eq.s32 	%p1594, %r5616, 0;
	selp.b32 	%r5617, %r5615, -2147483648, %p1594;
	or.b32  	%r8221, %r5617, %r8221;
$L__BB2_1048:
	ld.local.u32 	%r8265, [%rd521+12];
	setp.gt.s32 	%p1595, %r8265, -1;
	@%p1595 bra 	$L__BB2_1050;
	and.b32  	%r5618, %r8265, 2147483647;
	and.b32  	%r5619, %r5618, %r8221;
	setp.eq.s32 	%p1596, %r5619, 0;
	selp.b32 	%r5620, %r5618, -2147483648, %p1596;
	or.b32  	%r8221, %r5620, %r8221;
$L__BB2_1050:
	ld.local.u32 	%r8267, [%rd521+28];
	setp.gt.s32 	%p1597, %r8267, -1;
	@%p1597 bra 	$L__BB2_1052;
	and.b32  	%r5621, %r8267, 2147483647;
	and.b32  	%r5622, %r5621, %r8221;
	setp.eq.s32 	%p1598, %r5622, 0;
	selp.b32 	%r5623, %r5621, -2147483648, %p1598;
	or.b32  	%r8221, %r5623, %r8221;
$L__BB2_1052:
	setp.gt.s32 	%p1599, %r8221, -1;
	mov.b32 	%r8238, 0;
	@%p1599 bra 	$L__BB2_1054;
	mov.b32 	%r5626, 0;
	st.local.u32 	[%rd14+-32], %r5626;
	ld.local.u32 	%r8237, [%rd521+-32];
	mov.b32 	%r8238, 3;
$L__BB2_1054:
	not.b32 	%r1435, %r8221;
	setp.lt.s32 	%p1600, %r8237, 0;
	@%p1600 bra 	$L__BB2_1056;
	and.b32  	%r5627, %r8237, %r1435;
	popc.b32 	%r5628, %r5627;
	setp.eq.s32 	%p1601, %r5628, 1;
	or.b32  	%r5629, %r5627, -2147483648;
	selp.b32 	%r1436, %r5629, %r5627, %p1601;
	st.local.u32 	[%rd521+-32], %r1436;
	setp.ne.s32 	%p1602, %r8237, %r1436;
	selp.u32 	%r5630, 1, 0, %p1602;
	or.b32  	%r8238, %r8238, %r5630;
	mov.u32 	%r8237, %r1436;
$L__BB2_1056:
	setp.lt.s32 	%p1603, %r8239, 0;
	@%p1603 bra 	$L__BB2_1058;
	and.b32  	%r5631, %r8239, %r1435;
	popc.b32 	%r5632, %r5631;
	setp.eq.s32 	%p1604, %r5632, 1;
	or.b32  	%r5633, %r5631, -2147483648;
	selp.b32 	%r1440, %r5633, %r5631, %p1604;
	st.local.u32 	[%rd521+-16], %r1440;
	setp.ne.s32 	%p1605, %r8239, %r1440;
	selp.u32 	%r5634, 1, 0, %p1605;
	or.b32  	%r8238, %r8238, %r5634;
	mov.u32 	%r8239, %r1440;
$L__BB2_1058:
	setp.lt.s32 	%p1606, %r8241, 0;
	@%p1606 bra 	$L__BB2_1060;
	and.b32  	%r5635, %r8241, %r1435;
	popc.b32 	%r5636, %r5635;
	setp.eq.s32 	%p1607, %r5636, 1;
	or.b32  	%r5637, %r5635, -2147483648;
	selp.b32 	%r1444, %r5637, %r5635, %p1607;
	st.local.u32 	[%rd521], %r1444;
	setp.ne.s32 	%p1608, %r8241, %r1444;
	selp.u32 	%r5638, 1, 0, %p1608;
	or.b32  	%r8238, %r8238, %r5638;
	mov.u32 	%r8241, %r1444;
$L__BB2_1060:
	setp.lt.s32 	%p1609, %r8243, 0;
	@%p1609 bra 	$L__BB2_1062;
	and.b32  	%r5639, %r8243, %r1435;
	popc.b32 	%r5640, %r5639;
	setp.eq.s32 	%p1610, %r5640, 1;
	or.b32  	%r5641, %r5639, -2147483648;
	selp.b32 	%r1448, %r5641, %r5639, %p1610;
	st.local.u32 	[%rd521+16], %r1448;
	setp.ne.s32 	%p1611, %r8243, %r1448;
	selp.u32 	%r5642, 1, 0, %p1611;
	or.b32  	%r8238, %r8238, %r5642;
	mov.u32 	%r8243, %r1448;
$L__BB2_1062:
	setp.lt.s32 	%p1612, %r8245, 0;
	@%p1612 bra 	$L__BB2_1064;
	and.b32  	%r5643, %r8245, %r1435;
	popc.b32 	%r5644, %r5643;
	setp.eq.s32 	%p1613, %r5644, 1;
	or.b32  	%r5645, %r5643, -2147483648;
	selp.b32 	%r1452, %r5645, %r5643, %p1613;
	st.local.u32 	[%rd521+-28], %r1452;
	setp.ne.s32 	%p1614, %r8245, %r1452;
	selp.u32 	%r5646, 1, 0, %p1614;
	or.b32  	%r8238, %r8238, %r5646;
	mov.u32 	%r8245, %r1452;
$L__BB2_1064:
	setp.lt.s32 	%p1615, %r8247, 0;
	@%p1615 bra 	$L__BB2_1066;
	and.b32  	%r5647, %r8247, %r1435;
	popc.b32 	%r5648, %r5647;
	setp.eq.s32 	%p1616, %r5648, 1;
	or.b32  	%r5649, %r5647, -2147483648;
	selp.b32 	%r1456, %r5649, %r5647, %p1616;
	st.local.u32 	[%rd521+-12], %r1456;
	setp.ne.s32 	%p1617, %r8247, %r1456;
	selp.u32 	%r5650, 1, 0, %p1617;
	or.b32  	%r8238, %r8238, %r5650;
	mov.u32 	%r8247, %r1456;
$L__BB2_1066:
	setp.lt.s32 	%p1618, %r8249, 0;
	@%p1618 bra 	$L__BB2_1068;
	and.b32  	%r5651, %r8249, %r1435;
	popc.b32 	%r5652, %r5651;
	setp.eq.s32 	%p1619, %r5652, 1;
	or.b32  	%r5653, %r5651, -2147483648;
	selp.b32 	%r1460, %r5653, %r5651, %p1619;
	st.local.u32 	[%rd521+4], %r1460;
	setp.ne.s32 	%p1620, %r8249, %r1460;
	selp.u32 	%r5654, 1, 0, %p1620;
	or.b32  	%r8238, %r8238, %r5654;
	mov.u32 	%r8249, %r1460;
$L__BB2_1068:
	setp.lt.s32 	%p1621, %r8251, 0;
	@%p1621 bra 	$L__BB2_1070;
	and.b32  	%r5655, %r8251, %r1435;
	popc.b32 	%r5656, %r5655;
	setp.eq.s32 	%p1622, %r5656, 1;
	or.b32  	%r5657, %r5655, -2147483648;
	selp.b32 	%r1464, %r5657, %r5655, %p1622;
	st.local.u32 	[%rd521+20], %r1464;
	setp.ne.s32 	%p1623, %r8251, %r1464;
	selp.u32 	%r5658, 1, 0, %p1623;
	or.b32  	%r8238, %r8238, %r5658;
	mov.u32 	%r8251, %r1464;
$L__BB2_1070:
	setp.lt.s32 	%p1624, %r8253, 0;
	@%p1624 bra 	$L__BB2_1072;
	and.b32  	%r5659, %r8253, %r1435;
	popc.b32 	%r5660, %r5659;
	setp.eq.s32 	%p1625, %r5660, 1;
	or.b32  	%r5661, %r5659, -2147483648;
	selp.b32 	%r1468, %r5661, %r5659, %p1625;
	st.local.u32 	[%rd521+-24], %r1468;
	setp.ne.s32 	%p1626, %r8253, %r1468;
	selp.u32 	%r5662, 1, 0, %p1626;
	or.b32  	%r8238, %r8238, %r5662;
	mov.u32 	%r8253, %r1468;
$L__BB2_1072:
	setp.lt.s32 	%p1627, %r8255, 0;
	@%p1627 bra 	$L__BB2_1074;
	and.b32  	%r5663, %r8255, %r1435;
	popc.b32 	%r5664, %r5663;
	setp.eq.s32 	%p1628, %r5664, 1;
	or.b32  	%r5665, %r5663, -2147483648;
	selp.b32 	%r1472, %r5665, %r5663, %p1628;
	st.local.u32 	[%rd521+-8], %r1472;
	setp.ne.s32 	%p1629, %r8255, %r1472;
	selp.u32 	%r5666, 1, 0, %p1629;
	or.b32  	%r8238, %r8238, %r5666;
	mov.u32 	%r8255, %r1472;
$L__BB2_1074:
	setp.lt.s32 	%p1630, %r8257, 0;
	@%p1630 bra 	$L__BB2_1076;
	and.b32  	%r5667, %r8257, %r1435;
	popc.b32 	%r5668, %r5667;
	setp.eq.s32 	%p1631, %r5668, 1;
	or.b32  	%r5669, %r5667, -2147483648;
	selp.b32 	%r1476, %r5669, %r5667, %p1631;
	st.local.u32 	[%rd521+8], %r1476;
	setp.ne.s32 	%p1632, %r8257, %r1476;
	selp.u32 	%r5670, 1, 0, %p1632;
	or.b32  	%r8238, %r8238, %r5670;
	mov.u32 	%r8257, %r1476;
$L__BB2_1076:
	setp.lt.s32 	%p1633, %r8259, 0;
	@%p1633 bra 	$L__BB2_1078;
	and.b32  	%r5671, %r8259, %r1435;
	popc.b32 	%r5672, %r5671;
	setp.eq.s32 	%p1634, %r5672, 1;
	or.b32  	%r5673, %r5671, -2147483648;
	selp.b32 	%r1480, %r5673, %r5671, %p1634;
	st.local.u32 	[%rd521+24], %r1480;
	setp.ne.s32 	%p1635, %r8259, %r1480;
	selp.u32 	%r5674, 1, 0, %p1635;
	or.b32  	%r8238, %r8238, %r5674;
	mov.u32 	%r8259, %r1480;
$L__BB2_1078:
	setp.lt.s32 	%p1636, %r8261, 0;
	@%p1636 bra 	$L__BB2_1080;
	and.b32  	%r5675, %r8261, %r1435;
	popc.b32 	%r5676, %r5675;
	setp.eq.s32 	%p1637, %r5676, 1;
	or.b32  	%r5677, %r5675, -2147483648;
	selp.b32 	%r1484, %r5677, %r5675, %p1637;
	st.local.u32 	[%rd521+-20], %r1484;
	setp.ne.s32 	%p1638, %r8261, %r1484;
	selp.u32 	%r5678, 1, 0, %p1638;
	or.b32  	%r8238, %r8238, %r5678;
	mov.u32 	%r8261, %r1484;
$L__BB2_1080:
	setp.lt.s32 	%p1639, %r8263, 0;
	@%p1639 bra 	$L__BB2_1082;
	and.b32  	%r5679, %r8263, %r1435;
	popc.b32 	%r5680, %r5679;
	setp.eq.s32 	%p1640, %r5680, 1;
	or.b32  	%r5681, %r5679, -2147483648;
	selp.b32 	%r1488, %r5681, %r5679, %p1640;
	st.local.u32 	[%rd521+-4], %r1488;
	setp.ne.s32 	%p1641, %r8263, %r1488;
	selp.u32 	%r5682, 1, 0, %p1641;
	or.b32  	%r8238, %r8238, %r5682;
	mov.u32 	%r8263, %r1488;
$L__BB2_1082:
	setp.lt.s32 	%p1642, %r8265, 0;
	@%p1642 bra 	$L__BB2_1084;
	and.b32  	%r5683, %r8265, %r1435;
	popc.b32 	%r5684, %r5683;
	setp.eq.s32 	%p1643, %r5684, 1;
	or.b32  	%r5685, %r5683, -2147483648;
	selp.b32 	%r1492, %r5685, %r5683, %p1643;
	st.local.u32 	[%rd521+12], %r1492;
	setp.ne.s32 	%p1644, %r8265, %r1492;
	selp.u32 	%r5686, 1, 0, %p1644;
	or.b32  	%r8238, %r8238, %r5686;
	mov.u32 	%r8265, %r1492;
$L__BB2_1084:
	setp.lt.s32 	%p1645, %r8267, 0;
	@%p1645 bra 	$L__BB2_1086;
	and.b32  	%r5687, %r8267, %r1435;
	popc.b32 	%r5688, %r5687;
	setp.eq.s32 	%p1646, %r5688, 1;
	or.b32  	%r5689, %r5687, -2147483648;
	selp.b32 	%r1496, %r5689, %r5687, %p1646;
	st.local.u32 	[%rd521+28], %r1496;
	setp.ne.s32 	%p1647, %r8267, %r1496;
	selp.u32 	%r5690, 1, 0, %p1647;
	or.b32  	%r8238, %r8238, %r5690;
	mov.u32 	%r8267, %r1496;
$L__BB2_1086:
	mov.b32 	%r5691, 0;
	st.local.v4.u32 	[%rd4], {%r5691, %r5691, %r5691, %r5691};
	st.local.v4.u32 	[%rd4+16], {%r5691, %r5691, %r5691, %r5691};
	st.local.v4.u32 	[%rd4+32], {%r5691, %r5691, %r5691, %r5691};
	st.local.v4.u32 	[%rd4+48], {%r5691, %r5691, %r5691, %r5691};
	st.local.v4.u32 	[%rd4+64], {%r5691, %r5691, %r5691, %r5691};
	st.local.v4.u32 	[%rd4+80], {%r5691, %r5691, %r5691, %r5691};
	st.local.v4.u32 	[%rd4+96], {%r5691, %r5691, %r5691, %r5691};
	st.local.v4.u32 	[%rd4+112], {%r5691, %r5691, %r5691, %r5691};
	popc.b32 	%r1500, %r8237;
	setp.lt.s32 	%p1648, %r8237, 0;
	setp.ne.s32 	%p1649, %r1500, 2;
	or.pred  	%p1650, %p1648, %p1649;
	mov.u32 	%r8269, %r5691;
	@%p1650 bra 	$L__BB2_1089;
	clz.b32 	%r5692, %r8237;
	mov.b32 	%r5693, -2147483648;
	shr.u32 	%r1501, %r5693, %r5692;
	xor.b32  	%r5694, %r1501, %r8237;
	clz.b32 	%r5695, %r5694;
	sub.s32 	%r5696, 31, %r5695;
	mul.wide.u32 	%rd348, %r5696, 4;
	add.s64 	%rd120, %rd4, %rd348;
	ld.local.u32 	%r1502, [%rd120];
	and.b32  	%r5697, %r1502, %r1501;
	setp.ne.s32 	%p1651, %r5697, 0;
	mov.u32 	%r8269, %r8237;
	@%p1651 bra 	$L__BB2_1089;
	or.b32  	%r5699, %r1502, %r1501;
	st.local.u32 	[%rd120], %r5699;
	mov.u32 	%r8269, %r5691;
$L__BB2_1089:
	popc.b32 	%r1504, %r8239;
	setp.lt.s32 	%p1652, %r8239, 0;
	setp.ne.s32 	%p1653, %r1504, 2;
	or.pred  	%p1654, %p1652, %p1653;
	@%p1654 bra 	$L__BB2_1093;
	clz.b32 	%r5700, %r8239;
	mov.b32 	%r5701, -2147483648;
	shr.u32 	%r1505, %r5701, %r5700;
	xor.b32  	%r5702, %r1505, %r8239;
	clz.b32 	%r5703, %r5702;
	sub.s32 	%r5704, 31, %r5703;
	mul.wide.u32 	%rd349, %r5704, 4;
	add.s64 	%rd121, %rd4, %rd349;
	ld.local.u32 	%r1506, [%rd121];
	and.b32  	%r5705, %r1506, %r1505;
	setp.eq.s32 	%p1655, %r5705, 0;
	@%p1655 bra 	$L__BB2_1092;
	or.b32  	%r8269, %r8239, %r8269;
	bra.uni 	$L__BB2_1093;
$L__BB2_1092:
	or.b32  	%r5706, %r1506, %r1505;
	st.local.u32 	[%rd121], %r5706;
$L__BB2_1093:
	popc.b32 	%r1509, %r8241;
	setp.lt.s32 	%p1656, %r8241, 0;
	setp.ne.s32 	%p1657, %r1509, 2;
	or.pred  	%p1658, %p1656, %p1657;
	@%p1658 bra 	$L__BB2_1097;
	clz.b32 	%r5707, %r8241;
	mov.b32 	%r5708, -2147483648;
	shr.u32 	%r1510, %r5708, %r5707;
	xor.b32  	%r5709, %r1510, %r8241;
	clz.b32 	%r5710, %r5709;
	sub.s32 	%r5711, 31, %r5710;
	mul.wide.u32 	%rd350, %r5711, 4;
	add.s64 	%rd122, %rd4, %rd350;
	ld.local.u32 	%r1511, [%rd122];
	and.b32  	%r5712, %r1511, %r1510;
	setp.eq.s32 	%p1659, %r5712, 0;
	@%p1659 bra 	$L__BB2_1096;
	or.b32  	%r8269, %r8241, %r8269;
	bra.uni 	$L__BB2_1097;
$L__BB2_1096:
	or.b32  	%r5713, %r1511, %r1510;
	st.local.u32 	[%rd122], %r5713;
$L__BB2_1097:
	popc.b32 	%r1514, %r8243;
	setp.lt.s32 	%p1660, %r8243, 0;
	setp.ne.s32 	%p1661, %r1514, 2;
	or.pred  	%p1662, %p1660, %p1661;
	@%p1662 bra 	$L__BB2_1101;
	clz.b32 	%r5714, %r8243;
	mov.b32 	%r5715, -2147483648;
	shr.u32 	%r1515, %r5715, %r5714;
	xor.b32  	%r5716, %r1515, %r8243;
	clz.b32 	%r5717, %r5716;
	sub.s32 	%r5718, 31, %r5717;
	mul.wide.u32 	%rd351, %r5718, 4;
	add.s64 	%rd123, %rd4, %rd351;
	ld.local.u32 	%r1516, [%rd123];
	and.b32  	%r5719, %r1516, %r1515;
	setp.eq.s32 	%p1663, %r5719, 0;
	@%p1663 bra 	$L__BB2_1100;
	or.b32  	%r8269, %r8243, %r8269;
	bra.uni 	$L__BB2_1101;
$L__BB2_1100:
	or.b32  	%r5720, %r1516, %r1515;
	st.local.u32 	[%rd123], %r5720;
$L__BB2_1101:
	popc.b32 	%r1519, %r8245;
	setp.lt.s32 	%p1664, %r8245, 0;
	setp.ne.s32 	%p1665, %r1519, 2;
	or.pred  	%p1666, %p1664, %p1665;
	@%p1666 bra 	$L__BB2_1105;
	clz.b32 	%r5721, %r8245;
	mov.b32 	%r5722, -2147483648;
	shr.u32 	%r1520, %r5722, %r5721;
	xor.b32  	%r5723, %r1520, %r8245;
	clz.b32 	%r5724, %r5723;
	sub.s32 	%r5725, 31, %r5724;
	mul.wide.u32 	%rd352, %r5725, 4;
	add.s64 	%rd124, %rd4, %rd352;
	ld.local.u32 	%r1521, [%rd124];
	and.b32  	%r5726, %r1521, %r1520;
	setp.eq.s32 	%p1667, %r5726, 0;
	@%p1667 bra 	$L__BB2_1104;
	or.b32  	%r8269, %r8245, %r8269;
	bra.uni 	$L__BB2_1105;
$L__BB2_1104:
	or.b32  	%r5727, %r1521, %r1520;
	st.local.u32 	[%rd124], %r5727;
$L__BB2_1105:
	popc.b32 	%r1524, %r8247;
	setp.lt.s32 	%p1668, %r8247, 0;
	setp.ne.s32 	%p1669, %r1524, 2;
	or.pred  	%p1670, %p1668, %p1669;
	@%p1670 bra 	$L__BB2_1109;
	clz.b32 	%r5728, %r8247;
	mov.b32 	%r5729, -2147483648;
	shr.u32 	%r1525, %r5729, %r5728;
	xor.b32  	%r5730, %r1525, %r8247;
	clz.b32 	%r5731, %r5730;
	sub.s32 	%r5732, 31, %r5731;
	mul.wide.u32 	%rd353, %r5732, 4;
	add.s64 	%rd125, %rd4, %rd353;
	ld.local.u32 	%r1526, [%rd125];
	and.b32  	%r5733, %r1526, %r1525;
	setp.eq.s32 	%p1671, %r5733, 0;
	@%p1671 bra 	$L__BB2_1108;
	or.b32  	%r8269, %r8247, %r8269;
	bra.uni 	$L__BB2_1109;
$L__BB2_1108:
	or.b32  	%r5734, %r1526, %r1525;
	st.local.u32 	[%rd125], %r5734;
$L__BB2_1109:
	popc.b32 	%r1529, %r8249;
	setp.lt.s32 	%p1672, %r8249, 0;
	setp.ne.s32 	%p1673, %r1529, 2;
	or.pred  	%p1674, %p1672, %p1673;
	@%p1674 bra 	$L__BB2_1113;
	clz.b32 	%r5735, %r8249;
	mov.b32 	%r5736, -2147483648;
	shr.u32 	%r1530, %r5736, %r5735;
	xor.b32  	%r5737, %r1530, %r8249;
	clz.b32 	%r5738, %r5737;
	sub.s32 	%r5739, 31, %r5738;
	mul.wide.u32 	%rd354, %r5739, 4;
	add.s64 	%rd126, %rd4, %rd354;
	ld.local.u32 	%r1531, [%rd126];
	and.b32  	%r5740, %r1531, %r1530;
	setp.eq.s32 	%p1675, %r5740, 0;
	@%p1675 bra 	$L__BB2_1112;
	or.b32  	%r8269, %r8249, %r8269;
	bra.uni 	$L__BB2_1113;
$L__BB2_1112:
	or.b32  	%r5741, %r1531, %r1530;
	st.local.u32 	[%rd126], %r5741;
$L__BB2_1113:
	popc.b32 	%r1534, %r8251;
	setp.lt.s32 	%p1676, %r8251, 0;
	setp.ne.s32 	%p1677, %r1534, 2;
	or.pred  	%p1678, %p1676, %p1677;
	@%p1678 bra 	$L__BB2_1117;
	clz.b32 	%r5742, %r8251;
	mov.b32 	%r5743, -2147483648;
	shr.u32 	%r1535, %r5743, %r5742;
	xor.b32  	%r5744, %r1535, %r8251;
	clz.b32 	%r5745, %r5744;
	sub.s32 	%r5746, 31, %r5745;
	mul.wide.u32 	%rd355, %r5746, 4;
	add.s64 	%rd127, %rd4, %rd355;
	ld.local.u32 	%r1536, [%rd127];
	and.b32  	%r5747, %r1536, %r1535;
	setp.eq.s32 	%p1679, %r5747, 0;
	@%p1679 bra 	$L__BB2_1116;
	or.b32  	%r8269, %r8251, %r8269;
	bra.uni 	$L__BB2_1117;
$L__BB2_1116:
	or.b32  	%r5748, %r1536, %r1535;
	st.local.u32 	[%rd127], %r5748;
$L__BB2_1117:
	popc.b32 	%r1539, %r8253;
	setp.lt.s32 	%p1680, %r8253, 0;
	setp.ne.s32 	%p1681, %r1539, 2;
	or.pred  	%p1682, %p1680, %p1681;
	@%p1682 bra 	$L__BB2_1121;
	clz.b32 	%r5749, %r8253;
	mov.b32 	%r5750, -2147483648;
	shr.u32 	%r1540, %r5750, %r5749;
	xor.b32  	%r5751, %r1540, %r8253;
	clz.b32 	%r5752, %r5751;
	sub.s32 	%r5753, 31, %r5752;
	mul.wide.u32 	%rd356, %r5753, 4;
	add.s64 	%rd128, %rd4, %rd356;
	ld.local.u32 	%r1541, [%rd128];
	and.b32  	%r5754, %r1541, %r1540;
	setp.eq.s32 	%p1683, %r5754, 0;
	@%p1683 bra 	$L__BB2_1120;
	or.b32  	%r8269, %r8253, %r8269;
	bra.uni 	$L__BB2_1121;
$L__BB2_1120:
	or.b32  	%r5755, %r1541, %r1540;
	st.local.u32 	[%rd128], %r5755;
$L__BB2_1121:
	popc.b32 	%r1544, %r8255;
	setp.lt.s32 	%p1684, %r8255, 0;
	setp.ne.s32 	%p1685, %r1544, 2;
	or.pred  	%p1686, %p1684, %p1685;
	@%p1686 bra 	$L__BB2_1125;
	clz.b32 	%r5756, %r8255;
	mov.b32 	%r5757, -2147483648;
	shr.u32 	%r1545, %r5757, %r5756;
	xor.b32  	%r5758, %r1545, %r8255;
	clz.b32 	%r5759, %r5758;
	sub.s32 	%r5760, 31, %r5759;
	mul.wide.u32 	%rd357, %r5760, 4;
	add.s64 	%rd129, %rd4, %rd357;
	ld.local.u32 	%r1546, [%rd129];
	and.b32  	%r5761, %r1546, %r1545;
	setp.eq.s32 	%p1687, %r5761, 0;
	@%p1687 bra 	$L__BB2_1124;
	or.b32  	%r8269, %r8255, %r8269;
	bra.uni 	$L__BB2_1125;
$L__BB2_1124:
	or.b32  	%r5762, %r1546, %r1545;
	st.local.u32 	[%rd129], %r5762;
$L__BB2_1125:
	popc.b32 	%r1549, %r8257;
	setp.lt.s32 	%p1688, %r8257, 0;
	setp.ne.s32 	%p1689, %r1549, 2;
	or.pred  	%p1690, %p1688, %p1689;
	@%p1690 bra 	$L__BB2_1129;
	clz.b32 	%r5763, %r8257;
	mov.b32 	%r5764, -2147483648;
	shr.u32 	%r1550, %r5764, %r5763;
	xor.b32  	%r5765, %r1550, %r8257;
	clz.b32 	%r5766, %r5765;
	sub.s32 	%r5767, 31, %r5766;
	mul.wide.u32 	%rd358, %r5767, 4;
	add.s64 	%rd130, %rd4, %rd358;
	ld.local.u32 	%r1551, [%rd130];
	and.b32  	%r5768, %r1551, %r1550;
	setp.eq.s32 	%p1691, %r5768, 0;
	@%p1691 bra 	$L__BB2_1128;
	or.b32  	%r8269, %r8257, %r8269;
	bra.uni 	$L__BB2_1129;
$L__BB2_1128:
	or.b32  	%r5769, %r1551, %r1550;
	st.local.u32 	[%rd130], %r5769;
$L__BB2_1129:
	popc.b32 	%r1554, %r8259;
	setp.lt.s32 	%p1692, %r8259, 0;
	setp.ne.s32 	%p1693, %r1554, 2;
	or.pred  	%p1694, %p1692, %p1693;
	@%p1694 bra 	$L__BB2_1133;
	clz.b32 	%r5770, %r8259;
	mov.b32 	%r5771, -2147483648;
	shr.u32 	%r1555, %r5771, %r5770;
	xor.b32  	%r5772, %r1555, %r8259;
	clz.b32 	%r5773, %r5772;
	sub.s32 	%r5774, 31, %r5773;
	mul.wide.u32 	%rd359, %r5774, 4;
	add.s64 	%rd131, %rd4, %rd359;
	ld.local.u32 	%r1556, [%rd131];
	and.b32  	%r5775, %r1556, %r1555;
	setp.eq.s32 	%p1695, %r5775, 0;
	@%p1695 bra 	$L__BB2_1132;
	or.b32  	%r8269, %r8259, %r8269;
	bra.uni 	$L__BB2_1133;
$L__BB2_1132:
	or.b32  	%r5776, %r1556, %r1555;
	st.local.u32 	[%rd131], %r5776;
$L__BB2_1133:
	popc.b32 	%r1559, %r8261;
	setp.lt.s32 	%p1696, %r8261, 0;
	setp.ne.s32 	%p1697, %r1559, 2;
	or.pred  	%p1698, %p1696, %p1697;
	@%p1698 bra 	$L__BB2_1137;
	clz.b32 	%r5777, %r8261;
	mov.b32 	%r5778, -2147483648;
	shr.u32 	%r1560, %r5778, %r5777;
	xor.b32  	%r5779, %r1560, %r8261;
	clz.b32 	%r5780, %r5779;
	sub.s32 	%r5781, 31, %r5780;
	mul.wide.u32 	%rd360, %r5781, 4;
	add.s64 	%rd132, %rd4, %rd360;
	ld.local.u32 	%r1561, [%rd132];
	and.b32  	%r5782, %r1561, %r1560;
	setp.eq.s32 	%p1699, %r5782, 0;
	@%p1699 bra 	$L__BB2_1136;
	or.b32  	%r8269, %r8261, %r8269;
	bra.uni 	$L__BB2_1137;
$L__BB2_1136:
	or.b32  	%r5783, %r1561, %r1560;
	st.local.u32 	[%rd132], %r5783;
$L__BB2_1137:
	popc.b32 	%r1564, %r8263;
	setp.lt.s32 	%p1700, %r8263, 0;
	setp.ne.s32 	%p1701, %r1564, 2;
	or.pred  	%p1702, %p1700, %p1701;
	@%p1702 bra 	$L__BB2_1141;
	clz.b32 	%r5784, %r8263;
	mov.b32 	%r5785, -2147483648;
	shr.u32 	%r1565, %r5785, %r5784;
	xor.b32  	%r5786, %r1565, %r8263;
	clz.b32 	%r5787, %r5786;
	sub.s32 	%r5788, 31, %r5787;
	mul.wide.u32 	%rd361, %r5788, 4;
	add.s64 	%rd133, %rd4, %rd361;
	ld.local.u32 	%r1566, [%rd133];
	and.b32  	%r5789, %r1566, %r1565;
	setp.eq.s32 	%p1703, %r5789, 0;
	@%p1703 bra 	$L__BB2_1140;
	or.b32  	%r8269, %r8263, %r8269;
	bra.uni 	$L__BB2_1141;
$L__BB2_1140:
	or.b32  	%r5790, %r1566, %r1565;
	st.local.u32 	[%rd133], %r5790;
$L__BB2_1141:
	popc.b32 	%r1569, %r8265;
	setp.lt.s32 	%p1704, %r8265, 0;
	setp.ne.s32 	%p1705, %r1569, 2;
	or.pred  	%p1706, %p1704, %p1705;
	@%p1706 bra 	$L__BB2_1145;
	clz.b32 	%r5791, %r8265;
	mov.b32 	%r5792, -2147483648;
	shr.u32 	%r1570, %r5792, %r5791;
	xor.b32  	%r5793, %r1570, %r8265;
	clz.b32 	%r5794, %r5793;
	sub.s32 	%r5795, 31, %r5794;
	mul.wide.u32 	%rd362, %r5795, 4;
	add.s64 	%rd134, %rd4, %rd362;
	ld.local.u32 	%r1571, [%rd134];
	and.b32  	%r5796, %r1571, %r1570;
	setp.eq.s32 	%p1707, %r5796, 0;
	@%p1707 bra 	$L__BB2_1144;
	or.b32  	%r8269, %r8265, %r8269;
	bra.uni 	$L__BB2_1145;
$L__BB2_1144:
	or.b32  	%r5797, %r1571, %r1570;
	st.local.u32 	[%rd134], %r5797;
$L__BB2_1145:
	popc.b32 	%r1574, %r8267;
	setp.lt.s32 	%p1708, %r8267, 0;
	setp.ne.s32 	%p1709, %r1574, 2;
	or.pred  	%p1710, %p1708, %p1709;
	@%p1710 bra 	$L__BB2_1147;
	clz.b32 	%r5798, %r8267;
	mov.b32 	%r5799, -2147483648;
	shr.u32 	%r5800, %r5799, %r5798;
	xor.b32  	%r5801, %r5800, %r8267;
	clz.b32 	%r5802, %r5801;
	sub.s32 	%r5803, 31, %r5802;
	mul.wide.u32 	%rd363, %r5803, 4;
	add.s64 	%rd364, %rd4, %rd363;
	ld.local.u32 	%r5804, [%rd364];
	and.b32  	%r5805, %r5804, %r5800;
	setp.eq.s32 	%p1711, %r5805, 0;
	selp.b32 	%r5806, 0, %r8267, %p1711;
	or.b32  	%r8269, %r8269, %r5806;
$L__BB2_1147:
	setp.eq.s32 	%p1712, %r8269, 0;
	mov.b32 	%r8286, 0;
	@%p1712 bra 	$L__BB2_1180;
	not.b32 	%r1577, %r8269;
	setp.gt.s32 	%p1713, %r8237, -1;
	setp.eq.s32 	%p1714, %r1500, 2;
	and.b32  	%r5810, %r8237, %r8269;
	setp.eq.s32 	%p1715, %r5810, %r8237;
	and.pred  	%p1716, %p1714, %p1715;
	mov.b32 	%r8286, 0;
	and.pred  	%p1717, %p1716, %p1713;
	@%p1717 bra 	$L__BB2_1150;
	and.b32  	%r5811, %r8237, %r1577;
	popc.b32 	%r5812, %r5811;
	setp.eq.s32 	%p1718, %r5812, 1;
	or.b32  	%r5813, %r5811, -2147483648;
	selp.b32 	%r5814, %r5813, %r5811, %p1718;
	st.local.u32 	[%rd521+-32], %r5814;
	setp.ne.s32 	%p1719, %r8237, %r5814;
	selp.u32 	%r8286, 1, 0, %p1719;
$L__BB2_1150:
	setp.gt.s32 	%p1720, %r8239, -1;
	setp.eq.s32 	%p1721, %r1504, 2;
	and.b32  	%r5816, %r8239, %r8269;
	setp.eq.s32 	%p1722, %r5816, %r8239;
	and.pred  	%p1723, %p1721, %p1722;
	and.pred  	%p1724, %p1723, %p1720;
	@%p1724 bra 	$L__BB2_1152;
	and.b32  	%r5817, %r8239, %r1577;
	popc.b32 	%r5818, %r5817;
	setp.eq.s32 	%p1725, %r5818, 1;
	or.b32  	%r5819, %r5817, -2147483648;
	selp.b32 	%r5820, %r5819, %r5817, %p1725;
	st.local.u32 	[%rd521+-16], %r5820;
	setp.ne.s32 	%p1726, %r8239, %r5820;
	selp.u32 	%r5821, 1, 0, %p1726;
	or.b32  	%r8286, %r8286, %r5821;
$L__BB2_1152:
	setp.gt.s32 	%p1727, %r8241, -1;
	setp.eq.s32 	%p1728, %r1509, 2;
	and.b32  	%r5823, %r8241, %r8269;
	setp.eq.s32 	%p1729, %r5823, %r8241;
	and.pred  	%p1730, %p1728, %p1729;
	and.pred  	%p1731, %p1730, %p1727;
	@%p1731 bra 	$L__BB2_1154;
	and.b32  	%r5824, %r8241, %r1577;
	popc.b32 	%r5825, %r5824;
	setp.eq.s32 	%p1732, %r5825, 1;
	or.b32  	%r5826, %r5824, -2147483648;
	selp.b32 	%r5827, %r5826, %r5824, %p1732;
	st.local.u32 	[%rd521], %r5827;
	setp.ne.s32 	%p1733, %r8241, %r5827;
	selp.u32 	%r5828, 1, 0, %p1733;
	or.b32  	%r8286, %r8286, %r5828;
$L__BB2_1154:
	setp.gt.s32 	%p1734, %r8243, -1;
	setp.eq.s32 	%p1735, %r1514, 2;
	and.b32  	%r5830, %r8243, %r8269;
	setp.eq.s32 	%p1736, %r5830, %r8243;
	and.pred  	%p1737, %p1735, %p1736;
	and.pred  	%p1738, %p1737, %p1734;
	@%p1738 bra 	$L__BB2_1156;
	and.b32  	%r5831, %r8243, %r1577;
	popc.b32 	%r5832, %r5831;
	setp.eq.s32 	%p1739, %r5832, 1;
	or.b32  	%r5833, %r5831, -2147483648;
	selp.b32 	%r5834, %r5833, %r5831, %p1739;
	st.local.u32 	[%rd521+16], %r5834;
	setp.ne.s32 	%p1740, %r8243, %r5834;
	selp.u32 	%r5835, 1, 0, %p1740;
	or.b32  	%r8286, %r8286, %r5835;
$L__BB2_1156:
	setp.gt.s32 	%p1741, %r8245, -1;
	setp.eq.s32 	%p1742, %r1519, 2;
	and.b32  	%r5837, %r8245, %r8269;
	setp.eq.s32 	%p1743, %r5837, %r8245;
	and.pred  	%p1744, %p1742, %p1743;
	and.pred  	%p1745, %p1744, %p1741;
	@%p1745 bra 	$L__BB2_1158;
	and.b32  	%r5838, %r8245, %r1577;
	popc.b32 	%r5839, %r5838;
	setp.eq.s32 	%p1746, %r5839, 1;
	or.b32  	%r5840, %r5838, -2147483648;
	selp.b32 	%r5841, %r5840, %r5838, %p1746;
	st.local.u32 	[%rd521+-28], %r5841;
	setp.ne.s32 	%p1747, %r8245, %r5841;
	selp.u32 	%r5842, 1, 0, %p1747;
	or.b32  	%r8286, %r8286, %r5842;
$L__BB2_1158:
	setp.gt.s32 	%p1748, %r8247, -1;
	setp.eq.s32 	%p1749, %r1524, 2;
	and.b32  	%r5844, %r8247, %r8269;
	setp.eq.s32 	%p1750, %r5844, %r8247;
	and.pred  	%p1751, %p1749, %p1750;
	and.pred  	%p1752, %p1751, %p1748;
	@%p1752 bra 	$L__BB2_1160;
	and.b32  	%r5845, %r8247, %r1577;
	popc.b32 	%r5846, %r5845;
	setp.eq.s32 	%p1753, %r5846, 1;
	or.b32  	%r5847, %r5845, -2147483648;
	selp.b32 	%r5848, %r5847, %r5845, %p1753;
	st.local.u32 	[%rd521+-12], %r5848;
	setp.ne.s32 	%p1754, %r8247, %r5848;
	selp.u32 	%r5849, 1, 0, %p1754;
	or.b32  	%r8286, %r8286, %r5849;
$L__BB2_1160:
	setp.gt.s32 	%p1755, %r8249, -1;
	setp.eq.s32 	%p1756, %r1529, 2;
	and.b32  	%r5851, %r8249, %r8269;
	setp.eq.s32 	%p1757, %r5851, %r8249;
	and.pred  	%p1758, %p1756, %p1757;
	and.pred  	%p1759, %p1758, %p1755;
	@%p1759 bra 	$L__BB2_1162;
	and.b32  	%r5852, %r8249, %r1577;
	popc.b32 	%r5853, %r5852;
	setp.eq.s32 	%p1760, %r5853, 1;
	or.b32  	%r5854, %r5852, -2147483648;
	selp.b32 	%r5855, %r5854, %r5852, %p1760;
	st.local.u32 	[%rd521+4], %r5855;
	setp.ne.s32 	%p1761, %r8249, %r5855;
	selp.u32 	%r5856, 1, 0, %p1761;
	or.b32  	%r8286, %r8286, %r5856;
$L__BB2_1162:
	setp.gt.s32 	%p1762, %r8251, -1;
	setp.eq.s32 	%p1763, %r1534, 2;
	and.b32  	%r5858, %r8251, %r8269;
	setp.eq.s32 	%p1764, %r5858, %r8251;
	and.pred  	%p1765, %p1763, %p1764;
	and.pred  	%p1766, %p1765, %p1762;
	@%p1766 bra 	$L__BB2_1164;
	and.b32  	%r5859, %r8251, %r1577;
	popc.b32 	%r5860, %r5859;
	setp.eq.s32 	%p1767, %r5860, 1;
	or.b32  	%r5861, %r5859, -2147483648;
	selp.b32 	%r5862, %r5861, %r5859, %p1767;
	st.local.u32 	[%rd521+20], %r5862;
	setp.ne.s32 	%p1768, %r8251, %r5862;
	selp.u32 	%r5863, 1, 0, %p1768;
	or.b32  	%r8286, %r8286, %r5863;
$L__BB2_1164:
	setp.gt.s32 	%p1769, %r8253, -1;
	setp.eq.s32 	%p1770, %r1539, 2;
	and.b32  	%r5865, %r8253, %r8269;
	setp.eq.s32 	%p1771, %r5865, %r8253;
	and.pred  	%p1772, %p1770, %p1771;
	and.pred  	%p1773, %p1772, %p1769;
	@%p1773 bra 	$L__BB2_1166;
	and.b32  	%r5866, %r8253, %r1577;
	popc.b32 	%r5867, %r5866;
	setp.eq.s32 	%p1774, %r5867, 1;
	or.b32  	%r5868, %r5866, -2147483648;
	selp.b32 	%r5869, %r5868, %r5866, %p1774;
	st.local.u32 	[%rd521+-24], %r5869;
	setp.ne.s32 	%p1775, %r8253, %r5869;
	selp.u32 	%r5870, 1, 0, %p1775;
	or.b32  	%r8286, %r8286, %r5870;
$L__BB2_1166:
	setp.gt.s32 	%p1776, %r8255, -1;
	setp.eq.s32 	%p1777, %r1544, 2;
	and.b32  	%r5872, %r8255, %r8269;
	setp.eq.s32 	%p1778, %r5872, %r8255;
	and.pred  	%p1779, %p1777, %p1778;
	and.pred  	%p1780, %p1779, %p1776;
	@%p1780 bra 	$L__BB2_1168;
	and.b32  	%r5873, %r8255, %r1577;
	popc.b32 	%r5874, %r5873;
	setp.eq.s32 	%p1781, %r5874, 1;
	or.b32  	%r5875, %r5873, -2147483648;
	selp.b32 	%r5876, %r5875, %r5873, %p1781;
	st.local.u32 	[%rd521+-8], %r5876;
	setp.ne.s32 	%p1782, %r8255, %r5876;
	selp.u32 	%r5877, 1, 0, %p1782;
	or.b32  	%r8286, %r8286, %r5877;
$L__BB2_1168:
	setp.gt.s32 	%p1783, %r8257, -1;
	setp.eq.s32 	%p1784, %r1549, 2;
	and.b32  	%r5879, %r8257, %r8269;
	setp.eq.s32 	%p1785, %r5879, %r8257;
	and.pred  	%p1786, %p1784, %p1785;
	and.pred  	%p1787, %p1786, %p1783;
	@%p1787 bra 	$L__BB2_1170;
	and.b32  	%r5880, %r8257, %r1577;
	popc.b32 	%r5881, %r5880;
	setp.eq.s32 	%p1788, %r5881, 1;
	or.b32  	%r5882, %r5880, -2147483648;
	selp.b32 	%r5883, %r5882, %r5880, %p1788;
	st.local.u32 	[%rd521+8], %r5883;
	setp.ne.s32 	%p1789, %r8257, %r5883;
	selp.u32 	%r5884, 1, 0, %p1789;
	or.b32  	%r8286, %r8286, %r5884;
$L__BB2_1170:
	setp.gt.s32 	%p1790, %r8259, -1;
	setp.eq.s32 	%p1791, %r1554, 2;
	and.b32  	%r5886, %r8259, %r8269;
	setp.eq.s32 	%p1792, %r5886, %r8259;
	and.pred  	%p1793, %p1791, %p1792;
	and.pred  	%p1794, %p1793, %p1790;
	@%p1794 bra 	$L__BB2_1172;
	and.b32  	%r5887, %r8259, %r1577;
	popc.b32 	%r5888, %r5887;
	setp.eq.s32 	%p1795, %r5888, 1;
	or.b32  	%r5889, %r5887, -2147483648;
	selp.b32 	%r5890, %r5889, %r5887, %p1795;
	st.local.u32 	[%rd521+24], %r5890;
	setp.ne.s32 	%p1796, %r8259, %r5890;
	selp.u32 	%r5891, 1, 0, %p1796;
	or.b32  	%r8286, %r8286, %r5891;
$L__BB2_1172:
	setp.gt.s32 	%p1797, %r8261, -1;
	setp.eq.s32 	%p1798, %r1559, 2;
	and.b32  	%r5893, %r8261, %r8269;
	setp.eq.s32 	%p1799, %r5893, %r8261;
	and.pred  	%p1800, %p1798, %p1799;
	and.pred  	%p1801, %p1800, %p1797;
	@%p1801 bra 	$L__BB2_1174;
	and.b32  	%r5894, %r8261, %r1577;
	popc.b32 	%r5895, %r5894;
	setp.eq.s32 	%p1802, %r5895, 1;
	or.b32  	%r5896, %r5894, -2147483648;
	selp.b32 	%r5897, %r5896, %r5894, %p1802;
	st.local.u32 	[%rd521+-20], %r5897;
	setp.ne.s32 	%p1803, %r8261, %r5897;
	selp.u32 	%r5898, 1, 0, %p1803;
	or.b32  	%r8286, %r8286, %r5898;
$L__BB2_1174:
	setp.gt.s32 	%p1804, %r8263, -1;
	setp.eq.s32 	%p1805, %r1564, 2;
	and.b32  	%r5900, %r8263, %r8269;
	setp.eq.s32 	%p1806, %r5900, %r8263;
	and.pred  	%p1807, %p1805, %p1806;
	and.pred  	%p1808, %p1807, %p1804;
	@%p1808 bra 	$L__BB2_1176;
	and.b32  	%r5901, %r8263, %r1577;
	popc.b32 	%r5902, %r5901;
	setp.eq.s32 	%p1809, %r5902, 1;
	or.b32  	%r5903, %r5901, -2147483648;
	selp.b32 	%r5904, %r5903, %r5901, %p1809;
	st.local.u32 	[%rd521+-4], %r5904;
	setp.ne.s32 	%p1810, %r8263, %r5904;
	selp.u32 	%r5905, 1, 0, %p1810;
	or.b32  	%r8286, %r8286, %r5905;
$L__BB2_1176:
	setp.gt.s32 	%p1811, %r8265, -1;
	setp.eq.s32 	%p1812, %r1569, 2;
	and.b32  	%r5907, %r8265, %r8269;
	setp.eq.s32 	%p1813, %r5907, %r8265;
	and.pred  	%p1814, %p1812, %p1813;
	and.pred  	%p1815, %p1814, %p1811;
	@%p1815 bra 	$L__BB2_1178;
	and.b32  	%r5908, %r8265, %r1577;
	popc.b32 	%r5909, %r5908;
	setp.eq.s32 	%p1816, %r5909, 1;
	or.b32  	%r5910, %r5908, -2147483648;
	selp.b32 	%r5911, %r5910, %r5908, %p1816;
	st.local.u32 	[%rd521+12], %r5911;
	setp.ne.s32 	%p1817, %r8265, %r5911;
	selp.u32 	%r5912, 1, 0, %p1817;
	or.b32  	%r8286, %r8286, %r5912;
$L__BB2_1178:
	setp.gt.s32 	%p1818, %r8267, -1;
	setp.eq.s32 	%p1819, %r1574, 2;
	and.b32  	%r5914, %r8267, %r8269;
	setp.eq.s32 	%p1820, %r5914, %r8267;
	and.pred  	%p1821, %p1819, %p1820;
	and.pred  	%p1822, %p1821, %p1818;
	@%p1822 bra 	$L__BB2_1180;
	and.b32  	%r5915, %r8267, %r1577;
	popc.b32 	%r5916, %r5915;
	setp.eq.s32 	%p1823, %r5916, 1;
	or.b32  	%r5917, %r5915, -2147483648;
	selp.b32 	%r5918, %r5917, %r5915, %p1823;
	st.local.u32 	[%rd521+28], %r5918;
	setp.ne.s32 	%p1824, %r8267, %r5918;
	selp.u32 	%r5919, 1, 0, %p1824;
	or.b32  	%r8286, %r8286, %r5919;
$L__BB2_1180:
	or.b32  	%r5920, %r8301, %r8286;
	or.b32  	%r8301, %r5920, %r8238;
	add.s32 	%r8219, %r8219, 1;
	add.s64 	%rd521, %rd521, 64;
	setp.ne.s32 	%p1825, %r8219, 16;
	@%p1825 bra 	$L__BB2_1022;
	setp.eq.s32 	%p1826, %r8301, 3;
	@%p1826 bra 	$L__BB2_1990;
	mov.b32 	%r8302, 0;
$L__BB2_1183:
	mul.wide.u32 	%rd365, %r8302, 4;
	add.s64 	%rd136, %rd7, %rd365;
	ld.local.u32 	%r8320, [%rd136];
	min.s32 	%r5922, %r8320, 0;
	and.b32  	%r8304, %r5922, 2147483647;
	ld.local.u32 	%r8322, [%rd136+256];
	setp.gt.s32 	%p1827, %r8322, -1;
	@%p1827 bra 	$L__BB2_1185;
	and.b32  	%r5923, %r8322, 2147483647;
	and.b32  	%r5924, %r8322, %r8304;
	setp.eq.s32 	%p1828, %r5924, 0;
	selp.b32 	%r5925, %r5923, -2147483648, %p1828;
	or.b32  	%r8304, %r5925, %r8304;
$L__BB2_1185:
	ld.local.u32 	%r8324, [%rd136+512];
	setp.gt.s32 	%p1829, %r8324, -1;
	@%p1829 bra 	$L__BB2_1187;
	and.b32  	%r5926, %r8324, 2147483647;
	and.b32  	%r5927, %r5926, %r8304;
	setp.eq.s32 	%p1830, %r5927, 0;
	selp.b32 	%r5928, %r5926, -2147483648, %p1830;
	or.b32  	%r8304, %r5928, %r8304;
$L__BB2_1187:
	ld.local.u32 	%r8326, [%rd136+768];
	setp.gt.s32 	%p1831, %r8326, -1;
	@%p1831 bra 	$L__BB2_1189;
	and.b32  	%r5929, %r8326, 2147483647;
	and.b32  	%r5930, %r5929, %r8304;
	setp.eq.s32 	%p1832, %r5930, 0;
	selp.b32 	%r5931, %r5929, -2147483648, %p1832;
	or.b32  	%r8304, %r5931, %r8304;
$L__BB2_1189:
	ld.local.u32 	%r8328, [%rd136+64];
	setp.gt.s32 	%p1833, %r8328, -1;
	@%p1833 bra 	$L__BB2_1191;
	and.b32  	%r5932, %r8328, 2147483647;
	and.b32  	%r5933, %r5932, %r8304;
	setp.eq.s32 	%p1834, %r5933, 0;
	selp.b32 	%r5934, %r5932, -2147483648, %p1834;
	or.b32  	%r8304, %r5934, %r8304;
$L__BB2_1191:
	ld.local.u32 	%r8330, [%rd136+320];
	setp.gt.s32 	%p1835, %r8330, -1;
	@%p1835 bra 	$L__BB2_1193;
	and.b32  	%r5935, %r8330, 2147483647;
	and.b32  	%r5936, %r5935, %r8304;
	setp.eq.s32 	%p1836, %r5936, 0;
	selp.b32 	%r5937, %r5935, -2147483648, %p1836;
	or.b32  	%r8304, %r5937, %r8304;
$L__BB2_1193:
	ld.local.u32 	%r8332, [%rd136+576];
	setp.gt.s32 	%p1837, %r8332, -1;
	@%p1837 bra 	$L__BB2_1195;
	and.b32  	%r5938, %r8332, 2147483647;
	and.b32  	%r5939, %r5938, %r8304;
	setp.eq.s32 	%p1838, %r5939, 0;
	selp.b32 	%r5940, %r5938, -2147483648, %p1838;
	or.b32  	%r8304, %r5940, %r8304;
$L__BB2_1195:
	ld.local.u32 	%r8334, [%rd136+832];
	setp.gt.s32 	%p1839, %r8334, -1;
	@%p1839 bra 	$L__BB2_1197;
	and.b32  	%r5941, %r8334, 2147483647;
	and.b32  	%r5942, %r5941, %r8304;
	setp.eq.s32 	%p1840, %r5942, 0;
	selp.b32 	%r5943, %r5941, -2147483648, %p1840;
	or.b32  	%r8304, %r5943, %r8304;
$L__BB2_1197:
	ld.local.u32 	%r8336, [%rd136+128];
	setp.gt.s32 	%p1841, %r8336, -1;
	@%p1841 bra 	$L__BB2_1199;
	and.b32  	%r5944, %r8336, 2147483647;
	and.b32  	%r5945, %r5944, %r8304;
	setp.eq.s32 	%p1842, %r5945, 0;
	selp.b32 	%r5946, %r5944, -2147483648, %p1842;
	or.b32  	%r8304, %r5946, %r8304;
$L__BB2_1199:
	ld.local.u32 	%r8338, [%rd136+384];
	setp.gt.s32 	%p1843, %r8338, -1;
	@%p1843 bra 	$L__BB2_1201;
	and.b32  	%r5947, %r8338, 2147483647;
	and.b32  	%r5948, %r5947, %r8304;
	setp.eq.s32 	%p1844, %r5948, 0;
	selp.b32 	%r5949, %r5947, -2147483648, %p1844;
	or.b32  	%r8304, %r5949, %r8304;
$L__BB2_1201:
	ld.local.u32 	%r8340, [%rd136+640];
	setp.gt.s32 	%p1845, %r8340, -1;
	@%p1845 bra 	$L__BB2_1203;
	and.b32  	%r5950, %r8340, 2147483647;
	and.b32  	%r5951, %r5950, %r8304;
	setp.eq.s32 	%p1846, %r5951, 0;
	selp.b32 	%r5952, %r5950, -2147483648, %p1846;
	or.b32  	%r8304, %r5952, %r8304;
$L__BB2_1203:
	ld.local.u32 	%r8342, [%rd136+896];
	setp.gt.s32 	%p1847, %r8342, -1;
	@%p1847 bra 	$L__BB2_1205;
	and.b32  	%r5953, %r8342, 2147483647;
	and.b32  	%r5954, %r5953, %r8304;
	setp.eq.s32 	%p1848, %r5954, 0;
	selp.b32 	%r5955, %r5953, -2147483648, %p1848;
	or.b32  	%r8304, %r5955, %r8304;
$L__BB2_1205:
	ld.local.u32 	%r8344, [%rd136+192];
	setp.gt.s32 	%p1849, %r8344, -1;
	@%p1849 bra 	$L__BB2_1207;
	and.b32  	%r5956, %r8344, 2147483647;
	and.b32  	%r5957, %r5956, %r8304;
	setp.eq.s32 	%p1850, %r5957, 0;
	selp.b32 	%r5958, %r5956, -2147483648, %p1850;
	or.b32  	%r8304, %r5958, %r8304;
$L__BB2_1207:
	ld.local.u32 	%r8346, [%rd136+448];
	setp.gt.s32 	%p1851, %r8346, -1;
	@%p1851 bra 	$L__BB2_1209;
	and.b32  	%r5959, %r8346, 2147483647;
	and.b32  	%r5960, %r5959, %r8304;
	setp.eq.s32 	%p1852, %r5960, 0;
	selp.b32 	%r5961, %r5959, -2147483648, %p1852;
	or.b32  	%r8304, %r5961, %r8304;
$L__BB2_1209:
	ld.local.u32 	%r8348, [%rd136+704];
	setp.gt.s32 	%p1853, %r8348, -1;
	@%p1853 bra 	$L__BB2_1211;
	and.b32  	%r5962, %r8348, 2147483647;
	and.b32  	%r5963, %r5962, %r8304;
	setp.eq.s32 	%p1854, %r5963, 0;
	selp.b32 	%r5964, %r5962, -2147483648, %p1854;
	or.b32  	%r8304, %r5964, %r8304;
$L__BB2_1211:
	ld.local.u32 	%r8350, [%rd136+960];
	setp.gt.s32 	%p1855, %r8350, -1;
	@%p1855 bra 	$L__BB2_1213;
	and.b32  	%r5965, %r8350, 2147483647;
	and.b32  	%r5966, %r5965, %r8304;
	setp.eq.s32 	%p1856, %r5966, 0;
	selp.b32 	%r5967, %r5965, -2147483648, %p1856;
	or.b32  	%r8304, %r5967, %r8304;
$L__BB2_1213:
	setp.gt.s32 	%p1857, %r8304, -1;
	mov.b32 	%r8321, 0;
	@%p1857 bra 	$L__BB2_1215;
	mov.b32 	%r5970, 0;
	st.local.u32 	[%rd49+-128], %r5970;
	ld.local.u32 	%r8320, [%rd136];
	mov.b32 	%r8321, 3;
$L__BB2_1215:
	not.b32 	%r1664, %r8304;
	setp.lt.s32 	%p1858, %r8320, 0;
	@%p1858 bra 	$L__BB2_1217;
	and.b32  	%r5971, %r8320, %r1664;
	popc.b32 	%r5972, %r5971;
	setp.eq.s32 	%p1859, %r5972, 1;
	or.b32  	%r5973, %r5971, -2147483648;
	selp.b32 	%r1665, %r5973, %r5971, %p1859;
	st.local.u32 	[%rd136], %r1665;
	setp.ne.s32 	%p1860, %r8320, %r1665;
	selp.u32 	%r5974, 1, 0, %p1860;
	or.b32  	%r8321, %r8321, %r5974;
	mov.u32 	%r8320, %r1665;
$L__BB2_1217:
	setp.lt.s32 	%p1861, %r8322, 0;
	@%p1861 bra 	$L__BB2_1219;
	and.b32  	%r5975, %r8322, %r1664;
	popc.b32 	%r5976, %r5975;
	setp.eq.s32 	%p1862, %r5976, 1;
	or.b32  	%r5977, %r5975, -2147483648;
	selp.b32 	%r1669, %r5977, %r5975, %p1862;
	st.local.u32 	[%rd136+256], %r1669;
	setp.ne.s32 	%p1863, %r8322, %r1669;
	selp.u32 	%r5978, 1, 0, %p1863;
	or.b32  	%r8321, %r8321, %r5978;
	mov.u32 	%r8322, %r1669;
$L__BB2_1219:
	setp.lt.s32 	%p1864, %r8324, 0;
	@%p1864 bra 	$L__BB2_1221;
	and.b32  	%r5979, %r8324, %r1664;
	popc.b32 	%r5980, %r5979;
	setp.eq.s32 	%p1865, %r5980, 1;
	or.b32  	%r5981, %r5979, -2147483648;
	selp.b32 	%r1673, %r5981, %r5979, %p1865;
	st.local.u32 	[%rd136+512], %r1673;
	setp.ne.s32 	%p1866, %r8324, %r1673;
	selp.u32 	%r5982, 1, 0, %p1866;
	or.b32  	%r8321, %r8321, %r5982;
	mov.u32 	%r8324, %r1673;
$L__BB2_1221:
	setp.lt.s32 	%p1867, %r8326, 0;
	@%p1867 bra 	$L__BB2_1223;
	and.b32  	%r5983, %r8326, %r1664;
	popc.b32 	%r5984, %r5983;
	setp.eq.s32 	%p1868, %r5984, 1;
	or.b32  	%r5985, %r5983, -2147483648;
	selp.b32 	%r1677, %r5985, %r5983, %p1868;
	st.local.u32 	[%rd136+768], %r1677;
	setp.ne.s32 	%p1869, %r8326, %r1677;
	selp.u32 	%r5986, 1, 0, %p1869;
	or.b32  	%r8321, %r8321, %r5986;
	mov.u32 	%r8326, %r1677;
$L__BB2_1223:
	setp.lt.s32 	%p1870, %r8328, 0;
	@%p1870 bra 	$L__BB2_1225;
	and.b32  	%r5987, %r8328, %r1664;
	popc.b32 	%r5988, %r5987;
	setp.eq.s32 	%p1871, %r5988, 1;
	or.b32  	%r5989, %r5987, -2147483648;
	selp.b32 	%r1681, %r5989, %r5987, %p1871;
	st.local.u32 	[%rd136+64], %r1681;
	setp.ne.s32 	%p1872, %r8328, %r1681;
	selp.u32 	%r5990, 1, 0, %p1872;
	or.b32  	%r8321, %r8321, %r5990;
	mov.u32 	%r8328, %r1681;
$L__BB2_1225:
	setp.lt.s32 	%p1873, %r8330, 0;
	@%p1873 bra 	$L__BB2_1227;
	and.b32  	%r5991, %r8330, %r1664;
	popc.b32 	%r5992, %r5991;
	setp.eq.s32 	%p1874, %r5992, 1;
	or.b32  	%r5993, %r5991, -2147483648;
	selp.b32 	%r1685, %r5993, %r5991, %p1874;
	st.local.u32 	[%rd136+320], %r1685;
	setp.ne.s32 	%p1875, %r8330, %r1685;
	selp.u32 	%r5994, 1, 0, %p1875;
	or.b32  	%r8321, %r8321, %r5994;
	mov.u32 	%r8330, %r1685;
$L__BB2_1227:
	setp.lt.s32 	%p1876, %r8332, 0;
	@%p1876 bra 	$L__BB2_1229;
	and.b32  	%r5995, %r8332, %r1664;
	popc.b32 	%r5996, %r5995;
	setp.eq.s32 	%p1877, %r5996, 1;
	or.b32  	%r5997, %r5995, -2147483648;
	selp.b32 	%r1689, %r5997, %r5995, %p1877;
	st.local.u32 	[%rd136+576], %r1689;
	setp.ne.s32 	%p1878, %r8332, %r1689;
	selp.u32 	%r5998, 1, 0, %p1878;
	or.b32  	%r8321, %r8321, %r5998;
	mov.u32 	%r8332, %r1689;
$L__BB2_1229:
	setp.lt.s32 	%p1879, %r8334, 0;
	@%p1879 bra 	$L__BB2_1231;
	and.b32  	%r5999, %r8334, %r1664;
	popc.b32 	%r6000, %r5999;
	setp.eq.s32 	%p1880, %r6000, 1;
	or.b32  	%r6001, %r5999, -2147483648;
	selp.b32 	%r1693, %r6001, %r5999, %p1880;
	st.local.u32 	[%rd136+832], %r1693;
	setp.ne.s32 	%p1881, %r8334, %r1693;
	selp.u32 	%r6002, 1, 0, %p1881;
	or.b32  	%r8321, %r8321, %r6002;
	mov.u32 	%r8334, %r1693;
$L__BB2_1231:
	setp.lt.s32 	%p1882, %r8336, 0;
	@%p1882 bra 	$L__BB2_1233;
	and.b32  	%r6003, %r8336, %r1664;
	popc.b32 	%r6004, %r6003;
	setp.eq.s32 	%p1883, %r6004, 1;
	or.b32  	%r6005, %r6003, -2147483648;
	selp.b32 	%r1697, %r6005, %r6003, %p1883;
	st.local.u32 	[%rd136+128], %r1697;
	setp.ne.s32 	%p1884, %r8336, %r1697;
	selp.u32 	%r6006, 1, 0, %p1884;
	or.b32  	%r8321, %r8321, %r6006;
	mov.u32 	%r8336, %r1697;
$L__BB2_1233:
	setp.lt.s32 	%p1885, %r8338, 0;
	@%p1885 bra 	$L__BB2_1235;
	and.b32  	%r6007, %r8338, %r1664;
	popc.b32 	%r6008, %r6007;
	setp.eq.s32 	%p1886, %r6008, 1;
	or.b32  	%r6009, %r6007, -2147483648;
	selp.b32 	%r1701, %r6009, %r6007, %p1886;
	st.local.u32 	[%rd136+384], %r1701;
	setp.ne.s32 	%p1887, %r8338, %r1701;
	selp.u32 	%r6010, 1, 0, %p1887;
	or.b32  	%r8321, %r8321, %r6010;
	mov.u32 	%r8338, %r1701;
$L__BB2_1235:
	setp.lt.s32 	%p1888, %r8340, 0;
	@%p1888 bra 	$L__BB2_1237;
	and.b32  	%r6011, %r8340, %r1664;
	popc.b32 	%r6012, %r6011;
	setp.eq.s32 	%p1889, %r6012, 1;
	or.b32  	%r6013, %r6011, -2147483648;
	selp.b32 	%r1705, %r6013, %r6011, %p1889;
	st.local.u32 	[%rd136+640], %r1705;
	setp.ne.s32 	%p1890, %r8340, %r1705;
	selp.u32 	%r6014, 1, 0, %p1890;
	or.b32  	%r8321, %r8321, %r6014;
	mov.u32 	%r8340, %r1705;
$L__BB2_1237:
	setp.lt.s32 	%p1891, %r8342, 0;
	@%p1891 bra 	$L__BB2_1239;
	and.b32  	%r6015, %r8342, %r1664;
	popc.b32 	%r6016, %r6015;
	setp.eq.s32 	%p1892, %r6016, 1;
	or.b32  	%r6017, %r6015, -2147483648;
	selp.b32 	%r1709, %r6017, %r6015, %p1892;
	st.local.u32 	[%rd136+896], %r1709;
	setp.ne.s32 	%p1893, %r8342, %r1709;
	selp.u32 	%r6018, 1, 0, %p1893;
	or.b32  	%r8321, %r8321, %r6018;
	mov.u32 	%r8342, %r1709;
$L__BB2_1239:
	setp.lt.s32 	%p1894, %r8344, 0;
	@%p1894 bra 	$L__BB2_1241;
	and.b32  	%r6019, %r8344, %r1664;
	popc.b32 	%r6020, %r6019;
	setp.eq.s32 	%p1895, %r6020, 1;
	or.b32  	%r6021, %r6019, -2147483648;
	selp.b32 	%r1713, %r6021, %r6019, %p1895;
	st.local.u32 	[%rd136+192], %r1713;
	setp.ne.s32 	%p1896, %r8344, %r1713;
	selp.u32 	%r6022, 1, 0, %p1896;
	or.b32  	%r8321, %r8321, %r6022;
	mov.u32 	%r8344, %r1713;
$L__BB2_1241:
	setp.lt.s32 	%p1897, %r8346, 0;
	@%p1897 bra 	$L__BB2_1243;
	and.b32  	%r6023, %r8346, %r1664;
	popc.b32 	%r6024, %r6023;
	setp.eq.s32 	%p1898, %r6024, 1;
	or.b32  	%r6025, %r6023, -2147483648;
	selp.b32 	%r1717, %r6025, %r6023, %p1898;
	st.local.u32 	[%rd136+448], %r1717;
	setp.ne.s32 	%p1899, %r8346, %r1717;
	selp.u32 	%r6026, 1, 0, %p1899;
	or.b32  	%r8321, %r8321, %r6026;
	mov.u32 	%r8346, %r1717;
$L__BB2_1243:
	setp.lt.s32 	%p1900, %r8348, 0;
	@%p1900 bra 	$L__BB2_1245;
	and.b32  	%r6027, %r8348, %r1664;
	popc.b32 	%r6028, %r6027;
	setp.eq.s32 	%p1901, %r6028, 1;
	or.b32  	%r6029, %r6027, -2147483648;
	selp.b32 	%r1721, %r6029, %r6027, %p1901;
	st.local.u32 	[%rd136+704], %r1721;
	setp.ne.s32 	%p1902, %r8348, %r1721;
	selp.u32 	%r6030, 1, 0, %p1902;
	or.b32  	%r8321, %r8321, %r6030;
	mov.u32 	%r8348, %r1721;
$L__BB2_1245:
	setp.lt.s32 	%p1903, %r8350, 0;
	@%p1903 bra 	$L__BB2_1247;
	and.b32  	%r6031, %r8350, %r1664;
	popc.b32 	%r6032, %r6031;
	setp.eq.s32 	%p1904, %r6032, 1;
	or.b32  	%r6033, %r6031, -2147483648;
	selp.b32 	%r1725, %r6033, %r6031, %p1904;
	st.local.u32 	[%rd136+960], %r1725;
	setp.ne.s32 	%p1905, %r8350, %r1725;
	selp.u32 	%r6034, 1, 0, %p1905;
	or.b32  	%r8321, %r8321, %r6034;
	mov.u32 	%r8350, %r1725;
$L__BB2_1247:
	mov.b32 	%r6035, 0;
	st.local.v4.u32 	[%rd3], {%r6035, %r6035, %r6035, %r6035};
	st.local.v4.u32 	[%rd3+16], {%r6035, %r6035, %r6035, %r6035};
	st.local.v4.u32 	[%rd3+32], {%r6035, %r6035, %r6035, %r6035};
	st.local.v4.u32 	[%rd3+48], {%r6035, %r6035, %r6035, %r6035};
	st.local.v4.u32 	[%rd3+64], {%r6035, %r6035, %r6035, %r6035};
	st.local.v4.u32 	[%rd3+80], {%r6035, %r6035, %r6035, %r6035};
	st.local.v4.u32 	[%rd3+96], {%r6035, %r6035, %r6035, %r6035};
	st.local.v4.u32 	[%rd3+112], {%r6035, %r6035, %r6035, %r6035};
	popc.b32 	%r1729, %r8320;
	setp.lt.s32 	%p1906, %r8320, 0;
	setp.ne.s32 	%p1907, %r1729, 2;
	or.pred  	%p1908, %p1906, %p1907;
	mov.u32 	%r8352, %r6035;
	@%p1908 bra 	$L__BB2_1250;
	clz.b32 	%r6036, %r8320;
	mov.b32 	%r6037, -2147483648;
	shr.u32 	%r1730, %r6037, %r6036;
	xor.b32  	%r6038, %r1730, %r8320;
	clz.b32 	%r6039, %r6038;
	sub.s32 	%r6040, 31, %r6039;
	mul.wide.u32 	%rd366, %r6040, 4;
	add.s64 	%rd137, %rd3, %rd366;
	ld.local.u32 	%r1731, [%rd137];
	and.b32  	%r6041, %r1731, %r1730;
	setp.ne.s32 	%p1909, %r6041, 0;
	mov.u32 	%r8352, %r8320;
	@%p1909 bra 	$L__BB2_1250;
	or.b32  	%r6043, %r1731, %r1730;
	st.local.u32 	[%rd137], %r6043;
	mov.u32 	%r8352, %r6035;
$L__BB2_1250:
	popc.b32 	%r1733, %r8322;
	setp.lt.s32 	%p1910, %r8322, 0;
	setp.ne.s32 	%p1911, %r1733, 2;
	or.pred  	%p1912, %p1910, %p1911;
	@%p1912 bra 	$L__BB2_1254;
	clz.b32 	%r6044, %r8322;
	mov.b32 	%r6045, -2147483648;
	shr.u32 	%r1734, %r6045, %r6044;
	xor.b32  	%r6046, %r1734, %r8322;
	clz.b32 	%r6047, %r6046;
	sub.s32 	%r6048, 31, %r6047;
	mul.wide.u32 	%rd367, %r6048, 4;
	add.s64 	%rd138, %rd3, %rd367;
	ld.local.u32 	%r1735, [%rd138];
	and.b32  	%r6049, %r1735, %r1734;
	setp.eq.s32 	%p1913, %r6049, 0;
	@%p1913 bra 	$L__BB2_1253;
	or.b32  	%r8352, %r8322, %r8352;
	bra.uni 	$L__BB2_1254;
$L__BB2_1253:
	or.b32  	%r6050, %r1735, %r1734;
	st.local.u32 	[%rd138], %r6050;
$L__BB2_1254:
	popc.b32 	%r1738, %r8324;
	setp.lt.s32 	%p1914, %r8324, 0;
	setp.ne.s32 	%p1915, %r1738, 2;
	or.pred  	%p1916, %p1914, %p1915;
	@%p1916 bra 	$L__BB2_1258;
	clz.b32 	%r6051, %r8324;
	mov.b32 	%r6052, -2147483648;
	shr.u32 	%r1739, %r6052, %r6051;
	xor.b32  	%r6053, %r1739, %r8324;
	clz.b32 	%r6054, %r6053;
	sub.s32 	%r6055, 31, %r6054;
	mul.wide.u32 	%rd368, %r6055, 4;
	add.s64 	%rd139, %rd3, %rd368;
	ld.local.u32 	%r1740, [%rd139];
	and.b32  	%r6056, %r1740, %r1739;
	setp.eq.s32 	%p1917, %r6056, 0;
	@%p1917 bra 	$L__BB2_1257;
	or.b32  	%r8352, %r8324, %r8352;
	bra.uni 	$L__BB2_1258;
$L__BB2_1257:
	or.b32  	%r6057, %r1740, %r1739;
	st.local.u32 	[%rd139], %r6057;
$L__BB2_1258:
	popc.b32 	%r1743, %r8326;
	setp.lt.s32 	%p1918, %r8326, 0;
	setp.ne.s32 	%p1919, %r1743, 2;
	or.pred  	%p1920, %p1918, %p1919;
	@%p1920 bra 	$L__BB2_1262;
	clz.b32 	%r6058, %r8326;
	mov.b32 	%r6059, -2147483648;
	shr.u32 	%r1744, %r6059, %r6058;
	xor.b32  	%r6060, %r1744, %r8326;
	clz.b32 	%r6061, %r6060;
	sub.s32 	%r6062, 31, %r6061;
	mul.wide.u32 	%rd369, %r6062, 4;
	add.s64 	%rd140, %rd3, %rd369;
	ld.local.u32 	%r1745, [%rd140];
	and.b32  	%r6063, %r1745, %r1744;
	setp.eq.s32 	%p1921, %r6063, 0;
	@%p1921 bra 	$L__BB2_1261;
	or.b32  	%r8352, %r8326, %r8352;
	bra.uni 	$L__BB2_1262;
$L__BB2_1261:
	or.b32  	%r6064, %r1745, %r1744;
	st.local.u32 	[%rd140], %r6064;
$L__BB2_1262:
	popc.b32 	%r1748, %r8328;
	setp.lt.s32 	%p1922, %r8328, 0;
	setp.ne.s32 	%p1923, %r1748, 2;
	or.pred  	%p1924, %p1922, %p1923;
	@%p1924 bra 	$L__BB2_1266;
	clz.b32 	%r6065, %r8328;
	mov.b32 	%r6066, -2147483648;
	shr.u32 	%r1749, %r6066, %r6065;
	xor.b32  	%r6067, %r1749, %r8328;
	clz.b32 	%r6068, %r6067;
	sub.s32 	%r6069, 31, %r6068;
	mul.wide.u32 	%rd370, %r6069, 4;
	add.s64 	%rd141, %rd3, %rd370;
	ld.local.u32 	%r1750, [%rd141];
	and.b32  	%r6070, %r1750, %r1749;
	setp.eq.s32 	%p1925, %r6070, 0;
	@%p1925 bra 	$L__BB2_1265;
	or.b32  	%r8352, %r8328, %r8352;
	bra.uni 	$L__BB2_1266;
$L__BB2_1265:
	or.b32  	%r6071, %r1750, %r1749;
	st.local.u32 	[%rd141], %r6071;
$L__BB2_1266:
	popc.b32 	%r1753, %r8330;
	setp.lt.s32 	%p1926, %r8330, 0;
	setp.ne.s32 	%p1927, %r1753, 2;
	or.pred  	%p1928, %p1926, %p1927;
	@%p1928 bra 	$L__BB2_1270;
	clz.b32 	%r6072, %r8330;
	mov.b32 	%r6073, -2147483648;
	shr.u32 	%r1754, %r6073, %r6072;
	xor.b32  	%r6074, %r1754, %r8330;
	clz.b32 	%r6075, %r6074;
	sub.s32 	%r6076, 31, %r6075;
	mul.wide.u32 	%rd371, %r6076, 4;
	add.s64 	%rd142, %rd3, %rd371;
	ld.local.u32 	%r1755, [%rd142];
	and.b32  	%r6077, %r1755, %r1754;
	setp.eq.s32 	%p1929, %r6077, 0;
	@%p1929 bra 	$L__BB2_1269;
	or.b32  	%r8352, %r8330, %r8352;
	bra.uni 	$L__BB2_1270;
$L__BB2_1269:
	or.b32  	%r6078, %r1755, %r1754;
	st.local.u32 	[%rd142], %r6078;
$L__BB2_1270:
	popc.b32 	%r1758, %r8332;
	setp.lt.s32 	%p1930, %r8332, 0;
	setp.ne.s32 	%p1931, %r1758, 2;
	or.pred  	%p1932, %p1930, %p1931;
	@%p1932 bra 	$L__BB2_1274;
	clz.b32 	%r6079, %r8332;
	mov.b32 	%r6080, -2147483648;
	shr.u32 	%r1759, %r6080, %r6079;
	xor.b32  	%r6081, %r1759, %r8332;
	clz.b32 	%r6082, %r6081;
	sub.s32 	%r6083, 31, %r6082;
	mul.wide.u32 	%rd372, %r6083, 4;
	add.s64 	%rd143, %rd3, %rd372;
	ld.local.u32 	%r1760, [%rd143];
	and.b32  	%r6084, %r1760, %r1759;
	setp.eq.s32 	%p1933, %r6084, 0;
	@%p1933 bra 	$L__BB2_1273;
	or.b32  	%r8352, %r8332, %r8352;
	bra.uni 	$L__BB2_1274;
$L__BB2_1273:
	or.b32  	%r6085, %r1760, %r1759;
	st.local.u32 	[%rd143], %r6085;
$L__BB2_1274:
	popc.b32 	%r1763, %r8334;
	setp.lt.s32 	%p1934, %r8334, 0;
	setp.ne.s32 	%p1935, %r1763, 2;
	or.pred  	%p1936, %p1934, %p1935;
	@%p1936 bra 	$L__BB2_1278;
	clz.b32 	%r6086, %r8334;
	mov.b32 	%r6087, -2147483648;
	shr.u32 	%r1764, %r6087, %r6086;
	xor.b32  	%r6088, %r1764, %r8334;
	clz.b32 	%r6089, %r6088;
	sub.s32 	%r6090, 31, %r6089;
	mul.wide.u32 	%rd373, %r6090, 4;
	add.s64 	%rd144, %rd3, %rd373;
	ld.local.u32 	%r1765, [%rd144];
	and.b32  	%r6091, %r1765, %r1764;
	setp.eq.s32 	%p1937, %r6091, 0;
	@%p1937 bra 	$L__BB2_1277;
	or.b32  	%r8352, %r8334, %r8352;
	bra.uni 	$L__BB2_1278;
$L__BB2_1277:
	or.b32  	%r6092, %r1765, %r1764;
	st.local.u32 	[%rd144], %r6092;
$L__BB2_1278:
	popc.b32 	%r1768, %r8336;
	setp.lt.s32 	%p1938, %r8336, 0;
	setp.ne.s32 	%p1939, %r1768, 2;
	or.pred  	%p1940, %p1938, %p1939;
	@%p1940 bra 	$L__BB2_1282;
	clz.b32 	%r6093, %r8336;
	mov.b32 	%r6094, -2147483648;
	shr.u32 	%r1769, %r6094, %r6093;
	xor.b32  	%r6095, %r1769, %r8336;
	clz.b32 	%r6096, %r6095;
	sub.s32 	%r6097, 31, %r6096;
	mul.wide.u32 	%rd374, %r6097, 4;
	add.s64 	%rd145, %rd3, %rd374;
	ld.local.u32 	%r1770, [%rd145];
	and.b32  	%r6098, %r1770, %r1769;
	setp.eq.s32 	%p1941, %r6098, 0;
	@%p1941 bra 	$L__BB2_1281;
	or.b32  	%r8352, %r8336, %r8352;
	bra.uni 	$L__BB2_1282;
$L__BB2_1281:
	or.b32  	%r6099, %r1770, %r1769;
	st.local.u32 	[%rd145], %r6099;
$L__BB2_1282:
	popc.b32 	%r1773, %r8338;
	setp.lt.s32 	%p1942, %r8338, 0;
	setp.ne.s32 	%p1943, %r1773, 2;
	or.pred  	%p1944, %p1942, %p1943;
	@%p1944 bra 	$L__BB2_1286;
	clz.b32 	%r6100, %r8338;
	mov.b32 	%r6101, -2147483648;
	shr.u32 	%r1774, %r6101, %r6100;
	xor.b32  	%r6102, %r1774, %r8338;
	clz.b32 	%r6103, %r6102;
	sub.s32 	%r6104, 31, %r6103;
	mul.wide.u32 	%rd375, %r6104, 4;
	add.s64 	%rd146, %rd3, %rd375;
	ld.local.u32 	%r1775, [%rd146];
	and.b32  	%r6105, %r1775, %r1774;
	setp.eq.s32 	%p1945, %r6105, 0;
	@%p1945 bra 	$L__BB2_1285;
	or.b32  	%r8352, %r8338, %r8352;
	bra.uni 	$L__BB2_1286;
$L__BB2_1285:
	or.b32  	%r6106, %r1775, %r1774;
	st.local.u32 	[%rd146], %r6106;
$L__BB2_1286:
	popc.b32 	%r1778, %r8340;
	setp.lt.s32 	%p1946, %r8340, 0;
	setp.ne.s32 	%p1947, %r1778, 2;
	or.pred  	%p1948, %p1946, %p1947;
	@%p1948 bra 	$L__BB2_1290;
	clz.b32 	%r6107, %r8340;
	mov.b32 	%r6108, -2147483648;
	shr.u32 	%r1779, %r6108, %r6107;
	xor.b32  	%r6109, %r1779, %r8340;
	clz.b32 	%r6110, %r6109;
	sub.s32 	%r6111, 31, %r6110;
	mul.wide.u32 	%rd376, %r6111, 4;
	add.s64 	%rd147, %rd3, %rd376;
	ld.local.u32 	%r1780, [%rd147];
	and.b32  	%r6112, %r1780, %r1779;
	setp.eq.s32 	%p1949, %r6112, 0;
	@%p1949 bra 	$L__BB2_1289;
	or.b32  	%r8352, %r8340, %r8352;
	bra.uni 	$L__BB2_1290;
$L__BB2_1289:
	or.b32  	%r6113, %r1780, %r1779;
	st.local.u32 	[%rd147], %r6113;
$L__BB2_1290:
	popc.b32 	%r1783, %r8342;
	setp.lt.s32 	%p1950, %r8342, 0;
	setp.ne.s32 	%p1951, %r1783, 2;
	or.pred  	%p1952, %p1950, %p1951;
	@%p1952 bra 	$L__BB2_1294;
	clz.b32 	%r6114, %r8342;
	mov.b32 	%r6115, -2147483648;
	shr.u32 	%r1784, %r6115, %r6114;
	xor.b32  	%r6116, %r1784, %r8342;
	clz.b32 	%r6117, %r6116;
	sub.s32 	%r6118, 31, %r6117;
	mul.wide.u32 	%rd377, %r6118, 4;
	add.s64 	%rd148, %rd3, %rd377;
	ld.local.u32 	%r1785, [%rd148];
	and.b32  	%r6119, %r1785, %r1784;
	setp.eq.s32 	%p1953, %r6119, 0;
	@%p1953 bra 	$L__BB2_1293;
	or.b32  	%r8352, %r8342, %r8352;
	bra.uni 	$L__BB2_1294;
$L__BB2_1293:
	or.b32  	%r6120, %r1785, %r1784;
	st.local.u32 	[%rd148], %r6120;
$L__BB2_1294:
	popc.b32 	%r1788, %r8344;
	setp.lt.s32 	%p1954, %r8344, 0;
	setp.ne.s32 	%p1955, %r1788, 2;
	or.pred  	%p1956, %p1954, %p1955;
	@%p1956 bra 	$L__BB2_1298;
	clz.b32 	%r6121, %r8344;
	mov.b32 	%r6122, -2147483648;
	shr.u32 	%r1789, %r6122, %r6121;
	xor.b32  	%r6123, %r1789, %r8344;
	clz.b32 	%r6124, %r6123;
	sub.s32 	%r6125, 31, %r6124;
	mul.wide.u32 	%rd378, %r6125, 4;
	add.s64 	%rd149, %rd3, %rd378;
	ld.local.u32 	%r1790, [%rd149];
	and.b32  	%r6126, %r1790, %r1789;
	setp.eq.s32 	%p1957, %r6126, 0;
	@%p1957 bra 	$L__BB2_1297;
	or.b32  	%r8352, %r8344, %r8352;
	bra.uni 	$L__BB2_1298;
$L__BB2_1297:
	or.b32  	%r6127, %r1790, %r1789;
	st.local.u32 	[%rd149], %r6127;
$L__BB2_1298:
	popc.b32 	%r1793, %r8346;
	setp.lt.s32 	%p1958, %r8346, 0;
	setp.ne.s32 	%p1959, %r1793, 2;
	or.pred  	%p1960, %p1958, %p1959;
	@%p1960 bra 	$L__BB2_1302;
	clz.b32 	%r6128, %r8346;
	mov.b32 	%r6129, -2147483648;
	shr.u32 	%r1794, %r6129, %r6128;
	xor.b32  	%r6130, %r1794, %r8346;
	clz.b32 	%r6131, %r6130;
	sub.s32 	%r6132, 31, %r6131;
	mul.wide.u32 	%rd379, %r6132, 4;
	add.s64 	%rd150, %rd3, %rd379;
	ld.local.u32 	%r1795, [%rd150];
	and.b32  	%r6133, %r1795, %r1794;
	setp.eq.s32 	%p1961, %r6133, 0;
	@%p1961 bra 	$L__BB2_1301;
	or.b32  	%r8352, %r8346, %r8352;
	bra.uni 	$L__BB2_1302;
$L__BB2_1301:
	or.b32  	%r6134, %r1795, %r1794;
	st.local.u32 	[%rd150], %r6134;
$L__BB2_1302:
	popc.b32 	%r1798, %r8348;
	setp.lt.s32 	%p1962, %r8348, 0;
	setp.ne.s32 	%p1963, %r1798, 2;
	or.pred  	%p1964, %p1962, %p1963;
	@%p1964 bra 	$L__BB2_1306;
	clz.b32 	%r6135, %r8348;
	mov.b32 	%r6136, -2147483648;
	shr.u32 	%r1799, %r6136, %r6135;
	xor.b32  	%r6137, %r1799, %r8348;
	clz.b32 	%r6138, %r6137;
	sub.s32 	%r6139, 31, %r6138;
	mul.wide.u32 	%rd380, %r6139, 4;
	add.s64 	%rd151, %rd3, %rd380;
	ld.local.u32 	%r1800, [%rd151];
	and.b32  	%r6140, %r1800, %r1799;
	setp.eq.s32 	%p1965, %r6140, 0;
	@%p1965 bra 	$L__BB2_1305;
	or.b32  	%r8352, %r8348, %r8352;
	bra.uni 	$L__BB2_1306;
$L__BB2_1305:
	or.b32  	%r6141, %r1800, %r1799;
	st.local.u32 	[%rd151], %r6141;
$L__BB2_1306:
	popc.b32 	%r1803, %r8350;
	setp.lt.s32 	%p1966, %r8350, 0;
	setp.ne.s32 	%p1967, %r1803, 2;
	or.pred  	%p1968, %p1966, %p1967;
	@%p1968 bra 	$L__BB2_1308;
	clz.b32 	%r6142, %r8350;
	mov.b32 	%r6143, -2147483648;
	shr.u32 	%r6144, %r6143, %r6142;
	xor.b32  	%r6145, %r6144, %r8350;
	clz.b32 	%r6146, %r6145;
	sub.s32 	%r6147, 31, %r6146;
	mul.wide.u32 	%rd381, %r6147, 4;
	add.s64 	%rd382, %rd3, %rd381;
	ld.local.u32 	%r6148, [%rd382];
	and.b32  	%r6149, %r6148, %r6144;
	setp.eq.s32 	%p1969, %r6149, 0;
	selp.b32 	%r6150, 0, %r8350, %p1969;
	or.b32  	%r8352, %r8352, %r6150;
$L__BB2_1308:
	setp.eq.s32 	%p1970, %r8352, 0;
	mov.b32 	%r8369, 0;
	@%p1970 bra 	$L__BB2_1341;
	not.b32 	%r1806, %r8352;
	setp.gt.s32 	%p1971, %r8320, -1;
	setp.eq.s32 	%p1972, %r1729, 2;
	and.b32  	%r6154, %r8320, %r8352;
	setp.eq.s32 	%p1973, %r6154, %r8320;
	and.pred  	%p1974, %p1972, %p1973;
	mov.b32 	%r8369, 0;
	and.pred  	%p1975, %p1974, %p1971;
	@%p1975 bra 	$L__BB2_1311;
	and.b32  	%r6155, %r8320, %r1806;
	popc.b32 	%r6156, %r6155;
	setp.eq.s32 	%p1976, %r6156, 1;
	or.b32  	%r6157, %r6155, -2147483648;
	selp.b32 	%r6158, %r6157, %r6155, %p1976;
	st.local.u32 	[%rd136], %r6158;
	setp.ne.s32 	%p1977, %r8320, %r6158;
	selp.u32 	%r8369, 1, 0, %p1977;
$L__BB2_1311:
	setp.gt.s32 	%p1978, %r8322, -1;
	setp.eq.s32 	%p1979, %r1733, 2;
	and.b32  	%r6160, %r8322, %r8352;
	setp.eq.s32 	%p1980, %r6160, %r8322;
	and.pred  	%p1981, %p1979, %p1980;
	and.pred  	%p1982, %p1981, %p1978;
	@%p1982 bra 	$L__BB2_1313;
	and.b32  	%r6161, %r8322, %r1806;
	popc.b32 	%r6162, %r6161;
	setp.eq.s32 	%p1983, %r6162, 1;
	or.b32  	%r6163, %r6161, -2147483648;
	selp.b32 	%r6164, %r6163, %r6161, %p1983;
	st.local.u32 	[%rd136+256], %r6164;
	setp.ne.s32 	%p1984, %r8322, %r6164;
	selp.u32 	%r6165, 1, 0, %p1984;
	or.b32  	%r8369, %r8369, %r6165;
$L__BB2_1313:
	setp.gt.s32 	%p1985, %r8324, -1;
	setp.eq.s32 	%p1986, %r1738, 2;
	and.b32  	%r6167, %r8324, %r8352;
	setp.eq.s32 	%p1987, %r6167, %r8324;
	and.pred  	%p1988, %p1986, %p1987;
	and.pred  	%p1989, %p1988, %p1985;
	@%p1989 bra 	$L__BB2_1315;
	and.b32  	%r6168, %r8324, %r1806;
	popc.b32 	%r6169, %r6168;
	setp.eq.s32 	%p1990, %r6169, 1;
	or.b32  	%r6170, %r6168, -2147483648;
	selp.b32 	%r6171, %r6170, %r6168, %p1990;
	st.local.u32 	[%rd136+512], %r6171;
	setp.ne.s32 	%p1991, %r8324, %r6171;
	selp.u32 	%r6172, 1, 0, %p1991;
	or.b32  	%r8369, %r8369, %r6172;
$L__BB2_1315:
	setp.gt.s32 	%p1992, %r8326, -1;
	setp.eq.s32 	%p1993, %r1743, 2;
	and.b32  	%r6174, %r8326, %r8352;
	setp.eq.s32 	%p1994, %r6174, %r8326;
	and.pred  	%p1995, %p1993, %p1994;
	and.pred  	%p1996, %p1995, %p1992;
	@%p1996 bra 	$L__BB2_1317;
	and.b32  	%r6175, %r8326, %r1806;
	popc.b32 	%r6176, %r6175;
	setp.eq.s32 	%p1997, %r6176, 1;
	or.b32  	%r6177, %r6175, -2147483648;
	selp.b32 	%r6178, %r6177, %r6175, %p1997;
	st.local.u32 	[%rd136+768], %r6178;
	setp.ne.s32 	%p1998, %r8326, %r6178;
	selp.u32 	%r6179, 1, 0, %p1998;
	or.b32  	%r8369, %r8369, %r6179;
$L__BB2_1317:
	setp.gt.s32 	%p1999, %r8328, -1;
	setp.eq.s32 	%p2000, %r1748, 2;
	and.b32  	%r6181, %r8328, %r8352;
	setp.eq.s32 	%p2001, %r6181, %r8328;
	and.pred  	%p2002, %p2000, %p2001;
	and.pred  	%p2003, %p2002, %p1999;
	@%p2003 bra 	$L__BB2_1319;
	and.b32  	%r6182, %r8328, %r1806;
	popc.b32 	%r6183, %r6182;
	setp.eq.s32 	%p2004, %r6183, 1;
	or.b32  	%r6184, %r6182, -2147483648;
	selp.b32 	%r6185, %r6184, %r6182, %p2004;
	st.local.u32 	[%rd136+64], %r6185;
	setp.ne.s32 	%p2005, %r8328, %r6185;
	selp.u32 	%r6186, 1, 0, %p2005;
	or.b32  	%r8369, %r8369, %r6186;
$L__BB2_1319:
	setp.gt.s32 	%p2006, %r8330, -1;
	setp.eq.s32 	%p2007, %r1753, 2;
	and.b32  	%r6188, %r8330, %r8352;
	setp.eq.s32 	%p2008, %r6188, %r8330;
	and.pred  	%p2009, %p2007, %p2008;
	and.pred  	%p2010, %p2009, %p2006;
	@%p2010 bra 	$L__BB2_1321;
	and.b32  	%r6189, %r8330, %r1806;
	popc.b32 	%r6190, %r6189;
	setp.eq.s32 	%p2011, %r6190, 1;
	or.b32  	%r6191, %r6189, -2147483648;
	selp.b32 	%r6192, %r6191, %r6189, %p2011;
	st.local.u32 	[%rd136+320], %r6192;
	setp.ne.s32 	%p2012, %r8330, %r6192;
	selp.u32 	%r6193, 1, 0, %p2012;
	or.b32  	%r8369, %r8369, %r6193;
$L__BB2_1321:
	setp.gt.s32 	%p2013, %r8332, -1;
	setp.eq.s32 	%p2014, %r1758, 2;
	and.b32  	%r6195, %r8332, %r8352;
	setp.eq.s32 	%p2015, %r6195, %r8332;
	and.pred  	%p2016, %p2014, %p2015;
	and.pred  	%p2017, %p2016, %p2013;
	@%p2017 bra 	$L__BB2_1323;
	and.b32  	%r6196, %r8332, %r1806;
	popc.b32 	%r6197, %r6196;
	setp.eq.s32 	%p2018, %r6197, 1;
	or.b32  	%r6198, %r6196, -2147483648;
	selp.b32 	%r6199, %r6198, %r6196, %p2018;
	st.local.u32 	[%rd136+576], %r6199;
	setp.ne.s32 	%p2019, %r8332, %r6199;
	selp.u32 	%r6200, 1, 0, %p2019;
	or.b32  	%r8369, %r8369, %r6200;
$L__BB2_1323:
	setp.gt.s32 	%p2020, %r8334, -1;
	setp.eq.s32 	%p2021, %r1763, 2;
	and.b32  	%r6202, %r8334, %r8352;
	setp.eq.s32 	%p2022, %r6202, %r8334;
	and.pred  	%p2023, %p2021, %p2022;
	and.pred  	%p2024, %p2023, %p2020;
	@%p2024 bra 	$L__BB2_1325;
	and.b32  	%r6203, %r8334, %r1806;
	popc.b32 	%r6204, %r6203;
	setp.eq.s32 	%p2025, %r6204, 1;
	or.b32  	%r6205, %r6203, -2147483648;
	selp.b32 	%r6206, %r6205, %r6203, %p2025;
	st.local.u32 	[%rd136+832], %r6206;
	setp.ne.s32 	%p2026, %r8334, %r6206;
	selp.u32 	%r6207, 1, 0, %p2026;
	or.b32  	%r8369, %r8369, %r6207;
$L__BB2_1325:
	setp.gt.s32 	%p2027, %r8336, -1;
	setp.eq.s32 	%p2028, %r1768, 2;
	and.b32  	%r6209, %r8336, %r8352;
	setp.eq.s32 	%p2029, %r6209, %r8336;
	and.pred  	%p2030, %p2028, %p2029;
	and.pred  	%p2031, %p2030, %p2027;
	@%p2031 bra 	$L__BB2_1327;
	and.b32  	%r6210, %r8336, %r1806;
	popc.b32 	%r6211, %r6210;
	setp.eq.s32 	%p2032, %r6211, 1;
	or.b32  	%r6212, %r6210, -2147483648;
	selp.b32 	%r6213, %r6212, %r6210, %p2032;
	st.local.u32 	[%rd136+128], %r6213;
	setp.ne.s32 	%p2033, %r8336, %r6213;
	selp.u32 	%r6214, 1, 0, %p2033;
	or.b32  	%r8369, %r8369, %r6214;
$L__BB2_1327:
	setp.gt.s32 	%p2034, %r8338, -1;
	setp.eq.s32 	%p2035, %r1773, 2;
	and.b32  	%r6216, %r8338, %r8352;
	setp.eq.s32 	%p2036, %r6216, %r8338;
	and.pred  	%p2037, %p2035, %p2036;
	and.pred  	%p2038, %p2037, %p2034;
	@%p2038 bra 	$L__BB2_1329;
	and.b32  	%r6217, %r8338, %r1806;
	popc.b32 	%r6218, %r6217;
	setp.eq.s32 	%p2039, %r6218, 1;
	or.b32  	%r6219, %r6217, -2147483648;
	selp.b32 	%r6220, %r6219, %r6217, %p2039;
	st.local.u32 	[%rd136+384], %r6220;
	setp.ne.s32 	%p2040, %r8338, %r6220;
	selp.u32 	%r6221, 1, 0, %p2040;
	or.b32  	%r8369, %r8369, %r6221;
$L__BB2_1329:
	setp.gt.s32 	%p2041, %r8340, -1;
	setp.eq.s32 	%p2042, %r1778, 2;
	and.b32  	%r6223, %r8340, %r8352;
	setp.eq.s32 	%p2043, %r6223, %r8340;
	and.pred  	%p2044, %p2042, %p2043;
	and.pred  	%p2045, %p2044, %p2041;
	@%p2045 bra 	$L__BB2_1331;
	and.b32  	%r6224, %r8340, %r1806;
	popc.b32 	%r6225, %r6224;
	setp.eq.s32 	%p2046, %r6225, 1;
	or.b32  	%r6226, %r6224, -2147483648;
	selp.b32 	%r6227, %r6226, %r6224, %p2046;
	st.local.u32 	[%rd136+640], %r6227;
	setp.ne.s32 	%p2047, %r8340, %r6227;
	selp.u32 	%r6228, 1, 0, %p2047;
	or.b32  	%r8369, %r8369, %r6228;
$L__BB2_1331:
	setp.gt.s32 	%p2048, %r8342, -1;
	setp.eq.s32 	%p2049, %r1783, 2;
	and.b32  	%r6230, %r8342, %r8352;
	setp.eq.s32 	%p2050, %r6230, %r8342;
	and.pred  	%p2051, %p2049, %p2050;
	and.pred  	%p2052, %p2051, %p2048;
	@%p2052 bra 	$L__BB2_1333;
	and.b32  	%r6231, %r8342, %r1806;
	popc.b32 	%r6232, %r6231;
	setp.eq.s32 	%p2053, %r6232, 1;
	or.b32  	%r6233, %r6231, -2147483648;
	selp.b32 	%r6234, %r6233, %r6231, %p2053;
	st.local.u32 	[%rd136+896], %r6234;
	setp.ne.s32 	%p2054, %r8342, %r6234;
	selp.u32 	%r6235, 1, 0, %p2054;
	or.b32  	%r8369, %r8369, %r6235;
$L__BB2_1333:
	setp.gt.s32 	%p2055, %r8344, -1;
	setp.eq.s32 	%p2056, %r1788, 2;
	and.b32  	%r6237, %r8344, %r8352;
	setp.eq.s32 	%p2057, %r6237, %r8344;
	and.pred  	%p2058, %p2056, %p2057;
	and.pred  	%p2059, %p2058, %p2055;
	@%p2059 bra 	$L__BB2_1335;
	and.b32  	%r6238, %r8344, %r1806;
	popc.b32 	%r6239, %r6238;
	setp.eq.s32 	%p2060, %r6239, 1;
	or.b32  	%r6240, %r6238, -2147483648;
	selp.b32 	%r6241, %r6240, %r6238, %p2060;
	st.local.u32 	[%rd136+192], %r6241;
	setp.ne.s32 	%p2061, %r8344, %r6241;
	selp.u32 	%r6242, 1, 0, %p2061;
	or.b32  	%r8369, %r8369, %r6242;
$L__BB2_1335:
	setp.gt.s32 	%p2062, %r8346, -1;
	setp.eq.s32 	%p2063, %r1793, 2;
	and.b32  	%r6244, %r8346, %r8352;
	setp.eq.s32 	%p2064, %r6244, %r8346;
	and.pred  	%p2065, %p2063, %p2064;
	and.pred  	%p2066, %p2065, %p2062;
	@%p2066 bra 	$L__BB2_1337;
	and.b32  	%r6245, %r8346, %r1806;
	popc.b32 	%r6246, %r6245;
	setp.eq.s32 	%p2067, %r6246, 1;
	or.b32  	%r6247, %r6245, -2147483648;
	selp.b32 	%r6248, %r6247, %r6245, %p2067;
	st.local.u32 	[%rd136+448], %r6248;
	setp.ne.s32 	%p2068, %r8346, %r6248;
	selp.u32 	%r6249, 1, 0, %p2068;
	or.b32  	%r8369, %r8369, %r6249;
$L__BB2_1337:
	setp.gt.s32 	%p2069, %r8348, -1;
	setp.eq.s32 	%p2070, %r1798, 2;
	and.b32  	%r6251, %r8348, %r8352;
	setp.eq.s32 	%p2071, %r6251, %r8348;
	and.pred  	%p2072, %p2070, %p2071;
	and.pred  	%p2073, %p2072, %p2069;
	@%p2073 bra 	$L__BB2_1339;
	and.b32  	%r6252, %r8348, %r1806;
	popc.b32 	%r6253, %r6252;
	setp.eq.s32 	%p2074, %r6253, 1;
	or.b32  	%r6254, %r6252, -2147483648;
	selp.b32 	%r6255, %r6254, %r6252, %p2074;
	st.local.u32 	[%rd136+704], %r6255;
	setp.ne.s32 	%p2075, %r8348, %r6255;
	selp.u32 	%r6256, 1, 0, %p2075;
	or.b32  	%r8369, %r8369, %r6256;
$L__BB2_1339:
	setp.gt.s32 	%p2076, %r8350, -1;
	setp.eq.s32 	%p2077, %r1803, 2;
	and.b32  	%r6258, %r8350, %r8352;
	setp.eq.s32 	%p2078, %r6258, %r8350;
	and.pred  	%p2079, %p2077, %p2078;
	and.pred  	%p2080, %p2079, %p2076;
	@%p2080 bra 	$L__BB2_1341;
	and.b32  	%r6259, %r8350, %r1806;
	popc.b32 	%r6260, %r6259;
	setp.eq.s32 	%p2081, %r6260, 1;
	or.b32  	%r6261, %r6259, -2147483648;
	selp.b32 	%r6262, %r6261, %r6259, %p2081;
	st.local.u32 	[%rd136+960], %r6262;
	setp.ne.s32 	%p2082, %r8350, %r6262;
	selp.u32 	%r6263, 1, 0, %p2082;
	or.b32  	%r8369, %r8369, %r6263;
$L__BB2_1341:
	or.b32  	%r6264, %r8301, %r8369;
	or.b32  	%r8301, %r6264, %r8321;
	add.s32 	%r8302, %r8302, 1;
	setp.ne.s32 	%p2083, %r8302, 16;
	@%p2083 bra 	$L__BB2_1183;
	setp.eq.s32 	%p2084, %r8301, 3;
	@%p2084 bra 	$L__BB2_1990;
	mov.b32 	%r8384, 0;
$L__BB2_1344:
	mul.wide.u32 	%rd383, %r8384, 64;
	add.s64 	%rd522, %rd49, %rd383;
	mov.b32 	%r8386, 0;
$L__BB2_1345:
	mov.u32 	%r1843, %r8386;
	ld.local.u32 	%r8405, [%rd522+-128];
	min.s32 	%r6267, %r8405, 0;
	and.b32  	%r8389, %r6267, 2147483647;
	ld.local.u32 	%r8407, [%rd522+-64];
	setp.gt.s32 	%p2085, %r8407, -1;
	@%p2085 bra 	$L__BB2_1347;
	and.b32  	%r6268, %r8407, 2147483647;
	and.b32  	%r6269, %r8407, %r8389;
	setp.eq.s32 	%p2086, %r6269, 0;
	selp.b32 	%r6270, %r6268, -2147483648, %p2086;
	or.b32  	%r8389, %r6270, %r8389;
$L__BB2_1347:
	ld.local.u32 	%r8409, [%rd522];
	setp.gt.s32 	%p2087, %r8409, -1;
	@%p2087 bra 	$L__BB2_1349;
	and.b32  	%r6271, %r8409, 2147483647;
	and.b32  	%r6272, %r6271, %r8389;
	setp.eq.s32 	%p2088, %r6272, 0;
	selp.b32 	%r6273, %r6271, -2147483648, %p2088;
	or.b32  	%r8389, %r6273, %r8389;
$L__BB2_1349:
	ld.local.u32 	%r8411, [%rd522+64];
	setp.gt.s32 	%p2089, %r8411, -1;
	@%p2089 bra 	$L__BB2_1351;
	and.b32  	%r6274, %r8411, 2147483647;
	and.b32  	%r6275, %r6274, %r8389;
	setp.eq.s32 	%p2090, %r6275, 0;
	selp.b32 	%r6276, %r6274, -2147483648, %p2090;
	or.b32  	%r8389, %r6276, %r8389;
$L__BB2_1351:
	ld.local.u32 	%r8413, [%rd522+-124];
	setp.gt.s32 	%p2091, %r8413, -1;
	@%p2091 bra 	$L__BB2_1353;
	and.b32  	%r6277, %r8413, 2147483647;
	and.b32  	%r6278, %r6277, %r8389;
	setp.eq.s32 	%p2092, %r6278, 0;
	selp.b32 	%r6279, %r6277, -2147483648, %p2092;
	or.b32  	%r8389, %r6279, %r8389;
$L__BB2_1353:
	ld.local.u32 	%r8415, [%rd522+-60];
	setp.gt.s32 	%p2093, %r8415, -1;
	@%p2093 bra 	$L__BB2_1355;
	and.b32  	%r6280, %r8415, 2147483647;
	and.b32  	%r6281, %r6280, %r8389;
	setp.eq.s32 	%p2094, %r6281, 0;
	selp.b32 	%r6282, %r6280, -2147483648, %p2094;
	or.b32  	%r8389, %r6282, %r8389;
$L__BB2_1355:
	ld.local.u32 	%r8417, [%rd522+4];
	setp.gt.s32 	%p2095, %r8417, -1;
	@%p2095 bra 	$L__BB2_1357;
	and.b32  	%r6283, %r8417, 2147483647;
	and.b32  	%r6284, %r6283, %r8389;
	setp.eq.s32 	%p2096, %r6284, 0;
	selp.b32 	%r6285, %r6283, -2147483648, %p2096;
	or.b32  	%r8389, %r6285, %r8389;
$L__BB2_1357:
	ld.local.u32 	%r8419, [%rd522+68];
	setp.gt.s32 	%p2097, %r8419, -1;
	@%p2097 bra 	$L__BB2_1359;
	and.b32  	%r6286, %r8419, 2147483647;
	and.b32  	%r6287, %r6286, %r8389;
	setp.eq.s32 	%p2098, %r6287, 0;
	selp.b32 	%r6288, %r6286, -2147483648, %p2098;
	or.b32  	%r8389, %r6288, %r8389;
$L__BB2_1359:
	ld.local.u32 	%r8421, [%rd522+-120];
	setp.gt.s32 	%p2099, %r8421, -1;
	@%p2099 bra 	$L__BB2_1361;
	and.b32  	%r6289, %r8421, 2147483647;
	and.b32  	%r6290, %r6289, %r8389;
	setp.eq.s32 	%p2100, %r6290, 0;
	selp.b32 	%r6291, %r6289, -2147483648, %p2100;
	or.b32  	%r8389, %r6291, %r8389;
$L__BB2_1361:
	ld.local.u32 	%r8423, [%rd522+-56];
	setp.gt.s32 	%p2101, %r8423, -1;
	@%p2101 bra 	$L__BB2_1363;
	and.b32  	%r6292, %r8423, 2147483647;
	and.b32  	%r6293, %r6292, %r8389;
	setp.eq.s32 	%p2102, %r6293, 0;
	selp.b32 	%r6294, %r6292, -2147483648, %p2102;
	or.b32  	%r8389, %r6294, %r8389;
$L__BB2_1363:
	ld.local.u32 	%r8425, [%rd522+8];
	setp.gt.s32 	%p2103, %r8425, -1;
	@%p2103 bra 	$L__BB2_1365;
	and.b32  	%r6295, %r8425, 2147483647;
	and.b32  	%r6296, %r6295, %r8389;
	setp.eq.s32 	%p2104, %r6296, 0;
	selp.b32 	%r6297, %r6295, -2147483648, %p2104;
	or.b32  	%r8389, %r6297, %r8389;
$L__BB2_1365:
	ld.local.u32 	%r8427, [%rd522+72];
	setp.gt.s32 	%p2105, %r8427, -1;
	@%p2105 bra 	$L__BB2_1367;
	and.b32  	%r6298, %r8427, 2147483647;
	and.b32  	%r6299, %r6298, %r8389;
	setp.eq.s32 	%p2106, %r6299, 0;
	selp.b32 	%r6300, %r6298, -2147483648, %p2106;
	or.b32  	%r8389, %r6300, %r8389;
$L__BB2_1367:
	ld.local.u32 	%r8429, [%rd522+-116];
	setp.gt.s32 	%p2107, %r8429, -1;
	@%p2107 bra 	$L__BB2_1369;
	and.b32  	%r6301, %r8429, 2147483647;
	and.b32  	%r6302, %r6301, %r8389;
	setp.eq.s32 	%p2108, %r6302, 0;
	selp.b32 	%r6303, %r6301, -2147483648, %p2108;
	or.b32  	%r8389, %r6303, %r8389;
$L__BB2_1369:
	ld.local.u32 	%r8431, [%rd522+-52];
	setp.gt.s32 	%p2109, %r8431, -1;
	@%p2109 bra 	$L__BB2_1371;
	and.b32  	%r6304, %r8431, 2147483647;
	and.b32  	%r6305, %r6304, %r8389;
	setp.eq.s32 	%p2110, %r6305, 0;
	selp.b32 	%r6306, %r6304, -2147483648, %p2110;
	or.b32  	%r8389, %r6306, %r8389;
$L__BB2_1371:
	ld.local.u32 	%r8433, [%rd522+12];
	setp.gt.s32 	%p2111, %r8433, -1;
	@%p2111 bra 	$L__BB2_1373;
	and.b32  	%r6307, %r8433, 2147483647;
	and.b32  	%r6308, %r6307, %r8389;
	setp.eq.s32 	%p2112, %r6308, 0;
	selp.b32 	%r6309, %r6307, -2147483648, %p2112;
	or.b32  	%r8389, %r6309, %r8389;
$L__BB2_1373:
	ld.local.u32 	%r8435, [%rd522+76];
	setp.gt.s32 	%p2113, %r8435, -1;
	@%p2113 bra 	$L__BB2_1375;
	and.b32  	%r6310, %r8435, 2147483647;
	and.b32  	%r6311, %r6310, %r8389;
	setp.eq.s32 	%p2114, %r6311, 0;
	selp.b32 	%r6312, %r6310, -2147483648, %p2114;
	or.b32  	%r8389, %r6312, %r8389;
$L__BB2_1375:
	setp.gt.s32 	%p2115, %r8389, -1;
	mov.b32 	%r8406, 0;
	@%p2115 bra 	$L__BB2_1377;
	mov.b32 	%r6315, 0;
	st.local.u32 	[%rd14+-32], %r6315;
	ld.local.u32 	%r8405, [%rd522+-128];
	mov.b32 	%r8406, 3;
$L__BB2_1377:
	not.b32 	%r1895, %r8389;
	setp.lt.s32 	%p2116, %r8405, 0;
	@%p2116 bra 	$L__BB2_1379;
	and.b32  	%r6316, %r8405, %r1895;
	popc.b32 	%r6317, %r6316;
	setp.eq.s32 	%p2117, %r6317, 1;
	or.b32  	%r6318, %r6316, -2147483648;
	selp.b32 	%r1896, %r6318, %r6316, %p2117;
	st.local.u32 	[%rd522+-128], %r1896;
	setp.ne.s32 	%p2118, %r8405, %r1896;
	selp.u32 	%r6319, 1, 0, %p2118;
	or.b32  	%r8406, %r8406, %r6319;
	mov.u32 	%r8405, %r1896;
$L__BB2_1379:
	setp.lt.s32 	%p2119, %r8407, 0;
	@%p2119 bra 	$L__BB2_1381;
	and.b32  	%r6320, %r8407, %r1895;
	popc.b32 	%r6321, %r6320;
	setp.eq.s32 	%p2120, %r6321, 1;
	or.b32  	%r6322, %r6320, -2147483648;
	selp.b32 	%r1900, %r6322, %r6320, %p2120;
	st.local.u32 	[%rd522+-64], %r1900;
	setp.ne.s32 	%p2121, %r8407, %r1900;
	selp.u32 	%r6323, 1, 0, %p2121;
	or.b32  	%r8406, %r8406, %r6323;
	mov.u32 	%r8407, %r1900;
$L__BB2_1381:
	setp.lt.s32 	%p2122, %r8409, 0;
	@%p2122 bra 	$L__BB2_1383;
	and.b32  	%r6324, %r8409, %r1895;
	popc.b32 	%r6325, %r6324;
	setp.eq.s32 	%p2123, %r6325, 1;
	or.b32  	%r6326, %r6324, -2147483648;
	selp.b32 	%r1904, %r6326, %r6324, %p2123;
	st.local.u32 	[%rd522], %r1904;
	setp.ne.s32 	%p2124, %r8409, %r1904;
	selp.u32 	%r6327, 1, 0, %p2124;
	or.b32  	%r8406, %r8406, %r6327;
	mov.u32 	%r8409, %r1904;
$L__BB2_1383:
	setp.lt.s32 	%p2125, %r8411, 0;
	@%p2125 bra 	$L__BB2_1385;
	and.b32  	%r6328, %r8411, %r1895;
	popc.b32 	%r6329, %r6328;
	setp.eq.s32 	%p2126, %r6329, 1;
	or.b32  	%r6330, %r6328, -2147483648;
	selp.b32 	%r1908, %r6330, %r6328, %p2126;
	st.local.u32 	[%rd522+64], %r1908;
	setp.ne.s32 	%p2127, %r8411, %r1908;
	selp.u32 	%r6331, 1, 0, %p2127;
	or.b32  	%r8406, %r8406, %r6331;
	mov.u32 	%r8411, %r1908;
$L__BB2_1385:
	setp.lt.s32 	%p2128, %r8413, 0;
	@%p2128 bra 	$L__BB2_1387;
	and.b32  	%r6332, %r8413, %r1895;
	popc.b32 	%r6333, %r6332;
	setp.eq.s32 	%p2129, %r6333, 1;
	or.b32  	%r6334, %r6332, -2147483648;
	selp.b32 	%r1912, %r6334, %r6332, %p2129;
	st.local.u32 	[%rd522+-124], %r1912;
	setp.ne.s32 	%p2130, %r8413, %r1912;
	selp.u32 	%r6335, 1, 0, %p2130;
	or.b32  	%r8406, %r8406, %r6335;
	mov.u32 	%r8413, %r1912;
$L__BB2_1387:
	setp.lt.s32 	%p2131, %r8415, 0;
	@%p2131 bra 	$L__BB2_1389;
	and.b32  	%r6336, %r8415, %r1895;
	popc.b32 	%r6337, %r6336;
	setp.eq.s32 	%p2132, %r6337, 1;
	or.b32  	%r6338, %r6336, -2147483648;
	selp.b32 	%r1916, %r6338, %r6336, %p2132;
	st.local.u32 	[%rd522+-60], %r1916;
	setp.ne.s32 	%p2133, %r8415, %r1916;
	selp.u32 	%r6339, 1, 0, %p2133;
	or.b32  	%r8406, %r8406, %r6339;
	mov.u32 	%r8415, %r1916;
$L__BB2_1389:
	setp.lt.s32 	%p2134, %r8417, 0;
	@%p2134 bra 	$L__BB2_1391;
	and.b32  	%r6340, %r8417, %r1895;
	popc.b32 	%r6341, %r6340;
	setp.eq.s32 	%p2135, %r6341, 1;
	or.b32  	%r6342, %r6340, -2147483648;
	selp.b32 	%r1920, %r6342, %r6340, %p2135;
	st.local.u32 	[%rd522+4], %r1920;
	setp.ne.s32 	%p2136, %r8417, %r1920;
	selp.u32 	%r6343, 1, 0, %p2136;
	or.b32  	%r8406, %r8406, %r6343;
	mov.u32 	%r8417, %r1920;
$L__BB2_1391:
	setp.lt.s32 	%p2137, %r8419, 0;
	@%p2137 bra 	$L__BB2_1393;
	and.b32  	%r6344, %r8419, %r1895;
	popc.b32 	%r6345, %r6344;
	setp.eq.s32 	%p2138, %r6345, 1;
	or.b32  	%r6346, %r6344, -2147483648;
	selp.b32 	%r1924, %r6346, %r6344, %p2138;
	st.local.u32 	[%rd522+68], %r1924;
	setp.ne.s32 	%p2139, %r8419, %r1924;
	selp.u32 	%r6347, 1, 0, %p2139;
	or.b32  	%r8406, %r8406, %r6347;
	mov.u32 	%r8419, %r1924;
$L__BB2_1393:
	setp.lt.s32 	%p2140, %r8421, 0;
	@%p2140 bra 	$L__BB2_1395;
	and.b32  	%r6348, %r8421, %r1895;
	popc.b32 	%r6349, %r6348;
	setp.eq.s32 	%p2141, %r6349, 1;
	or.b32  	%r6350, %r6348, -2147483648;
	selp.b32 	%r1928, %r6350, %r6348, %p2141;
	st.local.u32 	[%rd522+-120], %r1928;
	setp.ne.s32 	%p2142, %r8421, %r1928;
	selp.u32 	%r6351, 1, 0, %p2142;
	or.b32  	%r8406, %r8406, %r6351;
	mov.u32 	%r8421, %r1928;
$L__BB2_1395:
	setp.lt.s32 	%p2143, %r8423, 0;
	@%p2143 bra 	$L__BB2_1397;
	and.b32  	%r6352, %r8423, %r1895;
	popc.b32 	%r6353, %r6352;
	setp.eq.s32 	%p2144, %r6353, 1;
	or.b32  	%r6354, %r6352, -2147483648;
	selp.b32 	%r1932, %r6354, %r6352, %p2144;
	st.local.u32 	[%rd522+-56], %r1932;
	setp.ne.s32 	%p2145, %r8423, %r1932;
	selp.u32 	%r6355, 1, 0, %p2145;
	or.b32  	%r8406, %r8406, %r6355;
	mov.u32 	%r8423, %r1932;
$L__BB2_1397:
	setp.lt.s32 	%p2146, %r8425, 0;
	@%p2146 bra 	$L__BB2_1399;
	and.b32  	%r6356, %r8425, %r1895;
	popc.b32 	%r6357, %r6356;
	setp.eq.s32 	%p2147, %r6357, 1;
	or.b32  	%r6358, %r6356, -2147483648;
	selp.b32 	%r1936, %r6358, %r6356, %p2147;
	st.local.u32 	[%rd522+8], %r1936;
	setp.ne.s32 	%p2148, %r8425, %r1936;
	selp.u32 	%r6359, 1, 0, %p2148;
	or.b32  	%r8406, %r8406, %r6359;
	mov.u32 	%r8425, %r1936;
$L__BB2_1399:
	setp.lt.s32 	%p2149, %r8427, 0;
	@%p2149 bra 	$L__BB2_1401;
	and.b32  	%r6360, %r8427, %r1895;
	popc.b32 	%r6361, %r6360;
	setp.eq.s32 	%p2150, %r6361, 1;
	or.b32  	%r6362, %r6360, -2147483648;
	selp.b32 	%r1940, %r6362, %r6360, %p2150;
	st.local.u32 	[%rd522+72], %r1940;
	setp.ne.s32 	%p2151, %r8427, %r1940;
	selp.u32 	%r6363, 1, 0, %p2151;
	or.b32  	%r8406, %r8406, %r6363;
	mov.u32 	%r8427, %r1940;
$L__BB2_1401:
	setp.lt.s32 	%p2152, %r8429, 0;
	@%p2152 bra 	$L__BB2_1403;
	and.b32  	%r6364, %r8429, %r1895;
	popc.b32 	%r6365, %r6364;
	setp.eq.s32 	%p2153, %r6365, 1;
	or.b32  	%r6366, %r6364, -2147483648;
	selp.b32 	%r1944, %r6366, %r6364, %p2153;
	st.local.u32 	[%rd522+-116], %r1944;
	setp.ne.s32 	%p2154, %r8429, %r1944;
	selp.u32 	%r6367, 1, 0, %p2154;
	or.b32  	%r8406, %r8406, %r6367;
	mov.u32 	%r8429, %r1944;
$L__BB2_1403:
	setp.lt.s32 	%p2155, %r8431, 0;
	@%p2155 bra 	$L__BB2_1405;
	and.b32  	%r6368, %r8431, %r1895;
	popc.b32 	%r6369, %r6368;
	setp.eq.s32 	%p2156, %r6369, 1;
	or.b32  	%r6370, %r6368, -2147483648;
	selp.b32 	%r1948, %r6370, %r6368, %p2156;
	st.local.u32 	[%rd522+-52], %r1948;
	setp.ne.s32 	%p2157, %r8431, %r1948;
	selp.u32 	%r6371, 1, 0, %p2157;
	or.b32  	%r8406, %r8406, %r6371;
	mov.u32 	%r8431, %r1948;
$L__BB2_1405:
	setp.lt.s32 	%p2158, %r8433, 0;
	@%p2158 bra 	$L__BB2_1407;
	and.b32  	%r6372, %r8433, %r1895;
	popc.b32 	%r6373, %r6372;
	setp.eq.s32 	%p2159, %r6373, 1;
	or.b32  	%r6374, %r6372, -2147483648;
	selp.b32 	%r1952, %r6374, %r6372, %p2159;
	st.local.u32 	[%rd522+12], %r1952;
	setp.ne.s32 	%p2160, %r8433, %r1952;
	selp.u32 	%r6375, 1, 0, %p2160;
	or.b32  	%r8406, %r8406, %r6375;
	mov.u32 	%r8433, %r1952;
$L__BB2_1407:
	setp.lt.s32 	%p2161, %r8435, 0;
	@%p2161 bra 	$L__BB2_1409;
	and.b32  	%r6376, %r8435, %r1895;
	popc.b32 	%r6377, %r6376;
	setp.eq.s32 	%p2162, %r6377, 1;
	or.b32  	%r6378, %r6376, -2147483648;
	selp.b32 	%r1956, %r6378, %r6376, %p2162;
	st.local.u32 	[%rd522+76], %r1956;
	setp.ne.s32 	%p2163, %r8435, %r1956;
	selp.u32 	%r6379, 1, 0, %p2163;
	or.b32  	%r8406, %r8406, %r6379;
	mov.u32 	%r8435, %r1956;
$L__BB2_1409:
	mov.b32 	%r6380, 0;
	st.local.v4.u32 	[%rd2], {%r6380, %r6380, %r6380, %r6380};
	st.local.v4.u32 	[%rd2+16], {%r6380, %r6380, %r6380, %r6380};
	st.local.v4.u32 	[%rd2+32], {%r6380, %r6380, %r6380, %r6380};
	st.local.v4.u32 	[%rd2+48], {%r6380, %r6380, %r6380, %r6380};
	st.local.v4.u32 	[%rd2+64], {%r6380, %r6380, %r6380, %r6380};
	st.local.v4.u32 	[%rd2+80], {%r6380, %r6380, %r6380, %r6380};
	st.local.v4.u32 	[%rd2+96], {%r6380, %r6380, %r6380, %r6380};
	st.local.v4.u32 	[%rd2+112], {%r6380, %r6380, %r6380, %r6380};
	popc.b32 	%r1960, %r8405;
	setp.lt.s32 	%p2164, %r8405, 0;
	setp.ne.s32 	%p2165, %r1960, 2;
	or.pred  	%p2166, %p2164, %p2165;
	mov.u32 	%r8437, %r6380;
	@%p2166 bra 	$L__BB2_1412;
	clz.b32 	%r6381, %r8405;
	mov.b32 	%r6382, -2147483648;
	shr.u32 	%r1961, %r6382, %r6381;
	xor.b32  	%r6383, %r1961, %r8405;
	clz.b32 	%r6384, %r6383;
	sub.s32 	%r6385, 31, %r6384;
	mul.wide.u32 	%rd384, %r6385, 4;
	add.s64 	%rd154, %rd2, %rd384;
	ld.local.u32 	%r1962, [%rd154];
	and.b32  	%r6386, %r1962, %r1961;
	setp.ne.s32 	%p2167, %r6386, 0;
	mov.u32 	%r8437, %r8405;
	@%p2167 bra 	$L__BB2_1412;
	or.b32  	%r6388, %r1962, %r1961;
	st.local.u32 	[%rd154], %r6388;
	mov.u32 	%r8437, %r6380;
$L__BB2_1412:
	popc.b32 	%r1964, %r8407;
	setp.lt.s32 	%p2168, %r8407, 0;
	setp.ne.s32 	%p2169, %r1964, 2;
	or.pred  	%p2170, %p2168, %p2169;
	@%p2170 bra 	$L__BB2_1416;
	clz.b32 	%r6389, %r8407;
	mov.b32 	%r6390, -2147483648;
	shr.u32 	%r1965, %r6390, %r6389;
	xor.b32  	%r6391, %r1965, %r8407;
	clz.b32 	%r6392, %r6391;
	sub.s32 	%r6393, 31, %r6392;
	mul.wide.u32 	%rd385, %r6393, 4;
	add.s64 	%rd155, %rd2, %rd385;
	ld.local.u32 	%r1966, [%rd155];
	and.b32  	%r6394, %r1966, %r1965;
	setp.eq.s32 	%p2171, %r6394, 0;
	@%p2171 bra 	$L__BB2_1415;
	or.b32  	%r8437, %r8407, %r8437;
	bra.uni 	$L__BB2_1416;
$L__BB2_1415:
	or.b32  	%r6395, %r1966, %r1965;
	st.local.u32 	[%rd155], %r6395;
$L__BB2_1416:
	popc.b32 	%r1969, %r8409;
	setp.lt.s32 	%p2172, %r8409, 0;
	setp.ne.s32 	%p2173, %r1969, 2;
	or.pred  	%p2174, %p2172, %p2173;
	@%p2174 bra 	$L__BB2_1420;
	clz.b32 	%r6396, %r8409;
	mov.b32 	%r6397, -2147483648;
	shr.u32 	%r1970, %r6397, %r6396;
	xor.b32  	%r6398, %r1970, %r8409;
	clz.b32 	%r6399, %r6398;
	sub.s32 	%r6400, 31, %r6399;
	mul.wide.u32 	%rd386, %r6400, 4;
	add.s64 	%rd156, %rd2, %rd386;
	ld.local.u32 	%r1971, [%rd156];
	and.b32  	%r6401, %r1971, %r1970;
	setp.eq.s32 	%p2175, %r6401, 0;
	@%p2175 bra 	$L__BB2_1419;
	or.b32  	%r8437, %r8409, %r8437;
	bra.uni 	$L__BB2_1420;
$L__BB2_1419:
	or.b32  	%r6402, %r1971, %r1970;
	st.local.u32 	[%rd156], %r6402;
$L__BB2_1420:
	popc.b32 	%r1974, %r8411;
	setp.lt.s32 	%p2176, %r8411, 0;
	setp.ne.s32 	%p2177, %r1974, 2;
	or.pred  	%p2178, %p2176, %p2177;
	@%p2178 bra 	$L__BB2_1424;
	clz.b32 	%r6403, %r8411;
	mov.b32 	%r6404, -2147483648;
	shr.u32 	%r1975, %r6404, %r6403;
	xor.b32  	%r6405, %r1975, %r8411;
	clz.b32 	%r6406, %r6405;
	sub.s32 	%r6407, 31, %r6406;
	mul.wide.u32 	%rd387, %r6407, 4;
	add.s64 	%rd157, %rd2, %rd387;
	ld.local.u32 	%r1976, [%rd157];
	and.b32  	%r6408, %r1976, %r1975;
	setp.eq.s32 	%p2179, %r6408, 0;
	@%p2179 bra 	$L__BB2_1423;
	or.b32  	%r8437, %r8411, %r8437;
	bra.uni 	$L__BB2_1424;
$L__BB2_1423:
	or.b32  	%r6409, %r1976, %r1975;
	st.local.u32 	[%rd157], %r6409;
$L__BB2_1424:
	popc.b32 	%r1979, %r8413;
	setp.lt.s32 	%p2180, %r8413, 0;
	setp.ne.s32 	%p2181, %r1979, 2;
	or.pred  	%p2182, %p2180, %p2181;
	@%p2182 bra 	$L__BB2_1428;
	clz.b32 	%r6410, %r8413;
	mov.b32 	%r6411, -2147483648;
	shr.u32 	%r1980, %r6411, %r6410;
	xor.b32  	%r6412, %r1980, %r8413;
	clz.b32 	%r6413, %r6412;
	sub.s32 	%r6414, 31, %r6413;
	mul.wide.u32 	%rd388, %r6414, 4;
	add.s64 	%rd158, %rd2, %rd388;
	ld.local.u32 	%r1981, [%rd158];
	and.b32  	%r6415, %r1981, %r1980;
	setp.eq.s32 	%p2183, %r6415, 0;
	@%p2183 bra 	$L__BB2_1427;
	or.b32  	%r8437, %r8413, %r8437;
	bra.uni 	$L__BB2_1428;
$L__BB2_1427:
	or.b32  	%r6416, %r1981, %r1980;
	st.local.u32 	[%rd158], %r6416;
$L__BB2_1428:
	popc.b32 	%r1984, %r8415;
	setp.lt.s32 	%p2184, %r8415, 0;
	setp.ne.s32 	%p2185, %r1984, 2;
	or.pred  	%p2186, %p2184, %p2185;
	@%p2186 bra 	$L__BB2_1432;
	clz.b32 	%r6417, %r8415;
	mov.b32 	%r6418, -2147483648;
	shr.u32 	%r1985, %r6418, %r6417;
	xor.b32  	%r6419, %r1985, %r8415;
	clz.b32 	%r6420, %r6419;
	sub.s32 	%r6421, 31, %r6420;
	mul.wide.u32 	%rd389, %r6421, 4;
	add.s64 	%rd159, %rd2, %rd389;
	ld.local.u32 	%r1986, [%rd159];
	and.b32  	%r6422, %r1986, %r1985;
	setp.eq.s32 	%p2187, %r6422, 0;
	@%p2187 bra 	$L__BB2_1431;
	or.b32  	%r8437, %r8415, %r8437;
	bra.uni 	$L__BB2_1432;
$L__BB2_1431:
	or.b32  	%r6423, %r1986, %r1985;
	st.local.u32 	[%rd159], %r6423;
$L__BB2_1432:
	popc.b32 	%r1989, %r8417;
	setp.lt.s32 	%p2188, %r8417, 0;
	setp.ne.s32 	%p2189, %r1989, 2;
	or.pred  	%p2190, %p2188, %p2189;
	@%p2190 bra 	$L__BB2_1436;
	clz.b32 	%r6424, %r8417;
	mov.b32 	%r6425, -2147483648;
	shr.u32 	%r1990, %r6425, %r6424;
	xor.b32  	%r6426, %r1990, %r8417;
	clz.b32 	%r6427, %r6426;
	sub.s32 	%r6428, 31, %r6427;
	mul.wide.u32 	%rd390, %r6428, 4;
	add.s64 	%rd160, %rd2, %rd390;
	ld.local.u32 	%r1991, [%rd160];
	and.b32  	%r6429, %r1991, %r1990;
	setp.eq.s32 	%p2191, %r6429, 0;
	@%p2191 bra 	$L__BB2_1435;
	or.b32  	%r8437, %r8417, %r8437;
	bra.uni 	$L__BB2_1436;
$L__BB2_1435:
	or.b32  	%r6430, %r1991, %r1990;
	st.local.u32 	[%rd160], %r6430;
$L__BB2_1436:
	popc.b32 	%r1994, %r8419;
	setp.lt.s32 	%p2192, %r8419, 0;
	setp.ne.s32 	%p2193, %r1994, 2;
	or.pred  	%p2194, %p2192, %p2193;
	@%p2194 bra 	$L__BB2_1440;
	clz.b32 	%r6431, %r8419;
	mov.b32 	%r6432, -2147483648;
	shr.u32 	%r1995, %r6432, %r6431;
	xor.b32  	%r6433, %r1995, %r8419;
	clz.b32 	%r6434, %r6433;
	sub.s32 	%r6435, 31, %r6434;
	mul.wide.u32 	%rd391, %r6435, 4;
	add.s64 	%rd161, %rd2, %rd391;
	ld.local.u32 	%r1996, [%rd161];
	and.b32  	%r6436, %r1996, %r1995;
	setp.eq.s32 	%p2195, %r6436, 0;
	@%p2195 bra 	$L__BB2_1439;
	or.b32  	%r8437, %r8419, %r8437;
	bra.uni 	$L__BB2_1440;
$L__BB2_1439:
	or.b32  	%r6437, %r1996, %r1995;
	st.local.u32 	[%rd161], %r6437;
$L__BB2_1440:
	popc.b32 	%r1999, %r8421;
	setp.lt.s32 	%p2196, %r8421, 0;
	setp.ne.s32 	%p2197, %r1999, 2;
	or.pred  	%p2198, %p2196, %p2197;
	@%p2198 bra 	$L__BB2_1444;
	clz.b32 	%r6438, %r8421;
	mov.b32 	%r6439, -2147483648;
	shr.u32 	%r2000, %r6439, %r6438;
	xor.b32  	%r6440, %r2000, %r8421;
	clz.b32 	%r6441, %r6440;
	sub.s32 	%r6442, 31, %r6441;
	mul.wide.u32 	%rd392, %r6442, 4;
	add.s64 	%rd162, %rd2, %rd392;
	ld.local.u32 	%r2001, [%rd162];
	and.b32  	%r6443, %r2001, %r2000;
	setp.eq.s32 	%p2199, %r6443, 0;
	@%p2199 bra 	$L__BB2_1443;
	or.b32  	%r8437, %r8421, %r8437;
	bra.uni 	$L__BB2_1444;
$L__BB2_1443:
	or.b32  	%r6444, %r2001, %r2000;
	st.local.u32 	[%rd162], %r6444;
$L__BB2_1444:
	popc.b32 	%r2004, %r8423;
	setp.lt.s32 	%p2200, %r8423, 0;
	setp.ne.s32 	%p2201, %r2004, 2;
	or.pred  	%p2202, %p2200, %p2201;
	@%p2202 bra 	$L__BB2_1448;
	clz.b32 	%r6445, %r8423;
	mov.b32 	%r6446, -2147483648;
	shr.u32 	%r2005, %r6446, %r6445;
	xor.b32  	%r6447, %r2005, %r8423;
	clz.b32 	%r6448, %r6447;
	sub.s32 	%r6449, 31, %r6448;
	mul.wide.u32 	%rd393, %r6449, 4;
	add.s64 	%rd163, %rd2, %rd393;
	ld.local.u32 	%r2006, [%rd163];
	and.b32  	%r6450, %r2006, %r2005;
	setp.eq.s32 	%p2203, %r6450, 0;
	@%p2203 bra 	$L__BB2_1447;
	or.b32  	%r8437, %r8423, %r8437;
	bra.uni 	$L__BB2_1448;
$L__BB2_1447:
	or.b32  	%r6451, %r2006, %r2005;
	st.local.u32 	[%rd163], %r6451;
$L__BB2_1448:
	popc.b32 	%r2009, %r8425;
	setp.lt.s32 	%p2204, %r8425, 0;
	setp.ne.s32 	%p2205, %r2009, 2;
	or.pred  	%p2206, %p2204, %p2205;
	@%p2206 bra 	$L__BB2_1452;
	clz.b32 	%r6452, %r8425;
	mov.b32 	%r6453, -2147483648;
	shr.u32 	%r2010, %r6453, %r6452;
	xor.b32  	%r6454, %r2010, %r8425;
	clz.b32 	%r6455, %r6454;
	sub.s32 	%r6456, 31, %r6455;
	mul.wide.u32 	%rd394, %r6456, 4;
	add.s64 	%rd164, %rd2, %rd394;
	ld.local.u32 	%r2011, [%rd164];
	and.b32  	%r6457, %r2011, %r2010;
	setp.eq.s32 	%p2207, %r6457, 0;
	@%p2207 bra 	$L__BB2_1451;
	or.b32  	%r8437, %r8425, %r8437;
	bra.uni 	$L__BB2_1452;
$L__BB2_1451:
	or.b32  	%r6458, %r2011, %r2010;
	st.local.u32 	[%rd164], %r6458;
$L__BB2_1452:
	popc.b32 	%r2014, %r8427;
	setp.lt.s32 	%p2208, %r8427, 0;
	setp.ne.s32 	%p2209, %r2014, 2;
	or.pred  	%p2210, %p2208, %p2209;
	@%p2210 bra 	$L__BB2_1456;
	clz.b32 	%r6459, %r8427;
	mov.b32 	%r6460, -2147483648;
	shr.u32 	%r2015, %r6460, %r6459;
	xor.b32  	%r6461, %r2015, %r8427;
	clz.b32 	%r6462, %r6461;
	sub.s32 	%r6463, 31, %r6462;
	mul.wide.u32 	%rd395, %r6463, 4;
	add.s64 	%rd165, %rd2, %rd395;
	ld.local.u32 	%r2016, [%rd165];
	and.b32  	%r6464, %r2016, %r2015;
	setp.eq.s32 	%p2211, %r6464, 0;
	@%p2211 bra 	$L__BB2_1455;
	or.b32  	%r8437, %r8427, %r8437;
	bra.uni 	$L__BB2_1456;
$L__BB2_1455:
	or.b32  	%r6465, %r2016, %r2015;
	st.local.u32 	[%rd165], %r6465;
$L__BB2_1456:
	popc.b32 	%r2019, %r8429;
	setp.lt.s32 	%p2212, %r8429, 0;
	setp.ne.s32 	%p2213, %r2019, 2;
	or.pred  	%p2214, %p2212, %p2213;
	@%p2214 bra 	$L__BB2_1460;
	clz.b32 	%r6466, %r8429;
	mov.b32 	%r6467, -2147483648;
	shr.u32 	%r2020, %r6467, %r6466;
	xor.b32  	%r6468, %r2020, %r8429;
	clz.b32 	%r6469, %r6468;
	sub.s32 	%r6470, 31, %r6469;
	mul.wide.u32 	%rd396, %r6470, 4;
	add.s64 	%rd166, %rd2, %rd396;
	ld.local.u32 	%r2021, [%rd166];
	and.b32  	%r6471, %r2021, %r2020;
	setp.eq.s32 	%p2215, %r6471, 0;
	@%p2215 bra 	$L__BB2_1459;
	or.b32  	%r8437, %r8429, %r8437;
	bra.uni 	$L__BB2_1460;
$L__BB2_1459:
	or.b32  	%r6472, %r2021, %r2020;
	st.local.u32 	[%rd166], %r6472;
$L__BB2_1460:
	popc.b32 	%r2024, %r8431;
	setp.lt.s32 	%p2216, %r8431, 0;
	setp.ne.s32 	%p2217, %r2024, 2;
	or.pred  	%p2218, %p2216, %p2217;
	@%p2218 bra 	$L__BB2_1464;
	clz.b32 	%r6473, %r8431;
	mov.b32 	%r6474, -2147483648;
	shr.u32 	%r2025, %r6474, %r6473;
	xor.b32  	%r6475, %r2025, %r8431;
	clz.b32 	%r6476, %r6475;
	sub.s32 	%r6477, 31, %r6476;
	mul.wide.u32 	%rd397, %r6477, 4;
	add.s64 	%rd167, %rd2, %rd397;
	ld.local.u32 	%r2026, [%rd167];
	and.b32  	%r6478, %r2026, %r2025;
	setp.eq.s32 	%p2219, %r6478, 0;
	@%p2219 bra 	$L__BB2_1463;
	or.b32  	%r8437, %r8431, %r8437;
	bra.uni 	$L__BB2_1464;
$L__BB2_1463:
	or.b32  	%r6479, %r2026, %r2025;
	st.local.u32 	[%rd167], %r6479;
$L__BB2_1464:
	popc.b32 	%r2029, %r8433;
	setp.lt.s32 	%p2220, %r8433, 0;
	setp.ne.s32 	%p2221, %r2029, 2;
	or.pred  	%p2222, %p2220, %p2221;
	@%p2222 bra 	$L__BB2_1468;
	clz.b32 	%r6480, %r8433;
	mov.b32 	%r6481, -2147483648;
	shr.u32 	%r2030, %r6481, %r6480;
	xor.b32  	%r6482, %r2030, %r8433;
	clz.b32 	%r6483, %r6482;
	sub.s32 	%r6484, 31, %r6483;
	mul.wide.u32 	%rd398, %r6484, 4;
	add.s64 	%rd168, %rd2, %rd398;
	ld.local.u32 	%r2031, [%rd168];
	and.b32  	%r6485, %r2031, %r2030;
	setp.eq.s32 	%p2223, %r6485, 0;
	@%p2223 bra 	$L__BB2_1467;
	or.b32  	%r8437, %r8433, %r8437;
	bra.uni 	$L__BB2_1468;
$L__BB2_1467:
	or.b32  	%r6486, %r2031, %r2030;
	st.local.u32 	[%rd168], %r6486;
$L__BB2_1468:
	popc.b32 	%r2034, %r8435;
	setp.lt.s32 	%p2224, %r8435, 0;
	setp.ne.s32 	%p2225, %r2034, 2;
	or.pred  	%p2226, %p2224, %p2225;
	@%p2226 bra 	$L__BB2_1470;
	clz.b32 	%r6487, %r8435;
	mov.b32 	%r6488, -2147483648;
	shr.u32 	%r6489, %r6488, %r6487;
	xor.b32  	%r6490, %r6489, %r8435;
	clz.b32 	%r6491, %r6490;
	sub.s32 	%r6492, 31, %r6491;
	mul.wide.u32 	%rd399, %r6492, 4;
	add.s64 	%rd400, %rd2, %rd399;
	ld.local.u32 	%r6493, [%rd400];
	and.b32  	%r6494, %r6493, %r6489;
	setp.eq.s32 	%p2227, %r6494, 0;
	selp.b32 	%r6495, 0, %r8435, %p2227;
	or.b32  	%r8437, %r8437, %r6495;
$L__BB2_1470:
	setp.eq.s32 	%p2228, %r8437, 0;
	mov.b32 	%r8454, 0;
	@%p2228 bra 	$L__BB2_1503;
	not.b32 	%r2037, %r8437;
	setp.gt.s32 	%p2229, %r8405, -1;
	setp.eq.s32 	%p2230, %r1960, 2;
	and.b32  	%r6499, %r8405, %r8437;
	setp.eq.s32 	%p2231, %r6499, %r8405;
	and.pred  	%p2232, %p2230, %p2231;
	mov.b32 	%r8454, 0;
	and.pred  	%p2233, %p2232, %p2229;
	@%p2233 bra 	$L__BB2_1473;
	and.b32  	%r6500, %r8405, %r2037;
	popc.b32 	%r6501, %r6500;
	setp.eq.s32 	%p2234, %r6501, 1;
	or.b32  	%r6502, %r6500, -2147483648;
	selp.b32 	%r6503, %r6502, %r6500, %p2234;
	st.local.u32 	[%rd522+-128], %r6503;
	setp.ne.s32 	%p2235, %r8405, %r6503;
	selp.u32 	%r8454, 1, 0, %p2235;
$L__BB2_1473:
	setp.gt.s32 	%p2236, %r8407, -1;
	setp.eq.s32 	%p2237, %r1964, 2;
	and.b32  	%r6505, %r8407, %r8437;
	setp.eq.s32 	%p2238, %r6505, %r8407;
	and.pred  	%p2239, %p2237, %p2238;
	and.pred  	%p2240, %p2239, %p2236;
	@%p2240 bra 	$L__BB2_1475;
	and.b32  	%r6506, %r8407, %r2037;
	popc.b32 	%r6507, %r6506;
	setp.eq.s32 	%p2241, %r6507, 1;
	or.b32  	%r6508, %r6506, -2147483648;
	selp.b32 	%r6509, %r6508, %r6506, %p2241;
	st.local.u32 	[%rd522+-64], %r6509;
	setp.ne.s32 	%p2242, %r8407, %r6509;
	selp.u32 	%r6510, 1, 0, %p2242;
	or.b32  	%r8454, %r8454, %r6510;
$L__BB2_1475:
	setp.gt.s32 	%p2243, %r8409, -1;
	setp.eq.s32 	%p2244, %r1969, 2;
	and.b32  	%r6512, %r8409, %r8437;
	setp.eq.s32 	%p2245, %r6512, %r8409;
	and.pred  	%p2246, %p2244, %p2245;
	and.pred  	%p2247, %p2246, %p2243;
	@%p2247 bra 	$L__BB2_1477;
	and.b32  	%r6513, %r8409, %r2037;
	popc.b32 	%r6514, %r6513;
	setp.eq.s32 	%p2248, %r6514, 1;
	or.b32  	%r6515, %r6513, -2147483648;
	selp.b32 	%r6516, %r6515, %r6513, %p2248;
	st.local.u32 	[%rd522], %r6516;
	setp.ne.s32 	%p2249, %r8409, %r6516;
	selp.u32 	%r6517, 1, 0, %p2249;
	or.b32  	%r8454, %r8454, %r6517;
$L__BB2_1477:
	setp.gt.s32 	%p2250, %r8411, -1;
	setp.eq.s32 	%p2251, %r1974, 2;
	and.b32  	%r6519, %r8411, %r8437;
	setp.eq.s32 	%p2252, %r6519, %r8411;
	and.pred  	%p2253, %p2251, %p2252;
	and.pred  	%p2254, %p2253, %p2250;
	@%p2254 bra 	$L__BB2_1479;
	and.b32  	%r6520, %r8411, %r2037;
	popc.b32 	%r6521, %r6520;
	setp.eq.s32 	%p2255, %r6521, 1;
	or.b32  	%r6522, %r6520, -2147483648;
	selp.b32 	%r6523, %r6522, %r6520, %p2255;
	st.local.u32 	[%rd522+64], %r6523;
	setp.ne.s32 	%p2256, %r8411, %r6523;
	selp.u32 	%r6524, 1, 0, %p2256;
	or.b32  	%r8454, %r8454, %r6524;
$L__BB2_1479:
	setp.gt.s32 	%p2257, %r8413, -1;
	setp.eq.s32 	%p2258, %r1979, 2;
	and.b32  	%r6526, %r8413, %r8437;
	setp.eq.s32 	%p2259, %r6526, %r8413;
	and.pred  	%p2260, %p2258, %p2259;
	and.pred  	%p2261, %p2260, %p2257;
	@%p2261 bra 	$L__BB2_1481;
	and.b32  	%r6527, %r8413, %r2037;
	popc.b32 	%r6528, %r6527;
	setp.eq.s32 	%p2262, %r6528, 1;
	or.b32  	%r6529, %r6527, -2147483648;
	selp.b32 	%r6530, %r6529, %r6527, %p2262;
	st.local.u32 	[%rd522+-124], %r6530;
	setp.ne.s32 	%p2263, %r8413, %r6530;
	selp.u32 	%r6531, 1, 0, %p2263;
	or.b32  	%r8454, %r8454, %r6531;
$L__BB2_1481:
	setp.gt.s32 	%p2264, %r8415, -1;
	setp.eq.s32 	%p2265, %r1984, 2;
	and.b32  	%r6533, %r8415, %r8437;
	setp.eq.s32 	%p2266, %r6533, %r8415;
	and.pred  	%p2267, %p2265, %p2266;
	and.pred  	%p2268, %p2267, %p2264;
	@%p2268 bra 	$L__BB2_1483;
	and.b32  	%r6534, %r8415, %r2037;
	popc.b32 	%r6535, %r6534;
	setp.eq.s32 	%p2269, %r6535, 1;
	or.b32  	%r6536, %r6534, -2147483648;
	selp.b32 	%r6537, %r6536, %r6534, %p2269;
	st.local.u32 	[%rd522+-60], %r6537;
	setp.ne.s32 	%p2270, %r8415, %r6537;
	selp.u32 	%r6538, 1, 0, %p2270;
	or.b32  	%r8454, %r8454, %r6538;
$L__BB2_1483:
	setp.gt.s32 	%p2271, %r8417, -1;
	setp.eq.s32 	%p2272, %r1989, 2;
	and.b32  	%r6540, %r8417, %r8437;
	setp.eq.s32 	%p2273, %r6540, %r8417;
	and.pred  	%p2274, %p2272, %p2273;
	and.pred  	%p2275, %p2274, %p2271;
	@%p2275 bra 	$L__BB2_1485;
	and.b32  	%r6541, %r8417, %r2037;
	popc.b32 	%r6542, %r6541;
	setp.eq.s32 	%p2276, %r6542, 1;
	or.b32  	%r6543, %r6541, -2147483648;
	selp.b32 	%r6544, %r6543, %r6541, %p2276;
	st.local.u32 	[%rd522+4], %r6544;
	setp.ne.s32 	%p2277, %r8417, %r6544;
	selp.u32 	%r6545, 1, 0, %p2277;
	or.b32  	%r8454, %r8454, %r6545;
$L__BB2_1485:
	setp.gt.s32 	%p2278, %r8419, -1;
	setp.eq.s32 	%p2279, %r1994, 2;
	and.b32  	%r6547, %r8419, %r8437;
	setp.eq.s32 	%p2280, %r6547, %r8419;
	and.pred  	%p2281, %p2279, %p2280;
	and.pred  	%p2282, %p2281, %p2278;
	@%p2282 bra 	$L__BB2_1487;
	and.b32  	%r6548, %r8419, %r2037;
	popc.b32 	%r6549, %r6548;
	setp.eq.s32 	%p2283, %r6549, 1;
	or.b32  	%r6550, %r6548, -2147483648;
	selp.b32 	%r6551, %r6550, %r6548, %p2283;
	st.local.u32 	[%rd522+68], %r6551;
	setp.ne.s32 	%p2284, %r8419, %r6551;
	selp.u32 	%r6552, 1, 0, %p2284;
	or.b32  	%r8454, %r8454, %r6552;
$L__BB2_1487:
	setp.gt.s32 	%p2285, %r8421, -1;
	setp.eq.s32 	%p2286, %r1999, 2;
	and.b32  	%r6554, %r8421, %r8437;
	setp.eq.s32 	%p2287, %r6554, %r8421;
	and.pred  	%p2288, %p2286, %p2287;
	and.pred  	%p2289, %p2288, %p2285;
	@%p2289 bra 	$L__BB2_1489;
	and.b32  	%r6555, %r8421, %r2037;
	popc.b32 	%r6556, %r6555;
	setp.eq.s32 	%p2290, %r6556, 1;
	or.b32  	%r6557, %r6555, -2147483648;
	selp.b32 	%r6558, %r6557, %r6555, %p2290;
	st.local.u32 	[%rd522+-120], %r6558;
	setp.ne.s32 	%p2291, %r8421, %r6558;
	selp.u32 	%r6559, 1, 0, %p2291;
	or.b32  	%r8454, %r8454, %r6559;
$L__BB2_1489:
	setp.gt.s32 	%p2292, %r8423, -1;
	setp.eq.s32 	%p2293, %r2004, 2;
	and.b32  	%r6561, %r8423, %r8437;
	setp.eq.s32 	%p2294, %r6561, %r8423;
	and.pred  	%p2295, %p2293, %p2294;
	and.pred  	%p2296, %p2295, %p2292;
	@%p2296 bra 	$L__BB2_1491;
	and.b32  	%r6562, %r8423, %r2037;
	popc.b32 	%r6563, %r6562;
	setp.eq.s32 	%p2297, %r6563, 1;
	or.b32  	%r6564, %r6562, -2147483648;
	selp.b32 	%r6565, %r6564, %r6562, %p2297;
	st.local.u32 	[%rd522+-56], %r6565;
	setp.ne.s32 	%p2298, %r8423, %r6565;
	selp.u32 	%r6566, 1, 0, %p2298;
	or.b32  	%r8454, %r8454, %r6566;
$L__BB2_1491:
	setp.gt.s32 	%p2299, %r8425, -1;
	setp.eq.s32 	%p2300, %r2009, 2;
	and.b32  	%r6568, %r8425, %r8437;
	setp.eq.s32 	%p2301, %r6568, %r8425;
	and.pred  	%p2302, %p2300, %p2301;
	and.pred  	%p2303, %p2302, %p2299;
	@%p2303 bra 	$L__BB2_1493;
	and.b32  	%r6569, %r8425, %r2037;
	popc.b32 	%r6570, %r6569;
	setp.eq.s32 	%p2304, %r6570, 1;
	or.b32  	%r6571, %r6569, -2147483648;
	selp.b32 	%r6572, %r6571, %r6569, %p2304;
	st.local.u32 	[%rd522+8], %r6572;
	setp.ne.s32 	%p2305, %r8425, %r6572;
	selp.u32 	%r6573, 1, 0, %p2305;
	or.b32  	%r8454, %r8454, %r6573;
$L__BB2_1493:
	setp.gt.s32 	%p2306, %r8427, -1;
	setp.eq.s32 	%p2307, %r2014, 2;
	and.b32  	%r6575, %r8427, %r8437;
	setp.eq.s32 	%p2308, %r6575, %r8427;
	and.pred  	%p2309, %p2307, %p2308;
	and.pred  	%p2310, %p2309, %p2306;
	@%p2310 bra 	$L__BB2_1495;
	and.b32  	%r6576, %r8427, %r2037;
	popc.b32 	%r6577, %r6576;
	setp.eq.s32 	%p2311, %r6577, 1;
	or.b32  	%r6578, %r6576, -2147483648;
	selp.b32 	%r6579, %r6578, %r6576, %p2311;
	st.local.u32 	[%rd522+72], %r6579;
	setp.ne.s32 	%p2312, %r8427, %r6579;
	selp.u32 	%r6580, 1, 0, %p2312;
	or.b32  	%r8454, %r8454, %r6580;
$L__BB2_1495:
	setp.gt.s32 	%p2313, %r8429, -1;
	setp.eq.s32 	%p2314, %r2019, 2;
	and.b32  	%r6582, %r8429, %r8437;
	setp.eq.s32 	%p2315, %r6582, %r8429;
	and.pred  	%p2316, %p2314, %p2315;
	and.pred  	%p2317, %p2316, %p2313;
	@%p2317 bra 	$L__BB2_1497;
	and.b32  	%r6583, %r8429, %r2037;
	popc.b32 	%r6584, %r6583;
	setp.eq.s32 	%p2318, %r6584, 1;
	or.b32  	%r6585, %r6583, -2147483648;
	selp.b32 	%r6586, %r6585, %r6583, %p2318;
	st.local.u32 	[%rd522+-116], %r6586;
	setp.ne.s32 	%p2319, %r8429, %r6586;
	selp.u32 	%r6587, 1, 0, %p2319;
	or.b32  	%r8454, %r8454, %r6587;
$L__BB2_1497:
	setp.gt.s32 	%p2320, %r8431, -1;
	setp.eq.s32 	%p2321, %r2024, 2;
	and.b32  	%r6589, %r8431, %r8437;
	setp.eq.s32 	%p2322, %r6589, %r8431;
	and.pred  	%p2323, %p2321, %p2322;
	and.pred  	%p2324, %p2323, %p2320;
	@%p2324 bra 	$L__BB2_1499;
	and.b32  	%r6590, %r8431, %r2037;
	popc.b32 	%r6591, %r6590;
	setp.eq.s32 	%p2325, %r6591, 1;
	or.b32  	%r6592, %r6590, -2147483648;
	selp.b32 	%r6593, %r6592, %r6590, %p2325;
	st.local.u32 	[%rd522+-52], %r6593;
	setp.ne.s32 	%p2326, %r8431, %r6593;
	selp.u32 	%r6594, 1, 0, %p2326;
	or.b32  	%r8454, %r8454, %r6594;
$L__BB2_1499:
	setp.gt.s32 	%p2327, %r8433, -1;
	setp.eq.s32 	%p2328, %r2029, 2;
	and.b32  	%r6596, %r8433, %r8437;
	setp.eq.s32 	%p2329, %r6596, %r8433;
	and.pred  	%p2330, %p2328, %p2329;
	and.pred  	%p2331, %p2330, %p2327;
	@%p2331 bra 	$L__BB2_1501;
	and.b32  	%r6597, %r8433, %r2037;
	popc.b32 	%r6598, %r6597;
	setp.eq.s32 	%p2332, %r6598, 1;
	or.b32  	%r6599, %r6597, -2147483648;
	selp.b32 	%r6600, %r6599, %r6597, %p2332;
	st.local.u32 	[%rd522+12], %r6600;
	setp.ne.s32 	%p2333, %r8433, %r6600;
	selp.u32 	%r6601, 1, 0, %p2333;
	or.b32  	%r8454, %r8454, %r6601;
$L__BB2_1501:
	setp.gt.s32 	%p2334, %r8435, -1;
	setp.eq.s32 	%p2335, %r2034, 2;
	and.b32  	%r6603, %r8435, %r8437;
	setp.eq.s32 	%p2336, %r6603, %r8435;
	and.pred  	%p2337, %p2335, %p2336;
	and.pred  	%p2338, %p2337, %p2334;
	@%p2338 bra 	$L__BB2_1503;
	and.b32  	%r6604, %r8435, %r2037;
	popc.b32 	%r6605, %r6604;
	setp.eq.s32 	%p2339, %r6605, 1;
	or.b32  	%r6606, %r6604, -2147483648;
	selp.b32 	%r6607, %r6606, %r6604, %p2339;
	st.local.u32 	[%rd522+76], %r6607;
	setp.ne.s32 	%p2340, %r8435, %r6607;
	selp.u32 	%r6608, 1, 0, %p2340;
	or.b32  	%r8454, %r8454, %r6608;
$L__BB2_1503:
	or.b32  	%r6609, %r8301, %r8454;
	or.b32  	%r8301, %r6609, %r8406;
	add.s32 	%r8386, %r1843, 4;
	add.s64 	%rd522, %rd522, 16;
	setp.lt.u32 	%p2341, %r1843, 12;
	@%p2341 bra 	$L__BB2_1345;
	add.s32 	%r2072, %r8384, 4;
	setp.lt.u32 	%p2342, %r8384, 12;
	mov.u32 	%r8384, %r2072;
	@%p2342 bra 	$L__BB2_1344;
	setp.eq.s32 	%p2343, %r8301, 3;
	@%p2343 bra 	$L__BB2_1990;
	mov.b32 	%r8552, 0;
	mov.u64 	%rd523, %rd14;
	mov.u32 	%r8470, %r8552;
$L__BB2_1507:
	ld.local.u32 	%r8488, [%rd523+-32];
	min.s32 	%r6611, %r8488, 0;
	and.b32  	%r8472, %r6611, 2147483647;
	ld.local.u32 	%r8490, [%rd523+-16];
	setp.gt.s32 	%p2344, %r8490, -1;
	@%p2344 bra 	$L__BB2_1509;
	and.b32  	%r6612, %r8490, 2147483647;
	and.b32  	%r6613, %r8490, %r8472;
	setp.eq.s32 	%p2345, %r6613, 0;
	selp.b32 	%r6614, %r6612, -2147483648, %p2345;
	or.b32  	%r8472, %r6614, %r8472;
$L__BB2_1509:
	ld.local.u32 	%r8492, [%rd523];
	setp.gt.s32 	%p2346, %r8492, -1;
	@%p2346 bra 	$L__BB2_1511;
	and.b32  	%r6615, %r8492, 2147483647;
	and.b32  	%r6616, %r6615, %r8472;
	setp.eq.s32 	%p2347, %r6616, 0;
	selp.b32 	%r6617, %r6615, -2147483648, %p2347;
	or.b32  	%r8472, %r6617, %r8472;
$L__BB2_1511:
	ld.local.u32 	%r8494, [%rd523+16];
	setp.gt.s32 	%p2348, %r8494, -1;
	@%p2348 bra 	$L__BB2_1513;
	and.b32  	%r6618, %r8494, 2147483647;
	and.b32  	%r6619, %r6618, %r8472;
	setp.eq.s32 	%p2349, %r6619, 0;
	selp.b32 	%r6620, %r6618, -2147483648, %p2349;
	or.b32  	%r8472, %r6620, %r8472;
$L__BB2_1513:
	ld.local.u32 	%r8496, [%rd523+-28];
	setp.gt.s32 	%p2350, %r8496, -1;
	@%p2350 bra 	$L__BB2_1515;
	and.b32  	%r6621, %r8496, 2147483647;
	and.b32  	%r6622, %r6621, %r8472;
	setp.eq.s32 	%p2351, %r6622, 0;
	selp.b32 	%r6623, %r6621, -2147483648, %p2351;
	or.b32  	%r8472, %r6623, %r8472;
$L__BB2_1515:
	ld.local.u32 	%r8498, [%rd523+-12];
	setp.gt.s32 	%p2352, %r8498, -1;
	@%p2352 bra 	$L__BB2_1517;
	and.b32  	%r6624, %r8498, 2147483647;
	and.b32  	%r6625, %r6624, %r8472;
	setp.eq.s32 	%p2353, %r6625, 0;
	selp.b32 	%r6626, %r6624, -2147483648, %p2353;
	or.b32  	%r8472, %r6626, %r8472;
$L__BB2_1517:
	ld.local.u32 	%r8500, [%rd523+4];
	setp.gt.s32 	%p2354, %r8500, -1;
	@%p2354 bra 	$L__BB2_1519;
	and.b32  	%r6627, %r8500, 2147483647;
	and.b32  	%r6628, %r6627, %r8472;
	setp.eq.s32 	%p2355, %r6628, 0;
	selp.b32 	%r6629, %r6627, -2147483648, %p2355;
	or.b32  	%r8472, %r6629, %r8472;
$L__BB2_1519:
	ld.local.u32 	%r8502, [%rd523+20];
	setp.gt.s32 	%p2356, %r8502, -1;
	@%p2356 bra 	$L__BB2_1521;
	and.b32  	%r6630, %r8502, 2147483647;
	and.b32  	%r6631, %r6630, %r8472;
	setp.eq.s32 	%p2357, %r6631, 0;
	selp.b32 	%r6632, %r6630, -2147483648, %p2357;
	or.b32  	%r8472, %r6632, %r8472;
$L__BB2_1521:
	ld.local.u32 	%r8504, [%rd523+-24];
	setp.gt.s32 	%p2358, %r8504, -1;
	@%p2358 bra 	$L__BB2_1523;
	and.b32  	%r6633, %r8504, 2147483647;
	and.b32  	%r6634, %r6633, %r8472;
	setp.eq.s32 	%p2359, %r6634, 0;
	selp.b32 	%r6635, %r6633, -2147483648, %p2359;
	or.b32  	%r8472, %r6635, %r8472;
$L__BB2_1523:
	ld.local.u32 	%r8506, [%rd523+-8];
	setp.gt.s32 	%p2360, %r8506, -1;
	@%p2360 bra 	$L__BB2_1525;
	and.b32  	%r6636, %r8506, 2147483647;
	and.b32  	%r6637, %r6636, %r8472;
	setp.eq.s32 	%p2361, %r6637, 0;
	selp.b32 	%r6638, %r6636, -2147483648, %p2361;
	or.b32  	%r8472, %r6638, %r8472;
$L__BB2_1525:
	ld.local.u32 	%r8508, [%rd523+8];
	setp.gt.s32 	%p2362, %r8508, -1;
	@%p2362 bra 	$L__BB2_1527;
	and.b32  	%r6639, %r8508, 2147483647;
	and.b32  	%r6640, %r6639, %r8472;
	setp.eq.s32 	%p2363, %r6640, 0;
	selp.b32 	%r6641, %r6639, -2147483648, %p2363;
	or.b32  	%r8472, %r6641, %r8472;
$L__BB2_1527:
	ld.local.u32 	%r8510, [%rd523+24];
	setp.gt.s32 	%p2364, %r8510, -1;
	@%p2364 bra 	$L__BB2_1529;
	and.b32  	%r6642, %r8510, 2147483647;
	and.b32  	%r6643, %r6642, %r8472;
	setp.eq.s32 	%p2365, %r6643, 0;
	selp.b32 	%r6644, %r6642, -2147483648, %p2365;
	or.b32  	%r8472, %r6644, %r8472;
$L__BB2_1529:
	ld.local.u32 	%r8512, [%rd523+-20];
	setp.gt.s32 	%p2366, %r8512, -1;
	@%p2366 bra 	$L__BB2_1531;
	and.b32  	%r6645, %r8512, 2147483647;
	and.b32  	%r6646, %r6645, %r8472;
	setp.eq.s32 	%p2367, %r6646, 0;
	selp.b32 	%r6647, %r6645, -2147483648, %p2367;
	or.b32  	%r8472, %r6647, %r8472;
$L__BB2_1531:
	ld.local.u32 	%r8514, [%rd523+-4];
	setp.gt.s32 	%p2368, %r8514, -1;
	@%p2368 bra 	$L__BB2_1533;
	and.b32  	%r6648, %r8514, 2147483647;
	and.b32  	%r6649, %r6648, %r8472;
	setp.eq.s32 	%p2369, %r6649, 0;
	selp.b32 	%r6650, %r6648, -2147483648, %p2369;
	or.b32  	%r8472, %r6650, %r8472;
$L__BB2_1533:
	ld.local.u32 	%r8516, [%rd523+12];
	setp.gt.s32 	%p2370, %r8516, -1;
	@%p2370 bra 	$L__BB2_1535;
	and.b32  	%r6651, %r8516, 2147483647;
	and.b32  	%r6652, %r6651, %r8472;
	setp.eq.s32 	%p2371, %r6652, 0;
	selp.b32 	%r6653, %r6651, -2147483648, %p2371;
	or.b32  	%r8472, %r6653, %r8472;
$L__BB2_1535:
	ld.local.u32 	%r8518, [%rd523+28];
	setp.gt.s32 	%p2372, %r8518, -1;
	@%p2372 bra 	$L__BB2_1537;
	and.b32  	%r6654, %r8518, 2147483647;
	and.b32  	%r6655, %r6654, %r8472;
	setp.eq.s32 	%p2373, %r6655, 0;
	selp.b32 	%r6656, %r6654, -2147483648, %p2373;
	or.b32  	%r8472, %r6656, %r8472;
$L__BB2_1537:
	setp.gt.s32 	%p2374, %r8472, -1;
	mov.b32 	%r8489, 0;
	@%p2374 bra 	$L__BB2_1539;
	mov.b32 	%r6659, 0;
	st.local.u32 	[%rd49+-128], %r6659;
	ld.local.u32 	%r8488, [%rd523+-32];
	mov.b32 	%r8489, 3;
$L__BB2_1539:
	not.b32 	%r2125, %r8472;
	setp.lt.s32 	%p2375, %r8488, 0;
	@%p2375 bra 	$L__BB2_1541;
	and.b32  	%r6660, %r8488, %r2125;
	popc.b32 	%r6661, %r6660;
	setp.eq.s32 	%p2376, %r6661, 1;
	or.b32  	%r6662, %r6660, -2147483648;
	selp.b32 	%r2126, %r6662, %r6660, %p2376;
	st.local.u32 	[%rd523+-32], %r2126;
	setp.ne.s32 	%p2377, %r8488, %r2126;
	selp.u32 	%r6663, 1, 0, %p2377;
	or.b32  	%r8489, %r8489, %r6663;
	mov.u32 	%r8488, %r2126;
$L__BB2_1541:
	setp.lt.s32 	%p2378, %r8490, 0;
	@%p2378 bra 	$L__BB2_1543;
	and.b32  	%r6664, %r8490, %r2125;
	popc.b32 	%r6665, %r6664;
	setp.eq.s32 	%p2379, %r6665, 1;
	or.b32  	%r6666, %r6664, -2147483648;
	selp.b32 	%r2130, %r6666, %r6664, %p2379;
	st.local.u32 	[%rd523+-16], %r2130;
	setp.ne.s32 	%p2380, %r8490, %r2130;
	selp.u32 	%r6667, 1, 0, %p2380;
	or.b32  	%r8489, %r8489, %r6667;
	mov.u32 	%r8490, %r2130;
$L__BB2_1543:
	setp.lt.s32 	%p2381, %r8492, 0;
	@%p2381 bra 	$L__BB2_1545;
	and.b32  	%r6668, %r8492, %r2125;
	popc.b32 	%r6669, %r6668;
	setp.eq.s32 	%p2382, %r6669, 1;
	or.b32  	%r6670, %r6668, -2147483648;
	selp.b32 	%r2134, %r6670, %r6668, %p2382;
	st.local.u32 	[%rd523], %r2134;
	setp.ne.s32 	%p2383, %r8492, %r2134;
	selp.u32 	%r6671, 1, 0, %p2383;
	or.b32  	%r8489, %r8489, %r6671;
	mov.u32 	%r8492, %r2134;
$L__BB2_1545:
	setp.lt.s32 	%p2384, %r8494, 0;
	@%p2384 bra 	$L__BB2_1547;
	and.b32  	%r6672, %r8494, %r2125;
	popc.b32 	%r6673, %r6672;
	setp.eq.s32 	%p2385, %r6673, 1;
	or.b32  	%r6674, %r6672, -2147483648;
	selp.b32 	%r2138, %r6674, %r6672, %p2385;
	st.local.u32 	[%rd523+16], %r2138;
	setp.ne.s32 	%p2386, %r8494, %r2138;
	selp.u32 	%r6675, 1, 0, %p2386;
	or.b32  	%r8489, %r8489, %r6675;
	mov.u32 	%r8494, %r2138;
$L__BB2_1547:
	setp.lt.s32 	%p2387, %r8496, 0;
	@%p2387 bra 	$L__BB2_1549;
	and.b32  	%r6676, %r8496, %r2125;
	popc.b32 	%r6677, %r6676;
	setp.eq.s32 	%p2388, %r6677, 1;
	or.b32  	%r6678, %r6676, -2147483648;
	selp.b32 	%r2142, %r6678, %r6676, %p2388;
	st.local.u32 	[%rd523+-28], %r2142;
	setp.ne.s32 	%p2389, %r8496, %r2142;
	selp.u32 	%r6679, 1, 0, %p2389;
	or.b32  	%r8489, %r8489, %r6679;
	mov.u32 	%r8496, %r2142;
$L__BB2_1549:
	setp.lt.s32 	%p2390, %r8498, 0;
	@%p2390 bra 	$L__BB2_1551;
	and.b32  	%r6680, %r8498, %r2125;
	popc.b32 	%r6681, %r6680;
	setp.eq.s32 	%p2391, %r6681, 1;
	or.b32  	%r6682, %r6680, -2147483648;
	selp.b32 	%r2146, %r6682, %r6680, %p2391;
	st.local.u32 	[%rd523+-12], %r2146;
	setp.ne.s32 	%p2392, %r8498, %r2146;
	selp.u32 	%r6683, 1, 0, %p2392;
	or.b32  	%r8489, %r8489, %r6683;
	mov.u32 	%r8498, %r2146;
$L__BB2_1551:
	setp.lt.s32 	%p2393, %r8500, 0;
	@%p2393 bra 	$L__BB2_1553;
	and.b32  	%r6684, %r8500, %r2125;
	popc.b32 	%r6685, %r6684;
	setp.eq.s32 	%p2394, %r6685, 1;
	or.b32  	%r6686, %r6684, -2147483648;
	selp.b32 	%r2150, %r6686, %r6684, %p2394;
	st.local.u32 	[%rd523+4], %r2150;
	setp.ne.s32 	%p2395, %r8500, %r2150;
	selp.u32 	%r6687, 1, 0, %p2395;
	or.b32  	%r8489, %r8489, %r6687;
	mov.u32 	%r8500, %r2150;
$L__BB2_1553:
	setp.lt.s32 	%p2396, %r8502, 0;
	@%p2396 bra 	$L__BB2_1555;
	and.b32  	%r6688, %r8502, %r2125;
	popc.b32 	%r6689, %r6688;
	setp.eq.s32 	%p2397, %r6689, 1;
	or.b32  	%r6690, %r6688, -2147483648;
	selp.b32 	%r2154, %r6690, %r6688, %p2397;
	st.local.u32 	[%rd523+20], %r2154;
	setp.ne.s32 	%p2398, %r8502, %r2154;
	selp.u32 	%r6691, 1, 0, %p2398;
	or.b32  	%r8489, %r8489, %r6691;
	mov.u32 	%r8502, %r2154;
$L__BB2_1555:
	setp.lt.s32 	%p2399, %r8504, 0;
	@%p2399 bra 	$L__BB2_1557;
	and.b32  	%r6692, %r8504, %r2125;
	popc.b32 	%r6693, %r6692;
	setp.eq.s32 	%p2400, %r6693, 1;
	or.b32  	%r6694, %r6692, -2147483648;
	selp.b32 	%r2158, %r6694, %r6692, %p2400;
	st.local.u32 	[%rd523+-24], %r2158;
	setp.ne.s32 	%p2401, %r8504, %r2158;
	selp.u32 	%r6695, 1, 0, %p2401;
	or.b32  	%r8489, %r8489, %r6695;
	mov.u32 	%r8504, %r2158;
$L__BB2_1557:
	setp.lt.s32 	%p2402, %r8506, 0;
	@%p2402 bra 	$L__BB2_1559;
	and.b32  	%r6696, %r8506, %r2125;
	popc.b32 	%r6697, %r6696;
	setp.eq.s32 	%p2403, %r6697, 1;
	or.b32  	%r6698, %r6696, -2147483648;
	selp.b32 	%r2162, %r6698, %r6696, %p2403;
	st.local.u32 	[%rd523+-8], %r2162;
	setp.ne.s32 	%p2404, %r8506, %r2162;
	selp.u32 	%r6699, 1, 0, %p2404;
	or.b32  	%r8489, %r8489, %r6699;
	mov.u32 	%r8506, %r2162;
$L__BB2_1559:
	setp.lt.s32 	%p2405, %r8508, 0;
	@%p2405 bra 	$L__BB2_1561;
	and.b32  	%r6700, %r8508, %r2125;
	popc.b32 	%r6701, %r6700;
	setp.eq.s32 	%p2406, %r6701, 1;
	or.b32  	%r6702, %r6700, -2147483648;
	selp.b32 	%r2166, %r6702, %r6700, %p2406;
	st.local.u32 	[%rd523+8], %r2166;
	setp.ne.s32 	%p2407, %r8508, %r2166;
	selp.u32 	%r6703, 1, 0, %p2407;
	or.b32  	%r8489, %r8489, %r6703;
	mov.u32 	%r8508, %r2166;
$L__BB2_1561:
	setp.lt.s32 	%p2408, %r8510, 0;
	@%p2408 bra 	$L__BB2_1563;
	and.b32  	%r6704, %r8510, %r2125;
	popc.b32 	%r6705, %r6704;
	setp.eq.s32 	%p2409, %r6705, 1;
	or.b32  	%r6706, %r6704, -2147483648;
	selp.b32 	%r2170, %r6706, %r6704, %p2409;
	st.local.u32 	[%rd523+24], %r2170;
	setp.ne.s32 	%p2410, %r8510, %r2170;
	selp.u32 	%r6707, 1, 0, %p2410;
	or.b32  	%r8489, %r8489, %r6707;
	mov.u32 	%r8510, %r2170;
$L__BB2_1563:
	setp.lt.s32 	%p2411, %r8512, 0;
	@%p2411 bra 	$L__BB2_1565;
	and.b32  	%r6708, %r8512, %r2125;
	popc.b32 	%r6709, %r6708;
	setp.eq.s32 	%p2412, %r6709, 1;
	or.b32  	%r6710, %r6708, -2147483648;
	selp.b32 	%r2174, %r6710, %r6708, %p2412;
	st.local.u32 	[%rd523+-20], %r2174;
	setp.ne.s32 	%p2413, %r8512, %r2174;
	selp.u32 	%r6711, 1, 0, %p2413;
	or.b32  	%r8489, %r8489, %r6711;
	mov.u32 	%r8512, %r2174;
$L__BB2_1565:
	setp.lt.s32 	%p2414, %r8514, 0;
	@%p2414 bra 	$L__BB2_1567;
	and.b32  	%r6712, %r8514, %r2125;
	popc.b32 	%r6713, %r6712;
	setp.eq.s32 	%p2415, %r6713, 1;
	or.b32  	%r6714, %r6712, -2147483648;
	selp.b32 	%r2178, %r6714, %r6712, %p2415;
	st.local.u32 	[%rd523+-4], %r2178;
	setp.ne.s32 	%p2416, %r8514, %r2178;
	selp.u32 	%r6715, 1, 0, %p2416;
	or.b32  	%r8489, %r8489, %r6715;
	mov.u32 	%r8514, %r2178;
$L__BB2_1567:
	setp.lt.s32 	%p2417, %r8516, 0;
	@%p2417 bra 	$L__BB2_1569;
	and.b32  	%r6716, %r8516, %r2125;
	popc.b32 	%r6717, %r6716;
	setp.eq.s32 	%p2418, %r6717, 1;
	or.b32  	%r6718, %r6716, -2147483648;
	selp.b32 	%r2182, %r6718, %r6716, %p2418;
	st.local.u32 	[%rd523+12], %r2182;
	setp.ne.s32 	%p2419, %r8516, %r2182;
	selp.u32 	%r6719, 1, 0, %p2419;
	or.b32  	%r8489, %r8489, %r6719;
	mov.u32 	%r8516, %r2182;
$L__BB2_1569:
	setp.lt.s32 	%p2420, %r8518, 0;
	@%p2420 bra 	$L__BB2_1571;
	and.b32  	%r6720, %r8518, %r2125;
	popc.b32 	%r6721, %r6720;
	setp.eq.s32 	%p2421, %r6721, 1;
	or.b32  	%r6722, %r6720, -2147483648;
	selp.b32 	%r2186, %r6722, %r6720, %p2421;
	st.local.u32 	[%rd523+28], %r2186;
	setp.ne.s32 	%p2422, %r8518, %r2186;
	selp.u32 	%r6723, 1, 0, %p2422;
	or.b32  	%r8489, %r8489, %r6723;
	mov.u32 	%r8518, %r2186;
$L__BB2_1571:
	mov.b32 	%r6724, 0;
	st.local.v4.u32 	[%rd4], {%r6724, %r6724, %r6724, %r6724};
	st.local.v4.u32 	[%rd4+16], {%r6724, %r6724, %r6724, %r6724};
	st.local.v4.u32 	[%rd4+32], {%r6724, %r6724, %r6724, %r6724};
	st.local.v4.u32 	[%rd4+48], {%r6724, %r6724, %r6724, %r6724};
	st.local.v4.u32 	[%rd4+64], {%r6724, %r6724, %r6724, %r6724};
	st.local.v4.u32 	[%rd4+80], {%r6724, %r6724, %r6724, %r6724};
	st.local.v4.u32 	[%rd4+96], {%r6724, %r6724, %r6724, %r6724};
	st.local.v4.u32 	[%rd4+112], {%r6724, %r6724, %r6724, %r6724};
	popc.b32 	%r2190, %r8488;
	setp.lt.s32 	%p2423, %r8488, 0;
	setp.ne.s32 	%p2424, %r2190, 2;
	or.pred  	%p2425, %p2423, %p2424;
	mov.u32 	%r8520, %r6724;
	@%p2425 bra 	$L__BB2_1574;
	clz.b32 	%r6725, %r8488;
	mov.b32 	%r6726, -2147483648;
	shr.u32 	%r2191, %r6726, %r6725;
	xor.b32  	%r6727, %r2191, %r8488;
	clz.b32 	%r6728, %r6727;
	sub.s32 	%r6729, 31, %r6728;
	mul.wide.u32 	%rd401, %r6729, 4;
	add.s64 	%rd171, %rd4, %rd401;
	ld.local.u32 	%r2192, [%rd171];
	and.b32  	%r6730, %r2192, %r2191;
	setp.ne.s32 	%p2426, %r6730, 0;
	mov.u32 	%r8520, %r8488;
	@%p2426 bra 	$L__BB2_1574;
	or.b32  	%r6732, %r2192, %r2191;
	st.local.u32 	[%rd171], %r6732;
	mov.u32 	%r8520, %r6724;
$L__BB2_1574:
	popc.b32 	%r2194, %r8490;
	setp.lt.s32 	%p2427, %r8490, 0;
	setp.ne.s32 	%p2428, %r2194, 2;
	or.pred  	%p2429, %p2427, %p2428;
	@%p2429 bra 	$L__BB2_1578;
	clz.b32 	%r6733, %r8490;
	mov.b32 	%r6734, -2147483648;
	shr.u32 	%r2195, %r6734, %r6733;
	xor.b32  	%r6735, %r2195, %r8490;
	clz.b32 	%r6736, %r6735;
	sub.s32 	%r6737, 31, %r6736;
	mul.wide.u32 	%rd402, %r6737, 4;
	add.s64 	%rd172, %rd4, %rd402;
	ld.local.u32 	%r2196, [%rd172];
	and.b32  	%r6738, %r2196, %r2195;
	setp.eq.s32 	%p2430, %r6738, 0;
	@%p2430 bra 	$L__BB2_1577;
	or.b32  	%r8520, %r8490, %r8520;
	bra.uni 	$L__BB2_1578;
$L__BB2_1577:
	or.b32  	%r6739, %r2196, %r2195;
	st.local.u32 	[%rd172], %r6739;
$L__BB2_1578:
	popc.b32 	%r2199, %r8492;
	setp.lt.s32 	%p2431, %r8492, 0;
	setp.ne.s32 	%p2432, %r2199, 2;
	or.pred  	%p2433, %p2431, %p2432;
	@%p2433 bra 	$L__BB2_1582;
	clz.b32 	%r6740, %r8492;
	mov.b32 	%r6741, -2147483648;
	shr.u32 	%r2200, %r6741, %r6740;
	xor.b32  	%r6742, %r2200, %r8492;
	clz.b32 	%r6743, %r6742;
	sub.s32 	%r6744, 31, %r6743;
	mul.wide.u32 	%rd403, %r6744, 4;
	add.s64 	%rd173, %rd4, %rd403;
	ld.local.u32 	%r2201, [%rd173];
	and.b32  	%r6745, %r2201, %r2200;
	setp.eq.s32 	%p2434, %r6745, 0;
	@%p2434 bra 	$L__BB2_1581;
	or.b32  	%r8520, %r8492, %r8520;
	bra.uni 	$L__BB2_1582;
$L__BB2_1581:
	or.b32  	%r6746, %r2201, %r2200;
	st.local.u32 	[%rd173], %r6746;
$L__BB2_1582:
	popc.b32 	%r2204, %r8494;
	setp.lt.s32 	%p2435, %r8494, 0;
	setp.ne.s32 	%p2436, %r2204, 2;
	or.pred  	%p2437, %p2435, %p2436;
	@%p2437 bra 	$L__BB2_1586;
	clz.b32 	%r6747, %r8494;
	mov.b32 	%r6748, -2147483648;
	shr.u32 	%r2205, %r6748, %r6747;
	xor.b32  	%r6749, %r2205, %r8494;
	clz.b32 	%r6750, %r6749;
	sub.s32 	%r6751, 31, %r6750;
	mul.wide.u32 	%rd404, %r6751, 4;
	add.s64 	%rd174, %rd4, %rd404;
	ld.local.u32 	%r2206, [%rd174];
	and.b32  	%r6752, %r2206, %r2205;
	setp.eq.s32 	%p2438, %r6752, 0;
	@%p2438 bra 	$L__BB2_1585;
	or.b32  	%r8520, %r8494, %r8520;
	bra.uni 	$L__BB2_1586;
$L__BB2_1585:
	or.b32  	%r6753, %r2206, %r2205;
	st.local.u32 	[%rd174], %r6753;
$L__BB2_1586:
	popc.b32 	%r2209, %r8496;
	setp.lt.s32 	%p2439, %r8496, 0;
	setp.ne.s32 	%p2440, %r2209, 2;
	or.pred  	%p2441, %p2439, %p2440;
	@%p2441 bra 	$L__BB2_1590;
	clz.b32 	%r6754, %r8496;
	mov.b32 	%r6755, -2147483648;
	shr.u32 	%r2210, %r6755, %r6754;
	xor.b32  	%r6756, %r2210, %r8496;
	clz.b32 	%r6757, %r6756;
	sub.s32 	%r6758, 31, %r6757;
	mul.wide.u32 	%rd405, %r6758, 4;
	add.s64 	%rd175, %rd4, %rd405;
	ld.local.u32 	%r2211, [%rd175];
	and.b32  	%r6759, %r2211, %r2210;
	setp.eq.s32 	%p2442, %r6759, 0;
	@%p2442 bra 	$L__BB2_1589;
	or.b32  	%r8520, %r8496, %r8520;
	bra.uni 	$L__BB2_1590;
$L__BB2_1589:
	or.b32  	%r6760, %r2211, %r2210;
	st.local.u32 	[%rd175], %r6760;
$L__BB2_1590:
	popc.b32 	%r2214, %r8498;
	setp.lt.s32 	%p2443, %r8498, 0;
	setp.ne.s32 	%p2444, %r2214, 2;
	or.pred  	%p2445, %p2443, %p2444;
	@%p2445 bra 	$L__BB2_1594;
	clz.b32 	%r6761, %r8498;
	mov.b32 	%r6762, -2147483648;
	shr.u32 	%r2215, %r6762, %r6761;
	xor.b32  	%r6763, %r2215, %r8498;
	clz.b32 	%r6764, %r6763;
	sub.s32 	%r6765, 31, %r6764;
	mul.wide.u32 	%rd406, %r6765, 4;
	add.s64 	%rd176, %rd4, %rd406;
	ld.local.u32 	%r2216, [%rd176];
	and.b32  	%r6766, %r2216, %r2215;
	setp.eq.s32 	%p2446, %r6766, 0;
	@%p2446 bra 	$L__BB2_1593;
	or.b32  	%r8520, %r8498, %r8520;
	bra.uni 	$L__BB2_1594;
$L__BB2_1593:
	or.b32  	%r6767, %r2216, %r2215;
	st.local.u32 	[%rd176], %r6767;
$L__BB2_1594:
	popc.b32 	%r2219, %r8500;
	setp.lt.s32 	%p2447, %r8500, 0;
	setp.ne.s32 	%p2448, %r2219, 2;
	or.pred  	%p2449, %p2447, %p2448;
	@%p2449 bra 	$L__BB2_1598;
	clz.b32 	%r6768, %r8500;
	mov.b32 	%r6769, -2147483648;
	shr.u32 	%r2220, %r6769, %r6768;
	xor.b32  	%r6770, %r2220, %r8500;
	clz.b32 	%r6771, %r6770;
	sub.s32 	%r6772, 31, %r6771;
	mul.wide.u32 	%rd407, %r6772, 4;
	add.s64 	%rd177, %rd4, %rd407;
	ld.local.u32 	%r2221, [%rd177];
	and.b32  	%r6773, %r2221, %r2220;
	setp.eq.s32 	%p2450, %r6773, 0;
	@%p2450 bra 	$L__BB2_1597;
	or.b32  	%r8520, %r8500, %r8520;
	bra.uni 	$L__BB2_1598;
$L__BB2_1597:
	or.b32  	%r6774, %r2221, %r2220;
	st.local.u32 	[%rd177], %r6774;
$L__BB2_1598:
	popc.b32 	%r2224, %r8502;
	setp.lt.s32 	%p2451, %r8502, 0;
	setp.ne.s32 	%p2452, %r2224, 2;
	or.pred  	%p2453, %p2451, %p2452;
	@%p2453 bra 	$L__BB2_1602;
	clz.b32 	%r6775, %r8502;
	mov.b32 	%r6776, -2147483648;
	shr.u32 	%r2225, %r6776, %r6775;
	xor.b32  	%r6777, %r2225, %r8502;
	clz.b32 	%r6778, %r6777;
	sub.s32 	%r6779, 31, %r6778;
	mul.wide.u32 	%rd408, %r6779, 4;
	add.s64 	%rd178, %rd4, %rd408;
	ld.local.u32 	%r2226, [%rd178];
	and.b32  	%r6780, %r2226, %r2225;
	setp.eq.s32 	%p2454, %r6780, 0;
	@%p2454 bra 	$L__BB2_1601;
	or.b32  	%r8520, %r8502, %r8520;
	bra.uni 	$L__BB2_1602;
$L__BB2_1601:
	or.b32  	%r6781, %r2226, %r2225;
	st.local.u32 	[%rd178], %r6781;
$L__BB2_1602:
	popc.b32 	%r2229, %r8504;
	setp.lt.s32 	%p2455, %r8504, 0;
	setp.ne.s32 	%p2456, %r2229, 2;
	or.pred  	%p2457, %p2455, %p2456;
	@%p2457 bra 	$L__BB2_1606;
	clz.b32 	%r6782, %r8504;
	mov.b32 	%r6783, -2147483648;
	shr.u32 	%r2230, %r6783, %r6782;
	xor.b32  	%r6784, %r2230, %r8504;
	clz.b32 	%r6785, %r6784;
	sub.s32 	%r6786, 31, %r6785;
	mul.wide.u32 	%rd409, %r6786, 4;
	add.s64 	%rd179, %rd4, %rd409;
	ld.local.u32 	%r2231, [%rd179];
	and.b32  	%r6787, %r2231, %r2230;
	setp.eq.s32 	%p2458, %r6787, 0;
	@%p2458 bra 	$L__BB2_1605;
	or.b32  	%r8520, %r8504, %r8520;
	bra.uni 	$L__BB2_1606;
$L__BB2_1605:
	or.b32  	%r6788, %r2231, %r2230;
	st.local.u32 	[%rd179], %r6788;
$L__BB2_1606:
	popc.b32 	%r2234, %r8506;
	setp.lt.s32 	%p2459, %r8506, 0;
	setp.ne.s32 	%p2460, %r2234, 2;
	or.pred  	%p2461, %p2459, %p2460;
	@%p2461 bra 	$L__BB2_1610;
	clz.b32 	%r6789, %r8506;
	mov.b32 	%r6790, -2147483648;
	shr.u32 	%r2235, %r6790, %r6789;
	xor.b32  	%r6791, %r2235, %r8506;
	clz.b32 	%r6792, %r6791;
	sub.s32 	%r6793, 31, %r6792;
	mul.wide.u32 	%rd410, %r6793, 4;
	add.s64 	%rd180, %rd4, %rd410;
	ld.local.u32 	%r2236, [%rd180];
	and.b32  	%r6794, %r2236, %r2235;
	setp.eq.s32 	%p2462, %r6794, 0;
	@%p2462 bra 	$L__BB2_1609;
	or.b32  	%r8520, %r8506, %r8520;
	bra.uni 	$L__BB2_1610;
$L__BB2_1609:
	or.b32  	%r6795, %r2236, %r2235;
	st.local.u32 	[%rd180], %r6795;
$L__BB2_1610:
	popc.b32 	%r2239, %r8508;
	setp.lt.s32 	%p2463, %r8508, 0;
	setp.ne.s32 	%p2464, %r2239, 2;
	or.pred  	%p2465, %p2463, %p2464;
	@%p2465 bra 	$L__BB2_1614;
	clz.b32 	%r6796, %r8508;
	mov.b32 	%r6797, -2147483648;
	shr.u32 	%r2240, %r6797, %r6796;
	xor.b32  	%r6798, %r2240, %r8508;
	clz.b32 	%r6799, %r6798;
	sub.s32 	%r6800, 31, %r6799;
	mul.wide.u32 	%rd411, %r6800, 4;
	add.s64 	%rd181, %rd4, %rd411;
	ld.local.u32 	%r2241, [%rd181];
	and.b32  	%r6801, %r2241, %r2240;
	setp.eq.s32 	%p2466, %r6801, 0;
	@%p2466 bra 	$L__BB2_1613;
	or.b32  	%r8520, %r8508, %r8520;
	bra.uni 	$L__BB2_1614;
$L__BB2_1613:
	or.b32  	%r6802, %r2241, %r2240;
	st.local.u32 	[%rd181], %r6802;
$L__BB2_1614:
	popc.b32 	%r2244, %r8510;
	setp.lt.s32 	%p2467, %r8510, 0;
	setp.ne.s32 	%p2468, %r2244, 2;
	or.pred  	%p2469, %p2467, %p2468;
	@%p2469 bra 	$L__BB2_1618;
	clz.b32 	%r6803, %r8510;
	mov.b32 	%r6804, -2147483648;
	shr.u32 	%r2245, %r6804, %r6803;
	xor.b32  	%r6805, %r2245, %r8510;
	clz.b32 	%r6806, %r6805;
	sub.s32 	%r6807, 31, %r6806;
	mul.wide.u32 	%rd412, %r6807, 4;
	add.s64 	%rd182, %rd4, %rd412;
	ld.local.u32 	%r2246, [%rd182];
	and.b32  	%r6808, %r2246, %r2245;
	setp.eq.s32 	%p2470, %r6808, 0;
	@%p2470 bra 	$L__BB2_1617;
	or.b32  	%r8520, %r8510, %r8520;
	bra.uni 	$L__BB2_1618;
$L__BB2_1617:
	or.b32  	%r6809, %r2246, %r2245;
	st.local.u32 	[%rd182], %r6809;
$L__BB2_1618:
	popc.b32 	%r2249, %r8512;
	setp.lt.s32 	%p2471, %r8512, 0;
	setp.ne.s32 	%p2472, %r2249, 2;
	or.pred  	%p2473, %p2471, %p2472;
	@%p2473 bra 	$L__BB2_1622;
	clz.b32 	%r6810, %r8512;
	mov.b32 	%r6811, -2147483648;
	shr.u32 	%r2250, %r6811, %r6810;
	xor.b32  	%r6812, %r2250, %r8512;
	clz.b32 	%r6813, %r6812;
	sub.s32 	%r6814, 31, %r6813;
	mul.wide.u32 	%rd413, %r6814, 4;
	add.s64 	%rd183, %rd4, %rd413;
	ld.local.u32 	%r2251, [%rd183];
	and.b32  	%r6815, %r2251, %r2250;
	setp.eq.s32 	%p2474, %r6815, 0;
	@%p2474 bra 	$L__BB2_1621;
	or.b32  	%r8520, %r8512, %r8520;
	bra.uni 	$L__BB2_1622;
$L__BB2_1621:
	or.b32  	%r6816, %r2251, %r2250;
	st.local.u32 	[%rd183], %r6816;
$L__BB2_1622:
	popc.b32 	%r2254, %r8514;
	setp.lt.s32 	%p2475, %r8514, 0;
	setp.ne.s32 	%p2476, %r2254, 2;
	or.pred  	%p2477, %p2475, %p2476;
	@%p2477 bra 	$L__BB2_1626;
	clz.b32 	%r6817, %r8514;
	mov.b32 	%r6818, -2147483648;
	shr.u32 	%r2255, %r6818, %r6817;
	xor.b32  	%r6819, %r2255, %r8514;
	clz.b32 	%r6820, %r6819;
	sub.s32 	%r6821, 31, %r6820;
	mul.wide.u32 	%rd414, %r6821, 4;
	add.s64 	%rd184, %rd4, %rd414;
	ld.local.u32 	%r2256, [%rd184];
	and.b32  	%r6822, %r2256, %r2255;
	setp.eq.s32 	%p2478, %r6822, 0;
	@%p2478 bra 	$L__BB2_1625;
	or.b32  	%r8520, %r8514, %r8520;
	bra.uni 	$L__BB2_1626;
$L__BB2_1625:
	or.b32  	%r6823, %r2256, %r2255;
	st.local.u32 	[%rd184], %r6823;
$L__BB2_1626:
	popc.b32 	%r2259, %r8516;
	setp.lt.s32 	%p2479, %r8516, 0;
	setp.ne.s32 	%p2480, %r2259, 2;
	or.pred  	%p2481, %p2479, %p2480;
	@%p2481 bra 	$L__BB2_1630;
	clz.b32 	%r6824, %r8516;
	mov.b32 	%r6825, -2147483648;
	shr.u32 	%r2260, %r6825, %r6824;
	xor.b32  	%r6826, %r2260, %r8516;
	clz.b32 	%r6827, %r6826;
	sub.s32 	%r6828, 31, %r6827;
	mul.wide.u32 	%rd415, %r6828, 4;
	add.s64 	%rd185, %rd4, %rd415;
	ld.local.u32 	%r2261, [%rd185];
	and.b32  	%r6829, %r2261, %r2260;
	setp.eq.s32 	%p2482, %r6829, 0;
	@%p2482 bra 	$L__BB2_1629;
	or.b32  	%r8520, %r8516, %r8520;
	bra.uni 	$L__BB2_1630;
$L__BB2_1629:
	or.b32  	%r6830, %r2261, %r2260;
	st.local.u32 	[%rd185], %r6830;
$L__BB2_1630:
	popc.b32 	%r2264, %r8518;
	setp.lt.s32 	%p2483, %r8518, 0;
	setp.ne.s32 	%p2484, %r2264, 2;
	or.pred  	%p2485, %p2483, %p2484;
	@%p2485 bra 	$L__BB2_1632;
	clz.b32 	%r6831, %r8518;
	mov.b32 	%r6832, -2147483648;
	shr.u32 	%r6833, %r6832, %r6831;
	xor.b32  	%r6834, %r6833, %r8518;
	clz.b32 	%r6835, %r6834;
	sub.s32 	%r6836, 31, %r6835;
	mul.wide.u32 	%rd416, %r6836, 4;
	add.s64 	%rd417, %rd4, %rd416;
	ld.local.u32 	%r6837, [%rd417];
	and.b32  	%r6838, %r6837, %r6833;
	setp.eq.s32 	%p2486, %r6838, 0;
	selp.b32 	%r6839, 0, %r8518, %p2486;
	or.b32  	%r8520, %r8520, %r6839;
$L__BB2_1632:
	setp.eq.s32 	%p2487, %r8520, 0;
	mov.b32 	%r8537, 0;
	@%p2487 bra 	$L__BB2_1665;
	not.b32 	%r2267, %r8520;
	setp.gt.s32 	%p2488, %r8488, -1;
	setp.eq.s32 	%p2489, %r2190, 2;
	and.b32  	%r6843, %r8488, %r8520;
	setp.eq.s32 	%p2490, %r6843, %r8488;
	and.pred  	%p2491, %p2489, %p2490;
	mov.b32 	%r8537, 0;
	and.pred  	%p2492, %p2491, %p2488;
	@%p2492 bra 	$L__BB2_1635;
	and.b32  	%r6844, %r8488, %r2267;
	popc.b32 	%r6845, %r6844;
	setp.eq.s32 	%p2493, %r6845, 1;
	or.b32  	%r6846, %r6844, -2147483648;
	selp.b32 	%r6847, %r6846, %r6844, %p2493;
	st.local.u32 	[%rd523+-32], %r6847;
	setp.ne.s32 	%p2494, %r8488, %r6847;
	selp.u32 	%r8537, 1, 0, %p2494;
$L__BB2_1635:
	setp.gt.s32 	%p2495, %r8490, -1;
	setp.eq.s32 	%p2496, %r2194, 2;
	and.b32  	%r6849, %r8490, %r8520;
	setp.eq.s32 	%p2497, %r6849, %r8490;
	and.pred  	%p2498, %p2496, %p2497;
	and.pred  	%p2499, %p2498, %p2495;
	@%p2499 bra 	$L__BB2_1637;
	and.b32  	%r6850, %r8490, %r2267;
	popc.b32 	%r6851, %r6850;
	setp.eq.s32 	%p2500, %r6851, 1;
	or.b32  	%r6852, %r6850, -2147483648;
	selp.b32 	%r6853, %r6852, %r6850, %p2500;
	st.local.u32 	[%rd523+-16], %r6853;
	setp.ne.s32 	%p2501, %r8490, %r6853;
	selp.u32 	%r6854, 1, 0, %p2501;
	or.b32  	%r8537, %r8537, %r6854;
$L__BB2_1637:
	setp.gt.s32 	%p2502, %r8492, -1;
	setp.eq.s32 	%p2503, %r2199, 2;
	and.b32  	%r6856, %r8492, %r8520;
	setp.eq.s32 	%p2504, %r6856, %r8492;
	and.pred  	%p2505, %p2503, %p2504;
	and.pred  	%p2506, %p2505, %p2502;
	@%p2506 bra 	$L__BB2_1639;
	and.b32  	%r6857, %r8492, %r2267;
	popc.b32 	%r6858, %r6857;
	setp.eq.s32 	%p2507, %r6858, 1;
	or.b32  	%r6859, %r6857, -2147483648;
	selp.b32 	%r6860, %r6859, %r6857, %p2507;
	st.local.u32 	[%rd523], %r6860;
	setp.ne.s32 	%p2508, %r8492, %r6860;
	selp.u32 	%r6861, 1, 0, %p2508;
	or.b32  	%r8537, %r8537, %r6861;
$L__BB2_1639:
	setp.gt.s32 	%p2509, %r8494, -1;
	setp.eq.s32 	%p2510, %r2204, 2;
	and.b32  	%r6863, %r8494, %r8520;
	setp.eq.s32 	%p2511, %r6863, %r8494;
	and.pred  	%p2512, %p2510, %p2511;
	and.pred  	%p2513, %p2512, %p2509;
	@%p2513 bra 	$L__BB2_1641;
	and.b32  	%r6864, %r8494, %r2267;
	popc.b32 	%r6865, %r6864;
	setp.eq.s32 	%p2514, %r6865, 1;
	or.b32  	%r6866, %r6864, -2147483648;
	selp.b32 	%r6867, %r6866, %r6864, %p2514;
	st.local.u32 	[%rd523+16], %r6867;
	setp.ne.s32 	%p2515, %r8494, %r6867;
	selp.u32 	%r6868, 1, 0, %p2515;
	or.b32  	%r8537, %r8537, %r6868;
$L__BB2_1641:
	setp.gt.s32 	%p2516, %r8496, -1;
	setp.eq.s32 	%p2517, %r2209, 2;
	and.b32  	%r6870, %r8496, %r8520;
	setp.eq.s32 	%p2518, %r6870, %r8496;
	and.pred  	%p2519, %p2517, %p2518;
	and.pred  	%p2520, %p2519, %p2516;
	@%p2520 bra 	$L__BB2_1643;
	and.b32  	%r6871, %r8496, %r2267;
	popc.b32 	%r6872, %r6871;
	setp.eq.s32 	%p2521, %r6872, 1;
	or.b32  	%r6873, %r6871, -2147483648;
	selp.b32 	%r6874, %r6873, %r6871, %p2521;
	st.local.u32 	[%rd523+-28], %r6874;
	setp.ne.s32 	%p2522, %r8496, %r6874;
	selp.u32 	%r6875, 1, 0, %p2522;
	or.b32  	%r8537, %r8537, %r6875;
$L__BB2_1643:
	setp.gt.s32 	%p2523, %r8498, -1;
	setp.eq.s32 	%p2524, %r2214, 2;
	and.b32  	%r6877, %r8498, %r8520;
	setp.eq.s32 	%p2525, %r6877, %r8498;
	and.pred  	%p2526, %p2524, %p2525;
	and.pred  	%p2527, %p2526, %p2523;
	@%p2527 bra 	$L__BB2_1645;
	and.b32  	%r6878, %r8498, %r2267;
	popc.b32 	%r6879, %r6878;
	setp.eq.s32 	%p2528, %r6879, 1;
	or.b32  	%r6880, %r6878, -2147483648;
	selp.b32 	%r6881, %r6880, %r6878, %p2528;
	st.local.u32 	[%rd523+-12], %r6881;
	setp.ne.s32 	%p2529, %r8498, %r6881;
	selp.u32 	%r6882, 1, 0, %p2529;
	or.b32  	%r8537, %r8537, %r6882;
$L__BB2_1645:
	setp.gt.s32 	%p2530, %r8500, -1;
	setp.eq.s32 	%p2531, %r2219, 2;
	and.b32  	%r6884, %r8500, %r8520;
	setp.eq.s32 	%p2532, %r6884, %r8500;
	and.pred  	%p2533, %p2531, %p2532;
	and.pred  	%p2534, %p2533, %p2530;
	@%p2534 bra 	$L__BB2_1647;
	and.b32  	%r6885, %r8500, %r2267;
	popc.b32 	%r6886, %r6885;
	setp.eq.s32 	%p2535, %r6886, 1;
	or.b32  	%r6887, %r6885, -2147483648;
	selp.b32 	%r6888, %r6887, %r6885, %p2535;
	st.local.u32 	[%rd523+4], %r6888;
	setp.ne.s32 	%p2536, %r8500, %r6888;
	selp.u32 	%r6889, 1, 0, %p2536;
	or.b32  	%r8537, %r8537, %r6889;
$L__BB2_1647:
	setp.gt.s32 	%p2537, %r8502, -1;
	setp.eq.s32 	%p2538, %r2224, 2;
	and.b32  	%r6891, %r8502, %r8520;
	setp.eq.s32 	%p2539, %r6891, %r8502;
	and.pred  	%p2540, %p2538, %p2539;
	and.pred  	%p2541, %p2540, %p2537;
	@%p2541 bra 	$L__BB2_1649;
	and.b32  	%r6892, %r8502, %r2267;
	popc.b32 	%r6893, %r6892;
	setp.eq.s32 	%p2542, %r6893, 1;
	or.b32  	%r6894, %r6892, -2147483648;
	selp.b32 	%r6895, %r6894, %r6892, %p2542;
	st.local.u32 	[%rd523+20], %r6895;
	setp.ne.s32 	%p2543, %r8502, %r6895;
	selp.u32 	%r6896, 1, 0, %p2543;
	or.b32  	%r8537, %r8537, %r6896;
$L__BB2_1649:
	setp.gt.s32 	%p2544, %r8504, -1;
	setp.eq.s32 	%p2545, %r2229, 2;
	and.b32  	%r6898, %r8504, %r8520;
	setp.eq.s32 	%p2546, %r6898, %r8504;
	and.pred  	%p2547, %p2545, %p2546;
	and.pred  	%p2548, %p2547, %p2544;
	@%p2548 bra 	$L__BB2_1651;
	and.b32  	%r6899, %r8504, %r2267;
	popc.b32 	%r6900, %r6899;
	setp.eq.s32 	%p2549, %r6900, 1;
	or.b32  	%r6901, %r6899, -2147483648;
	selp.b32 	%r6902, %r6901, %r6899, %p2549;
	st.local.u32 	[%rd523+-24], %r6902;
	setp.ne.s32 	%p2550, %r8504, %r6902;
	selp.u32 	%r6903, 1, 0, %p2550;
	or.b32  	%r8537, %r8537, %r6903;
$L__BB2_1651:
	setp.gt.s32 	%p2551, %r8506, -1;
	setp.eq.s32 	%p2552, %r2234, 2;
	and.b32  	%r6905, %r8506, %r8520;
	setp.eq.s32 	%p2553, %r6905, %r8506;
	and.pred  	%p2554, %p2552, %p2553;
	and.pred  	%p2555, %p2554, %p2551;
	@%p2555 bra 	$L__BB2_1653;
	and.b32  	%r6906, %r8506, %r2267;
	popc.b32 	%r6907, %r6906;
	setp.eq.s32 	%p2556, %r6907, 1;
	or.b32  	%r6908, %r6906, -2147483648;
	selp.b32 	%r6909, %r6908, %r6906, %p2556;
	st.local.u32 	[%rd523+-8], %r6909;
	setp.ne.s32 	%p2557, %r8506, %r6909;
	selp.u32 	%r6910, 1, 0, %p2557;
	or.b32  	%r8537, %r8537, %r6910;
$L__BB2_1653:
	setp.gt.s32 	%p2558, %r8508, -1;
	setp.eq.s32 	%p2559, %r2239, 2;
	and.b32  	%r6912, %r8508, %r8520;
	setp.eq.s32 	%p2560, %r6912, %r8508;
	and.pred  	%p2561, %p2559, %p2560;
	and.pred  	%p2562, %p2561, %p2558;
	@%p2562 bra 	$L__BB2_1655;
	and.b32  	%r6913, %r8508, %r2267;
	popc.b32 	%r6914, %r6913;
	setp.eq.s32 	%p2563, %r6914, 1;
	or.b32  	%r6915, %r6913, -2147483648;
	selp.b32 	%r6916, %r6915, %r6913, %p2563;
	st.local.u32 	[%rd523+8], %r6916;
	setp.ne.s32 	%p2564, %r8508, %r6916;
	selp.u32 	%r6917, 1, 0, %p2564;
	or.b32  	%r8537, %r8537, %r6917;
$L__BB2_1655:
	setp.gt.s32 	%p2565, %r8510, -1;
	setp.eq.s32 	%p2566, %r2244, 2;
	and.b32  	%r6919, %r8510, %r8520;
	setp.eq.s32 	%p2567, %r6919, %r8510;
	and.pred  	%p2568, %p2566, %p2567;
	and.pred  	%p2569, %p2568, %p2565;
	@%p2569 bra 	$L__BB2_1657;
	and.b32  	%r6920, %r8510, %r2267;
	popc.b32 	%r6921, %r6920;
	setp.eq.s32 	%p2570, %r6921, 1;
	or.b32  	%r6922, %r6920, -2147483648;
	selp.b32 	%r6923, %r6922, %r6920, %p2570;
	st.local.u32 	[%rd523+24], %r6923;
	setp.ne.s32 	%p2571, %r8510, %r6923;
	selp.u32 	%r6924, 1, 0, %p2571;
	or.b32  	%r8537, %r8537, %r6924;
$L__BB2_1657:
	setp.gt.s32 	%p2572, %r8512, -1;
	setp.eq.s32 	%p2573, %r2249, 2;
	and.b32  	%r6926, %r8512, %r8520;
	setp.eq.s32 	%p2574, %r6926, %r8512;
	and.pred  	%p2575, %p2573, %p2574;
	and.pred  	%p2576, %p2575, %p2572;
	@%p2576 bra 	$L__BB2_1659;
	and.b32  	%r6927, %r8512, %r2267;
	popc.b32 	%r6928, %r6927;
	setp.eq.s32 	%p2577, %r6928, 1;
	or.b32  	%r6929, %r6927, -2147483648;
	selp.b32 	%r6930, %r6929, %r6927, %p2577;
	st.local.u32 	[%rd523+-20], %r6930;
	setp.ne.s32 	%p2578, %r8512, %r6930;
	selp.u32 	%r6931, 1, 0, %p2578;
	or.b32  	%r8537, %r8537, %r6931;
$L__BB2_1659:
	setp.gt.s32 	%p2579, %r8514, -1;
	setp.eq.s32 	%p2580, %r2254, 2;
	and.b32  	%r6933, %r8514, %r8520;
	setp.eq.s32 	%p2581, %r6933, %r8514;
	and.pred  	%p2582, %p2580, %p2581;
	and.pred  	%p2583, %p2582, %p2579;
	@%p2583 bra 	$L__BB2_1661;
	and.b32  	%r6934, %r8514, %r2267;
	popc.b32 	%r6935, %r6934;
	setp.eq.s32 	%p2584, %r6935, 1;
	or.b32  	%r6936, %r6934, -2147483648;
	selp.b32 	%r6937, %r6936, %r6934, %p2584;
	st.local.u32 	[%rd523+-4], %r6937;
	setp.ne.s32 	%p2585, %r8514, %r6937;
	selp.u32 	%r6938, 1, 0, %p2585;
	or.b32  	%r8537, %r8537, %r6938;
$L__BB2_1661:
	setp.gt.s32 	%p2586, %r8516, -1;
	setp.eq.s32 	%p2587, %r2259, 2;
	and.b32  	%r6940, %r8516, %r8520;
	setp.eq.s32 	%p2588, %r6940, %r8516;
	and.pred  	%p2589, %p2587, %p2588;
	and.pred  	%p2590, %p2589, %p2586;
	@%p2590 bra 	$L__BB2_1663;
	and.b32  	%r6941, %r8516, %r2267;
	popc.b32 	%r6942, %r6941;
	setp.eq.s32 	%p2591, %r6942, 1;
	or.b32  	%r6943, %r6941, -2147483648;
	selp.b32 	%r6944, %r6943, %r6941, %p2591;
	st.local.u32 	[%rd523+12], %r6944;
	setp.ne.s32 	%p2592, %r8516, %r6944;
	selp.u32 	%r6945, 1, 0, %p2592;
	or.b32  	%r8537, %r8537, %r6945;
$L__BB2_1663:
	setp.gt.s32 	%p2593, %r8518, -1;
	setp.eq.s32 	%p2594, %r2264, 2;
	and.b32  	%r6947, %r8518, %r8520;
	setp.eq.s32 	%p2595, %r6947, %r8518;
	and.pred  	%p2596, %p2594, %p2595;
	and.pred  	%p2597, %p2596, %p2593;
	@%p2597 bra 	$L__BB2_1665;
	and.b32  	%r6948, %r8518, %r2267;
	popc.b32 	%r6949, %r6948;
	setp.eq.s32 	%p2598, %r6949, 1;
	or.b32  	%r6950, %r6948, -2147483648;
	selp.b32 	%r6951, %r6950, %r6948, %p2598;
	st.local.u32 	[%rd523+28], %r6951;
	setp.ne.s32 	%p2599, %r8518, %r6951;
	selp.u32 	%r6952, 1, 0, %p2599;
	or.b32  	%r8537, %r8537, %r6952;
$L__BB2_1665:
	or.b32  	%r6953, %r8552, %r8537;
	or.b32  	%r8552, %r6953, %r8489;
	add.s32 	%r8470, %r8470, 1;
	add.s64 	%rd523, %rd523, 64;
	setp.ne.s32 	%p2600, %r8470, 16;
	@%p2600 bra 	$L__BB2_1507;
	setp.eq.s32 	%p2601, %r8552, 3;
	@%p2601 bra 	$L__BB2_1990;
	mov.b32 	%r8553, 0;
$L__BB2_1668:
	mul.wide.u32 	%rd418, %r8553, 4;
	add.s64 	%rd187, %rd7, %rd418;
	ld.local.u32 	%r8571, [%rd187];
	min.s32 	%r6955, %r8571, 0;
	and.b32  	%r8555, %r6955, 2147483647;
	ld.local.u32 	%r8573, [%rd187+256];
	setp.gt.s32 	%p2602, %r8573, -1;
	@%p2602 bra 	$L__BB2_1670;
	and.b32  	%r6956, %r8573, 2147483647;
	and.b32  	%r6957, %r8573, %r8555;
	setp.eq.s32 	%p2603, %r6957, 0;
	selp.b32 	%r6958, %r6956, -2147483648, %p2603;
	or.b32  	%r8555, %r6958, %r8555;
$L__BB2_1670:
	ld.local.u32 	%r8575, [%rd187+512];
	setp.gt.s32 	%p2604, %r8575, -1;
	@%p2604 bra 	$L__BB2_1672;
	and.b32  	%r6959, %r8575, 2147483647;
	and.b32  	%r6960, %r6959, %r8555;
	setp.eq.s32 	%p2605, %r6960, 0;
	selp.b32 	%r6961, %r6959, -2147483648, %p2605;
	or.b32  	%r8555, %r6961, %r8555;
$L__BB2_1672:
	ld.local.u32 	%r8577, [%rd187+768];
	setp.gt.s32 	%p2606, %r8577, -1;
	@%p2606 bra 	$L__BB2_1674;
	and.b32  	%r6962, %r8577, 2147483647;
	and.b32  	%r6963, %r6962, %r8555;
	setp.eq.s32 	%p2607, %r6963, 0;
	selp.b32 	%r6964, %r6962, -2147483648, %p2607;
	or.b32  	%r8555, %r6964, %r8555;
$L__BB2_1674:
	ld.local.u32 	%r8579, [%rd187+64];
	setp.gt.s32 	%p2608, %r8579, -1;
	@%p2608 bra 	$L__BB2_1676;
	and.b32  	%r6965, %r8579, 2147483647;
	and.b32  	%r6966, %r6965, %r8555;
	setp.eq.s32 	%p2609, %r6966, 0;
	selp.b32 	%r6967, %r6965, -2147483648, %p2609;
	or.b32  	%r8555, %r6967, %r8555;
$L__BB2_1676:
	ld.local.u32 	%r8581, [%rd187+320];
	setp.gt.s32 	%p2610, %r8581, -1;
	@%p2610 bra 	$L__BB2_1678;
	and.b32  	%r6968, %r8581, 2147483647;
	and.b32  	%r6969, %r6968, %r8555;
	setp.eq.s32 	%p2611, %r6969, 0;
	selp.b32 	%r6970, %r6968, -2147483648, %p2611;
	or.b32  	%r8555, %r6970, %r8555;
$L__BB2_1678:
	ld.local.u32 	%r8583, [%rd187+576];
	setp.gt.s32 	%p2612, %r8583, -1;
	@%p2612 bra 	$L__BB2_1680;
	and.b32  	%r6971, %r8583, 2147483647;
	and.b32  	%r6972, %r6971, %r8555;
	setp.eq.s32 	%p2613, %r6972, 0;
	selp.b32 	%r6973, %r6971, -2147483648, %p2613;
	or.b32  	%r8555, %r6973, %r8555;
$L__BB2_1680:
	ld.local.u32 	%r8585, [%rd187+832];
	setp.gt.s32 	%p2614, %r8585, -1;
	@%p2614 bra 	$L__BB2_1682;
	and.b32  	%r6974, %r8585, 2147483647;
	and.b32  	%r6975, %r6974, %r8555;
	setp.eq.s32 	%p2615, %r6975, 0;
	selp.b32 	%r6976, %r6974, -2147483648, %p2615;
	or.b32  	%r8555, %r6976, %r8555;
$L__BB2_1682:
	ld.local.u32 	%r8587, [%rd187+128];
	setp.gt.s32 	%p2616, %r8587, -1;
	@%p2616 bra 	$L__BB2_1684;
	and.b32  	%r6977, %r8587, 2147483647;
	and.b32  	%r6978, %r6977, %r8555;
	setp.eq.s32 	%p2617, %r6978, 0;
	selp.b32 	%r6979, %r6977, -2147483648, %p2617;
	or.b32  	%r8555, %r6979, %r8555;
$L__BB2_1684:
	ld.local.u32 	%r8589, [%rd187+384];
	setp.gt.s32 	%p2618, %r8589, -1;
	@%p2618 bra 	$L__BB2_1686;
	and.b32  	%r6980, %r8589, 2147483647;
	and.b32  	%r6981, %r6980, %r8555;
	setp.eq.s32 	%p2619, %r6981, 0;
	selp.b32 	%r6982, %r6980, -2147483648, %p2619;
	or.b32  	%r8555, %r6982, %r8555;
$L__BB2_1686:
	ld.local.u32 	%r8591, [%rd187+640];
	setp.gt.s32 	%p2620, %r8591, -1;
	@%p2620 bra 	$L__BB2_1688;
	and.b32  	%r6983, %r8591, 2147483647;
	and.b32  	%r6984, %r6983, %r8555;
	setp.eq.s32 	%p2621, %r6984, 0;
	selp.b32 	%r6985, %r6983, -2147483648, %p2621;
	or.b32  	%r8555, %r6985, %r8555;
$L__BB2_1688:
	ld.local.u32 	%r8593, [%rd187+896];
	setp.gt.s32 	%p2622, %r8593, -1;
	@%p2622 bra 	$L__BB2_1690;
	and.b32  	%r6986, %r8593, 2147483647;
	and.b32  	%r6987, %r6986, %r8555;
	setp.eq.s32 	%p2623, %r6987, 0;
	selp.b32 	%r6988, %r6986, -2147483648, %p2623;
	or.b32  	%r8555, %r6988, %r8555;
$L__BB2_1690:
	ld.local.u32 	%r8595, [%rd187+192];
	setp.gt.s32 	%p2624, %r8595, -1;
	@%p2624 bra 	$L__BB2_1692;
	and.b32  	%r6989, %r8595, 2147483647;
	and.b32  	%r6990, %r6989, %r8555;
	setp.eq.s32 	%p2625, %r6990, 0;
	selp.b32 	%r6991, %r6989, -2147483648, %p2625;
	or.b32  	%r8555, %r6991, %r8555;
$L__BB2_1692:
	ld.local.u32 	%r8597, [%rd187+448];
	setp.gt.s32 	%p2626, %r8597, -1;
	@%p2626 bra 	$L__BB2_1694;
	and.b32  	%r6992, %r8597, 2147483647;
	and.b32  	%r6993, %r6992, %r8555;
	setp.eq.s32 	%p2627, %r6993, 0;
	selp.b32 	%r6994, %r6992, -2147483648, %p2627;
	or.b32  	%r8555, %r6994, %r8555;
$L__BB2_1694:
	ld.local.u32 	%r8599, [%rd187+704];
	setp.gt.s32 	%p2628, %r8599, -1;
	@%p2628 bra 	$L__BB2_1696;
	and.b32  	%r6995, %r8599, 2147483647;
	and.b32  	%r6996, %r6995, %r8555;
	setp.eq.s32 	%p2629, %r6996, 0;
	selp.b32 	%r6997, %r6995, -2147483648, %p2629;
	or.b32  	%r8555, %r6997, %r8555;
$L__BB2_1696:
	ld.local.u32 	%r8601, [%rd187+960];
	setp.gt.s32 	%p2630, %r8601, -1;
	@%p2630 bra 	$L__BB2_1698;
	and.b32  	%r6998, %r8601, 2147483647;
	and.b32  	%r6999, %r6998, %r8555;
	setp.eq.s32 	%p2631, %r6999, 0;
	selp.b32 	%r7000, %r6998, -2147483648, %p2631;
	or.b32  	%r8555, %r7000, %r8555;
$L__BB2_1698:
	setp.gt.s32 	%p2632, %r8555, -1;
	mov.b32 	%r8572, 0;
	@%p2632 bra 	$L__BB2_1700;
	mov.b32 	%r7003, 0;
	st.local.u32 	[%rd14+-32], %r7003;
	ld.local.u32 	%r8571, [%rd187];
	mov.b32 	%r8572, 3;
$L__BB2_1700:
	not.b32 	%r2354, %r8555;
	setp.lt.s32 	%p2633, %r8571, 0;
	@%p2633 bra 	$L__BB2_1702;
	and.b32  	%r7004, %r8571, %r2354;
	popc.b32 	%r7005, %r7004;
	setp.eq.s32 	%p2634, %r7005, 1;
	or.b32  	%r7006, %r7004, -2147483648;
	selp.b32 	%r2355, %r7006, %r7004, %p2634;
	st.local.u32 	[%rd187], %r2355;
	setp.ne.s32 	%p2635, %r8571, %r2355;
	selp.u32 	%r7007, 1, 0, %p2635;
	or.b32  	%r8572, %r8572, %r7007;
	mov.u32 	%r8571, %r2355;
$L__BB2_1702:
	setp.lt.s32 	%p2636, %r8573, 0;
	@%p2636 bra 	$L__BB2_1704;
	and.b32  	%r7008, %r8573, %r2354;
	popc.b32 	%r7009, %r7008;
	setp.eq.s32 	%p2637, %r7009, 1;
	or.b32  	%r7010, %r7008, -2147483648;
	selp.b32 	%r2359, %r7010, %r7008, %p2637;
	st.local.u32 	[%rd187+256], %r2359;
	setp.ne.s32 	%p2638, %r8573, %r2359;
	selp.u32 	%r7011, 1, 0, %p2638;
	or.b32  	%r8572, %r8572, %r7011;
	mov.u32 	%r8573, %r2359;
$L__BB2_1704:
	setp.lt.s32 	%p2639, %r8575, 0;
	@%p2639 bra 	$L__BB2_1706;
	and.b32  	%r7012, %r8575, %r2354;
	popc.b32 	%r7013, %r7012;
	setp.eq.s32 	%p2640, %r7013, 1;
	or.b32  	%r7014, %r7012, -2147483648;
	selp.b32 	%r2363, %r7014, %r7012, %p2640;
	st.local.u32 	[%rd187+512], %r2363;
	setp.ne.s32 	%p2641, %r8575, %r2363;
	selp.u32 	%r7015, 1, 0, %p2641;
	or.b32  	%r8572, %r8572, %r7015;
	mov.u32 	%r8575, %r2363;
$L__BB2_1706:
	setp.lt.s32 	%p2642, %r8577, 0;
	@%p2642 bra 	$L__BB2_1708;
	and.b32  	%r7016, %r8577, %r2354;
	popc.b32 	%r7017, %r7016;
	setp.eq.s32 	%p2643, %r7017, 1;
	or.b32  	%r7018, %r7016, -2147483648;
	selp.b32 	%r2367, %r7018, %r7016, %p2643;
	st.local.u32 	[%rd187+768], %r2367;
	setp.ne.s32 	%p2644, %r8577, %r2367;
	selp.u32 	%r7019, 1, 0, %p2644;
	or.b32  	%r8572, %r8572, %r7019;
	mov.u32 	%r8577, %r2367;
$L__BB2_1708:
	setp.lt.s32 	%p2645, %r8579, 0;
	@%p2645 bra 	$L__BB2_1710;
	and.b32  	%r7020, %r8579, %r2354;
	popc.b32 	%r7021, %r7020;
	setp.eq.s32 	%p2646, %r7021, 1;
	or.b32  	%r7022, %r7020, -2147483648;
	selp.b32 	%r2371, %r7022, %r7020, %p2646;
	st.local.u32 	[%rd187+64], %r2371;
	setp.ne.s32 	%p2647, %r8579, %r2371;
	selp.u32 	%r7023, 1, 0, %p2647;
	or.b32  	%r8572, %r8572, %r7023;
	mov.u32 	%r8579, %r2371;
$L__BB2_1710:
	setp.lt.s32 	%p2648, %r8581, 0;
	@%p2648 bra 	$L__BB2_1712;
	and.b32  	%r7024, %r8581, %r2354;
	popc.b32 	%r7025, %r7024;
	setp.eq.s32 	%p2649, %r7025, 1;
	or.b32  	%r7026, %r7024, -2147483648;
	selp.b32 	%r2375, %r7026, %r7024, %p2649;
	st.local.u32 	[%rd187+320], %r2375;
	setp.ne.s32 	%p2650, %r8581, %r2375;
	selp.u32 	%r7027, 1, 0, %p2650;
	or.b32  	%r8572, %r8572, %r7027;
	mov.u32 	%r8581, %r2375;
$L__BB2_1712:
	setp.lt.s32 	%p2651, %r8583, 0;
	@%p2651 bra 	$L__BB2_1714;
	and.b32  	%r7028, %r8583, %r2354;
	popc.b32 	%r7029, %r7028;
	setp.eq.s32 	%p2652, %r7029, 1;
	or.b32  	%r7030, %r7028, -2147483648;
	selp.b32 	%r2379, %r7030, %r7028, %p2652;
	st.local.u32 	[%rd187+576], %r2379;
	setp.ne.s32 	%p2653, %r8583, %r2379;
	selp.u32 	%r7031, 1, 0, %p2653;
	or.b32  	%r8572, %r8572, %r7031;
	mov.u32 	%r8583, %r2379;
$L__BB2_1714:
	setp.lt.s32 	%p2654, %r8585, 0;
	@%p2654 bra 	$L__BB2_1716;
	and.b32  	%r7032, %r8585, %r2354;
	popc.b32 	%r7033, %r7032;
	setp.eq.s32 	%p2655, %r7033, 1;
	or.b32  	%r7034, %r7032, -2147483648;
	selp.b32 	%r2383, %r7034, %r7032, %p2655;
	st.local.u32 	[%rd187+832], %r2383;
	setp.ne.s32 	%p2656, %r8585, %r2383;
	selp.u32 	%r7035, 1, 0, %p2656;
	or.b32  	%r8572, %r8572, %r7035;
	mov.u32 	%r8585, %r2383;
$L__BB2_1716:
	setp.lt.s32 	%p2657, %r8587, 0;
	@%p2657 bra 	$L__BB2_1718;
	and.b32  	%r7036, %r8587, %r2354;
	popc.b32 	%r7037, %r7036;
	setp.eq.s32 	%p2658, %r7037, 1;
	or.b32  	%r7038, %r7036, -2147483648;
	selp.b32 	%r2387, %r7038, %r7036, %p2658;
	st.local.u32 	[%rd187+128], %r2387;
	setp.ne.s32 	%p2659, %r8587, %r2387;
	selp.u32 	%r7039, 1, 0, %p2659;
	or.b32  	%r8572, %r8572, %r7039;
	mov.u32 	%r8587, %r2387;
$L__BB2_1718:
	setp.lt.s32 	%p2660, %r8589, 0;
	@%p2660 bra 	$L__BB2_1720;
	and.b32  	%r7040, %r8589, %r2354;
	popc.b32 	%r7041, %r7040;
	setp.eq.s32 	%p2661, %r7041, 1;
	or.b32  	%r7042, %r7040, -2147483648;
	selp.b32 	%r2391, %r7042, %r7040, %p2661;
	st.local.u32 	[%rd187+384], %r2391;
	setp.ne.s32 	%p2662, %r8589, %r2391;
	selp.u32 	%r7043, 1, 0, %p2662;
	or.b32  	%r8572, %r8572, %r7043;
	mov.u32 	%r8589, %r2391;
$L__BB2_1720:
	setp.lt.s32 	%p2663, %r8591, 0;
	@%p2663 bra 	$L__BB2_1722;
	and.b32  	%r7044, %r8591, %r2354;
	popc.b32 	%r7045, %r7044;
	setp.eq.s32 	%p2664, %r7045, 1;
	or.b32  	%r7046, %r7044, -2147483648;
	selp.b32 	%r2395, %r7046, %r7044, %p2664;
	st.local.u32 	[%rd187+640], %r2395;
	setp.ne.s32 	%p2665, %r8591, %r2395;
	selp.u32 	%r7047, 1, 0, %p2665;
	or.b32  	%r8572, %r8572, %r7047;
	mov.u32 	%r8591, %r2395;
$L__BB2_1722:
	setp.lt.s32 	%p2666, %r8593, 0;
	@%p2666 bra 	$L__BB2_1724;
	and.b32  	%r7048, %r8593, %r2354;
	popc.b32 	%r7049, %r7048;
	setp.eq.s32 	%p2667, %r7049, 1;
	or.b32  	%r7050, %r7048, -2147483648;
	selp.b32 	%r2399, %r7050, %r7048, %p2667;
	st.local.u32 	[%rd187+896], %r2399;
	setp.ne.s32 	%p2668, %r8593, %r2399;
	selp.u32 	%r7051, 1, 0, %p2668;
	or.b32  	%r8572, %r8572, %r7051;
	mov.u32 	%r8593, %r2399;
$L__BB2_1724:
	setp.lt.s32 	%p2669, %r8595, 0;
	@%p2669 bra 	$L__BB2_1726;
	and.b32  	%r7052, %r8595, %r2354;
	popc.b32 	%r7053, %r7052;
	setp.eq.s32 	%p2670, %r7053, 1;
	or.b32  	%r7054, %r7052, -2147483648;
	selp.b32 	%r2403, %r7054, %r7052, %p2670;
	st.local.u32 	[%rd187+192], %r2403;
	setp.ne.s32 	%p2671, %r8595, %r2403;
	selp.u32 	%r7055, 1, 0, %p2671;
	or.b32  	%r8572, %r8572, %r7055;
	mov.u32 	%r8595, %r2403;
$L__BB2_1726:
	setp.lt.s32 	%p2672, %r8597, 0;
	@%p2672 bra 	$L__BB2_1728;
	and.b32  	%r7056, %r8597, %r2354;
	popc.b32 	%r7057, %r7056;
	setp.eq.s32 	%p2673, %r7057, 1;
	or.b32  	%r7058, %r7056, -2147483648;
	selp.b32 	%r2407, %r7058, %r7056, %p2673;
	st.local.u32 	[%rd187+448], %r2407;
	setp.ne.s32 	%p2674, %r8597, %r2407;
	selp.u32 	%r7059, 1, 0, %p2674;
	or.b32  	%r8572, %r8572, %r7059;
	mov.u32 	%r8597, %r2407;
$L__BB2_1728:
	setp.lt.s32 	%p2675, %r8599, 0;
	@%p2675 bra 	$L__BB2_1730;
	and.b32  	%r7060, %r8599, %r2354;
	popc.b32 	%r7061, %r7060;
	setp.eq.s32 	%p2676, %r7061, 1;
	or.b32  	%r7062, %r7060, -2147483648;
	selp.b32 	%r2411, %r7062, %r7060, %p2676;
	st.local.u32 	[%rd187+704], %r2411;
	setp.ne.s32 	%p2677, %r8599, %r2411;
	selp.u32 	%r7063, 1, 0, %p2677;
	or.b32  	%r8572, %r8572, %r7063;
	mov.u32 	%r8599, %r2411;
$L__BB2_1730:
	setp.lt.s32 	%p2678, %r8601, 0;
	@%p2678 bra 	$L__BB2_1732;
	and.b32  	%r7064, %r8601, %r2354;
	popc.b32 	%r7065, %r7064;
	setp.eq.s32 	%p2679, %r7065, 1;
	or.b32  	%r7066, %r7064, -2147483648;
	selp.b32 	%r2415, %r7066, %r7064, %p2679;
	st.local.u32 	[%rd187+960], %r2415;
	setp.ne.s32 	%p2680, %r8601, %r2415;
	selp.u32 	%r7067, 1, 0, %p2680;
	or.b32  	%r8572, %r8572, %r7067;
	mov.u32 	%r8601, %r2415;
$L__BB2_1732:
	mov.b32 	%r7068, 0;
	st.local.v4.u32 	[%rd3], {%r7068, %r7068, %r7068, %r7068};
	st.local.v4.u32 	[%rd3+16], {%r7068, %r7068, %r7068, %r7068};
	st.local.v4.u32 	[%rd3+32], {%r7068, %r7068, %r7068, %r7068};
	st.local.v4.u32 	[%rd3+48], {%r7068, %r7068, %r7068, %r7068};
	st.local.v4.u32 	[%rd3+64], {%r7068, %r7068, %r7068, %r7068};
	st.local.v4.u32 	[%rd3+80], {%r7068, %r7068, %r7068, %r7068};
	st.local.v4.u32 	[%rd3+96], {%r7068, %r7068, %r7068, %r7068};
	st.local.v4.u32 	[%rd3+112], {%r7068, %r7068, %r7068, %r7068};
	popc.b32 	%r2419, %r8571;
	setp.lt.s32 	%p2681, %r8571, 0;
	setp.ne.s32 	%p2682, %r2419, 2;
	or.pred  	%p2683, %p2681, %p2682;
	mov.u32 	%r8603, %r7068;
	@%p2683 bra 	$L__BB2_1735;
	clz.b32 	%r7069, %r8571;
	mov.b32 	%r7070, -2147483648;
	shr.u32 	%r2420, %r7070, %r7069;
	xor.b32  	%r7071, %r2420, %r8571;
	clz.b32 	%r7072, %r7071;
	sub.s32 	%r7073, 31, %r7072;
	mul.wide.u32 	%rd419, %r7073, 4;
	add.s64 	%rd188, %rd3, %rd419;
	ld.local.u32 	%r2421, [%rd188];
	and.b32  	%r7074, %r2421, %r2420;
	setp.ne.s32 	%p2684, %r7074, 0;
	mov.u32 	%r8603, %r8571;
	@%p2684 bra 	$L__BB2_1735;
	or.b32  	%r7076, %r2421, %r2420;
	st.local.u32 	[%rd188], %r7076;
	mov.u32 	%r8603, %r7068;
$L__BB2_1735:
	popc.b32 	%r2423, %r8573;
	setp.lt.s32 	%p2685, %r8573, 0;
	setp.ne.s32 	%p2686, %r2423, 2;
	or.pred  	%p2687, %p2685, %p2686;
	@%p2687 bra 	$L__BB2_1739;
	clz.b32 	%r7077, %r8573;
	mov.b32 	%r7078, -2147483648;
	shr.u32 	%r2424, %r7078, %r7077;
	xor.b32  	%r7079, %r2424, %r8573;
	clz.b32 	%r7080, %r7079;
	sub.s32 	%r7081, 31, %r7080;
	mul.wide.u32 	%rd420, %r7081, 4;
	add.s64 	%rd189, %rd3, %rd420;
	ld.local.u32 	%r2425, [%rd189];
	and.b32  	%r7082, %r2425, %r2424;
	setp.eq.s32 	%p2688, %r7082, 0;
	@%p2688 bra 	$L__BB2_1738;
	or.b32  	%r8603, %r8573, %r8603;
	bra.uni 	$L__BB2_1739;
$L__BB2_1738:
	or.b32  	%r7083, %r2425, %r2424;
	st.local.u32 	[%rd189], %r7083;
$L__BB2_1739:
	popc.b32 	%r2428, %r8575;
	setp.lt.s32 	%p2689, %r8575, 0;
	setp.ne.s32 	%p2690, %r2428, 2;
	or.pred  	%p2691, %p2689, %p2690;
	@%p2691 bra 	$L__BB2_1743;
	clz.b32 	%r7084, %r8575;
	mov.b32 	%r7085, -2147483648;
	shr.u32 	%r2429, %r7085, %r7084;
	xor.b32  	%r7086, %r2429, %r8575;
	clz.b32 	%r7087, %r7086;
	sub.s32 	%r7088, 31, %r7087;
	mul.wide.u32 	%rd421, %r7088, 4;
	add.s64 	%rd190, %rd3, %rd421;
	ld.local.u32 	%r2430, [%rd190];
	and.b32  	%r7089, %r2430, %r2429;
	setp.eq.s32 	%p2692, %r7089, 0;
	@%p2692 bra 	$L__BB2_1742;
	or.b32  	%r8603, %r8575, %r8603;
	bra.uni 	$L__BB2_1743;
$L__BB2_1742:
	or.b32  	%r7090, %r2430, %r2429;
	st.local.u32 	[%rd190], %r7090;
$L__BB2_1743:
	popc.b32 	%r2433, %r8577;
	setp.lt.s32 	%p2693, %r8577, 0;
	setp.ne.s32 	%p2694, %r2433, 2;
	or.pred  	%p2695, %p2693, %p2694;
	@%p2695 bra 	$L__BB2_1747;
	clz.b32 	%r7091, %r8577;
	mov.b32 	%r7092, -2147483648;
	shr.u32 	%r2434, %r7092, %r7091;
	xor.b32  	%r7093, %r2434, %r8577;
	clz.b32 	%r7094, %r7093;
	sub.s32 	%r7095, 31, %r7094;
	mul.wide.u32 	%rd422, %r7095, 4;
	add.s64 	%rd191, %rd3, %rd422;
	ld.local.u32 	%r2435, [%rd191];
	and.b32  	%r7096, %r2435, %r2434;
	setp.eq.s32 	%p2696, %r7096, 0;
	@%p2696 bra 	$L__BB2_1746;
	or.b32  	%r8603, %r8577, %r8603;
	bra.uni 	$L__BB2_1747;
$L__BB2_1746:
	or.b32  	%r7097, %r2435, %r2434;
	st.local.u32 	[%rd191], %r7097;
$L__BB2_1747:
	popc.b32 	%r2438, %r8579;
	setp.lt.s32 	%p2697, %r8579, 0;
	setp.ne.s32 	%p2698, %r2438, 2;
	or.pred  	%p2699, %p2697, %p2698;
	@%p2699 bra 	$L__BB2_1751;
	clz.b32 	%r7098, %r8579;
	mov.b32 	%r7099, -2147483648;
	shr.u32 	%r2439, %r7099, %r7098;
	xor.b32  	%r7100, %r2439, %r8579;
	clz.b32 	%r7101, %r7100;
	sub.s32 	%r7102, 31, %r7101;
	mul.wide.u32 	%rd423, %r7102, 4;
	add.s64 	%rd192, %rd3, %rd423;
	ld.local.u32 	%r2440, [%rd192];
	and.b32  	%r7103, %r2440, %r2439;
	setp.eq.s32 	%p2700, %r7103, 0;
	@%p2700 bra 	$L__BB2_1750;
	or.b32  	%r8603, %r8579, %r8603;
	bra.uni 	$L__BB2_1751;
$L__BB2_1750:
	or.b32  	%r7104, %r2440, %r2439;
	st.local.u32 	[%rd192], %r7104;
$L__BB2_1751:
	popc.b32 	%r2443, %r8581;
	setp.lt.s32 	%p2701, %r8581, 0;
	setp.ne.s32 	%p2702, %r2443, 2;
	or.pred  	%p2703, %p2701, %p2702;
	@%p2703 bra 	$L__BB2_1755;
	clz.b32 	%r7105, %r8581;
	mov.b32 	%r7106, -2147483648;
	shr.u32 	%r2444, %r7106, %r7105;
	xor.b32  	%r7107, %r2444, %r8581;
	clz.b32 	%r7108, %r7107;
	sub.s32 	%r7109, 31, %r7108;
	mul.wide.u32 	%rd424, %r7109, 4;
	add.s64 	%rd193, %rd3, %rd424;
	ld.local.u32 	%r2445, [%rd193];
	and.b32  	%r7110, %r2445, %r2444;
	setp.eq.s32 	%p2704, %r7110, 0;
	@%p2704 bra 	$L__BB2_1754;
	or.b32  	%r8603, %r8581, %r8603;
	bra.uni 	$L__BB2_1755;
$L__BB2_1754:
	or.b32  	%r7111, %r2445, %r2444;
	st.local.u32 	[%rd193], %r7111;
$L__BB2_1755:
	popc.b32 	%r2448, %r8583;
	setp.lt.s32 	%p2705, %r8583, 0;
	setp.ne.s32 	%p2706, %r2448, 2;
	or.pred  	%p2707, %p2705, %p2706;
	@%p2707 bra 	$L__BB2_1759;
	clz.b32 	%r7112, %r8583;
	mov.b32 	%r7113, -2147483648;
	shr.u32 	%r2449, %r7113, %r7112;
	xor.b32  	%r7114, %r2449, %r8583;
	clz.b32 	%r7115, %r7114;
	sub.s32 	%r7116, 31, %r7115;
	mul.wide.u32 	%rd425, %r7116, 4;
	add.s64 	%rd194, %rd3, %rd425;
	ld.local.u32 	%r2450, [%rd194];
	and.b32  	%r7117, %r2450, %r2449;
	setp.eq.s32 	%p2708, %r7117, 0;
	@%p2708 bra 	$L__BB2_1758;
	or.b32  	%r8603, %r8583, %r8603;
	bra.uni 	$L__BB2_1759;
$L__BB2_1758:
	or.b32  	%r7118, %r2450, %r2449;
	st.local.u32 	[%rd194], %r7118;
$L__BB2_1759:
	popc.b32 	%r2453, %r8585;
	setp.lt.s32 	%p2709, %r8585, 0;
	setp.ne.s32 	%p2710, %r2453, 2;
	or.pred  	%p2711, %p2709, %p2710;
	@%p2711 bra 	$L__BB2_1763;
	clz.b32 	%r7119, %r8585;
	mov.b32 	%r7120, -2147483648;
	shr.u32 	%r2454, %r7120, %r7119;
	xor.b32  	%r7121, %r2454, %r8585;
	clz.b32 	%r7122, %r7121;
	sub.s32 	%r7123, 31, %r7122;
	mul.wide.u32 	%rd426, %r7123, 4;
	add.s64 	%rd195, %rd3, %rd426;
	ld.local.u32 	%r2455, [%rd195];
	and.b32  	%r7124, %r2455, %r2454;
	setp.eq.s32 	%p2712, %r7124, 0;
	@%p2712 bra 	$L__BB2_1762;
	or.b32  	%r8603, %r8585, %r8603;
	bra.uni 	$L__BB2_1763;
$L__BB2_1762:
	or.b32  	%r7125, %r2455, %r2454;
	st.local.u32 	[%rd195], %r7125;
$L__BB2_1763:
	popc.b32 	%r2458, %r8587;
	setp.lt.s32 	%p2713, %r8587, 0;
	setp.ne.s32 	%p2714, %r2458, 2;
	or.pred  	%p2715, %p2713, %p2714;
	@%p2715 bra 	$L__BB2_1767;
	clz.b32 	%r7126, %r8587;
	mov.b32 	%r7127, -2147483648;
	shr.u32 	%r2459, %r7127, %r7126;
	xor.b32  	%r7128, %r2459, %r8587;
	clz.b32 	%r7129, %r7128;
	sub.s32 	%r7130, 31, %r7129;
	mul.wide.u32 	%rd427, %r7130, 4;
	add.s64 	%rd196, %rd3, %rd427;
	ld.local.u32 	%r2460, [%rd196];
	and.b32  	%r7131, %r2460, %r2459;
	setp.eq.s32 	%p2716, %r7131, 0;
	@%p2716 bra 	$L__BB2_1766;
	or.b32  	%r8603, %r8587, %r8603;
	bra.uni 	$L__BB2_1767;
$L__BB2_1766:
	or.b32  	%r7132, %r2460, %r2459;
	st.local.u32 	[%rd196], %r7132;
$L__BB2_1767:
	popc.b32 	%r2463, %r8589;
	setp.lt.s32 	%p2717, %r8589, 0;
	setp.ne.s32 	%p2718, %r2463, 2;
	or.pred  	%p2719, %p2717, %p2718;
	@%p2719 bra 	$L__BB2_1771;
	clz.b32 	%r7133, %r8589;
	mov.b32 	%r7134, -2147483648;
	shr.u32 	%r2464, %r7134, %r7133;
	xor.b32  	%r7135, %r2464, %r8589;
	clz.b32 	%r7136, %r7135;
	sub.s32 	%r7137, 31, %r7136;
	mul.wide.u32 	%rd428, %r7137, 4;
	add.s64 	%rd197, %rd3, %rd428;
	ld.local.u32 	%r2465, [%rd197];
	and.b32  	%r7138, %r2465, %r2464;
	setp.eq.s32 	%p2720, %r7138, 0;
	@%p2720 bra 	$L__BB2_1770;
	or.b32  	%r8603, %r8589, %r8603;
	bra.uni 	$L__BB2_1771;
$L__BB2_1770:
	or.b32  	%r7139, %r2465, %r2464;
	st.local.u32 	[%rd197], %r7139;
$L__BB2_1771:
	popc.b32 	%r2468, %r8591;
	setp.lt.s32 	%p2721, %r8591, 0;
	setp.ne.s32 	%p2722, %r2468, 2;
	or.pred  	%p2723, %p2721, %p2722;
	@%p2723 bra 	$L__BB2_1775;
	clz.b32 	%r7140, %r8591;
	mov.b32 	%r7141, -2147483648;
	shr.u32 	%r2469, %r7141, %r7140;
	xor.b32  	%r7142, %r2469, %r8591;
	clz.b32 	%r7143, %r7142;
	sub.s32 	%r7144, 31, %r7143;
	mul.wide.u32 	%rd429, %r7144, 4;
	add.s64 	%rd198, %rd3, %rd429;
	ld.local.u32 	%r2470, [%rd198];
	and.b32  	%r7145, %r2470, %r2469;
	setp.eq.s32 	%p2724, %r7145, 0;
	@%p2724 bra 	$L__BB2_1774;
	or.b32  	%r8603, %r8591, %r8603;
	bra.uni 	$L__BB2_1775;
$L__BB2_1774:
	or.b32  	%r7146, %r2470, %r2469;
	st.local.u32 	[%rd198], %r7146;
$L__BB2_1775:
	popc.b32 	%r2473, %r8593;
	setp.lt.s32 	%p2725, %r8593, 0;
	setp.ne.s32 	%p2726, %r2473, 2;
	or.pred  	%p2727, %p2725, %p2726;
	@%p2727 bra 	$L__BB2_1779;
	clz.b32 	%r7147, %r8593;
	mov.b32 	%r7148, -2147483648;
	shr.u32 	%r2474, %r7148, %r7147;
	xor.b32  	%r7149, %r2474, %r8593;
	clz.b32 	%r7150, %r7149;
	sub.s32 	%r7151, 31, %r7150;
	mul.wide.u32 	%rd430, %r7151, 4;
	add.s64 	%rd199, %rd3, %rd430;
	ld.local.u32 	%r2475, [%rd199];
	and.b32  	%r7152, %r2475, %r2474;
	setp.eq.s32 	%p2728, %r7152, 0;
	@%p2728 bra 	$L__BB2_1778;
	or.b32  	%r8603, %r8593, %r8603;
	bra.uni 	$L__BB2_1779;
$L__BB2_1778:
	or.b32  	%r7153, %r2475, %r2474;
	st.local.u32 	[%rd199], %r7153;
$L__BB2_1779:
	popc.b32 	%r2478, %r8595;
	setp.lt.s32 	%p2729, %r8595, 0;
	setp.ne.s32 	%p2730, %r2478, 2;
	or.pred  	%p2731, %p2729, %p2730;
	@%p2731 bra 	$L__BB2_1783;
	clz.b32 	%r7154, %r8595;
	mov.b32 	%r7155, -2147483648;
	shr.u32 	%r2479, %r7155, %r7154;
	xor.b32  	%r7156, %r2479, %r8595;
	clz.b32 	%r7157, %r7156;
	sub.s32 	%r7158, 31, %r7157;
	mul.wide.u32 	%rd431, %r7158, 4;
	add.s64 	%rd200, %rd3, %rd431;
	ld.local.u32 	%r2480, [%rd200];
	and.b32  	%r7159, %r2480, %r2479;
	setp.eq.s32 	%p2732, %r7159, 0;
	@%p2732 bra 	$L__BB2_1782;
	or.b32  	%r8603, %r8595, %r8603;
	bra.uni 	$L__BB2_1783;
$L__BB2_1782:
	or.b32  	%r7160, %r2480, %r2479;
	st.local.u32 	[%rd200], %r7160;
$L__BB2_1783:
	popc.b32 	%r2483, %r8597;
	setp.lt.s32 	%p2733, %r8597, 0;
	setp.ne.s32 	%p2734, %r2483, 2;
	or.pred  	%p2735, %p2733, %p2734;
	@%p2735 bra 	$L__BB2_1787;
	clz.b32 	%r7161, %r8597;
	mov.b32 	%r7162, -2147483648;
	shr.u32 	%r2484, %r7162, %r7161;
	xor.b32  	%r7163, %r2484, %r8597;
	clz.b32 	%r7164, %r7163;
	sub.s32 	%r7165, 31, %r7164;
	mul.wide.u32 	%rd432, %r7165, 4;
	add.s64 	%rd201, %rd3, %rd432;
	ld.local.u32 	%r2485, [%rd201];
	and.b32  	%r7166, %r2485, %r2484;
	setp.eq.s32 	%p2736, %r7166, 0;
	@%p2736 bra 	$L__BB2_1786;
	or.b32  	%r8603, %r8597, %r8603;
	bra.uni 	$L__BB2_1787;
$L__BB2_1786:
	or.b32  	%r7167, %r2485, %r2484;
	st.local.u32 	[%rd201], %r7167;
$L__BB2_1787:
	popc.b32 	%r2488, %r8599;
	setp.lt.s32 	%p2737, %r8599, 0;
	setp.ne.s32 	%p2738, %r2488, 2;
	or.pred  	%p2739, %p2737, %p2738;
	@%p2739 bra 	$L__BB2_1791;
	clz.b32 	%r7168, %r8599;
	mov.b32 	%r7169, -2147483648;
	shr.u32 	%r2489, %r7169, %r7168;
	xor.b32  	%r7170, %r2489, %r8599;
	clz.b32 	%r7171, %r7170;
	sub.s32 	%r7172, 31, %r7171;
	mul.wide.u32 	%rd433, %r7172, 4;
	add.s64 	%rd202, %rd3, %rd433;
	ld.local.u32 	%r2490, [%rd202];
	and.b32  	%r7173, %r2490, %r2489;
	setp.eq.s32 	%p2740, %r7173, 0;
	@%p2740 bra 	$L__BB2_1790;
	or.b32  	%r8603, %r8599, %r8603;
	bra.uni 	$L__BB2_1791;
$L__BB2_1790:
	or.b32  	%r7174, %r2490, %r2489;
	st.local.u32 	[%rd202], %r7174;
$L__BB2_1791:
	popc.b32 	%r2493, %r8601;
	setp.lt.s32 	%p2741, %r8601, 0;
	setp.ne.s32 	%p2742, %r2493, 2;
	or.pred  	%p2743, %p2741, %p2742;
	@%p2743 bra 	$L__BB2_1793;
	clz.b32 	%r7175, %r8601;
	mov.b32 	%r7176, -2147483648;
	shr.u32 	%r7177, %r7176, %r7175;
	xor.b32  	%r7178, %r7177, %r8601;
	clz.b32 	%r7179, %r7178;
	sub.s32 	%r7180, 31, %r7179;
	mul.wide.u32 	%rd434, %r7180, 4;
	add.s64 	%rd435, %rd3, %rd434;
	ld.local.u32 	%r7181, [%rd435];
	and.b32  	%r7182, %r7181, %r7177;
	setp.eq.s32 	%p2744, %r7182, 0;
	selp.b32 	%r7183, 0, %r8601, %p2744;
	or.b32  	%r8603, %r8603, %r7183;
$L__BB2_1793:
	setp.eq.s32 	%p2745, %r8603, 0;
	mov.b32 	%r8620, 0;
	@%p2745 bra 	$L__BB2_1826;
	not.b32 	%r2496, %r8603;
	setp.gt.s32 	%p2746, %r8571, -1;
	setp.eq.s32 	%p2747, %r2419, 2;
	and.b32  	%r7187, %r8571, %r8603;
	setp.eq.s32 	%p2748, %r7187, %r8571;
	and.pred  	%p2749, %p2747, %p2748;
	mov.b32 	%r8620, 0;
	and.pred  	%p2750, %p2749, %p2746;
	@%p2750 bra 	$L__BB2_1796;
	and.b32  	%r7188, %r8571, %r2496;
	popc.b32 	%r7189, %r7188;
	setp.eq.s32 	%p2751, %r7189, 1;
	or.b32  	%r7190, %r7188, -2147483648;
	selp.b32 	%r7191, %r7190, %r7188, %p2751;
	st.local.u32 	[%rd187], %r7191;
	setp.ne.s32 	%p2752, %r8571, %r7191;
	selp.u32 	%r8620, 1, 0, %p2752;
$L__BB2_1796:
	setp.gt.s32 	%p2753, %r8573, -1;
	setp.eq.s32 	%p2754, %r2423, 2;
	and.b32  	%r7193, %r8573, %r8603;
	setp.eq.s32 	%p2755, %r7193, %r8573;
	and.pred  	%p2756, %p2754, %p2755;
	and.pred  	%p2757, %p2756, %p2753;
	@%p2757 bra 	$L__BB2_1798;
	and.b32  	%r7194, %r8573, %r2496;
	popc.b32 	%r7195, %r7194;
	setp.eq.s32 	%p2758, %r7195, 1;
	or.b32  	%r7196, %r7194, -2147483648;
	selp.b32 	%r7197, %r7196, %r7194, %p2758;
	st.local.u32 	[%rd187+256], %r7197;
	setp.ne.s32 	%p2759, %r8573, %r7197;
	selp.u32 	%r7198, 1, 0, %p2759;
	or.b32  	%r8620, %r8620, %r7198;
$L__BB2_1798:
	setp.gt.s32 	%p2760, %r8575, -1;
	setp.eq.s32 	%p2761, %r2428, 2;
	and.b32  	%r7200, %r8575, %r8603;
	setp.eq.s32 	%p2762, %r7200, %r8575;
	and.pred  	%p2763, %p2761, %p2762;
	and.pred  	%p2764, %p2763, %p2760;
	@%p2764 bra 	$L__BB2_1800;
	and.b32  	%r7201, %r8575, %r2496;
	popc.b32 	%r7202, %r7201;
	setp.eq.s32 	%p2765, %r7202, 1;
	or.b32  	%r7203, %r7201, -2147483648;
	selp.b32 	%r7204, %r7203, %r7201, %p2765;
	st.local.u32 	[%rd187+512], %r7204;
	setp.ne.s32 	%p2766, %r8575, %r7204;
	selp.u32 	%r7205, 1, 0, %p2766;
	or.b32  	%r8620, %r8620, %r7205;
$L__BB2_1800:
	setp.gt.s32 	%p2767, %r8577, -1;
	setp.eq.s32 	%p2768, %r2433, 2;
	and.b32  	%r7207, %r8577, %r8603;
	setp.eq.s32 	%p2769, %r7207, %r8577;
	and.pred  	%p2770, %p2768, %p2769;
	and.pred  	%p2771, %p2770, %p2767;
	@%p2771 bra 	$L__BB2_1802;
	and.b32  	%r7208, %r8577, %r2496;
	popc.b32 	%r7209, %r7208;
	setp.eq.s32 	%p2772, %r7209, 1;
	or.b32  	%r7210, %r7208, -2147483648;
	selp.b32 	%r7211, %r7210, %r7208, %p2772;
	st.local.u32 	[%rd187+768], %r7211;
	setp.ne.s32 	%p2773, %r8577, %r7211;
	selp.u32 	%r7212, 1, 0, %p2773;
	or.b32  	%r8620, %r8620, %r7212;
$L__BB2_1802:
	setp.gt.s32 	%p2774, %r8579, -1;
	setp.eq.s32 	%p2775, %r2438, 2;
	and.b32  	%r7214, %r8579, %r8603;
	setp.eq.s32 	%p2776, %r7214, %r8579;
	and.pred  	%p2777, %p2775, %p2776;
	and.pred  	%p2778, %p2777, %p2774;
	@%p2778 bra 	$L__BB2_1804;
	and.b32  	%r7215, %r8579, %r2496;
	popc.b32 	%r7216, %r7215;
	setp.eq.s32 	%p2779, %r7216, 1;
	or.b32  	%r7217, %r7215, -2147483648;
	selp.b32 	%r7218, %r7217, %r7215, %p2779;
	st.local.u32 	[%rd187+64], %r7218;
	setp.ne.s32 	%p2780, %r8579, %r7218;
	selp.u32 	%r7219, 1, 0, %p2780;
	or.b32  	%r8620, %r8620, %r7219;
$L__BB2_1804:
	setp.gt.s32 	%p2781, %r8581, -1;
	setp.eq.s32 	%p2782, %r2443, 2;
	and.b32  	%r7221, %r8581, %r8603;
	setp.eq.s32 	%p2783, %r7221, %r8581;
	and.pred  	%p2784, %p2782, %p2783;
	and.pred  	%p2785, %p2784, %p2781;
	@%p2785 bra 	$L__BB2_1806;
	and.b32  	%r7222, %r8581, %r2496;
	popc.b32 	%r7223, %r7222;
	setp.eq.s32 	%p2786, %r7223, 1;
	or.b32  	%r7224, %r7222, -2147483648;
	selp.b32 	%r7225, %r7224, %r7222, %p2786;
	st.local.u32 	[%rd187+320], %r7225;
	setp.ne.s32 	%p2787, %r8581, %r7225;
	selp.u32 	%r7226, 1, 0, %p2787;
	or.b32  	%r8620, %r8620, %r7226;
$L__BB2_1806:
	setp.gt.s32 	%p2788, %r8583, -1;
	setp.eq.s32 	%p2789, %r2448, 2;
	and.b32  	%r7228, %r8583, %r8603;
	setp.eq.s32 	%p2790, %r7228, %r8583;
	and.pred  	%p2791, %p2789, %p2790;
	and.pred  	%p2792, %p2791, %p2788;
	@%p2792 bra 	$L__BB2_1808;
	and.b32  	%r7229, %r8583, %r2496;
	popc.b32 	%r7230, %r7229;
	setp.eq.s32 	%p2793, %r7230, 1;
	or.b32  	%r7231, %r7229, -2147483648;
	selp.b32 	%r7232, %r7231, %r7229, %p2793;
	st.local.u32 	[%rd187+576], %r7232;
	setp.ne.s32 	%p2794, %r8583, %r7232;
	selp.u32 	%r7233, 1, 0, %p2794;
	or.b32  	%r8620, %r8620, %r7233;
$L__BB2_1808:
	setp.gt.s32 	%p2795, %r8585, -1;
	setp.eq.s32 	%p2796, %r2453, 2;
	and.b32  	%r7235, %r8585, %r8603;
	setp.eq.s32 	%p2797, %r7235, %r8585;
	and.pred  	%p2798, %p2796, %p2797;
	and.pred  	%p2799, %p2798, %p2795;
	@%p2799 bra 	$L__BB2_1810;
	and.b32  	%r7236, %r8585, %r2496;
	popc.b32 	%r7237, %r7236;
	setp.eq.s32 	%p2800, %r7237, 1;
	or.b32  	%r7238, %r7236, -2147483648;
	selp.b32 	%r7239, %r7238, %r7236, %p2800;
	st.local.u32 	[%rd187+832], %r7239;
	setp.ne.s32 	%p2801, %r8585, %r7239;
	selp.u32 	%r7240, 1, 0, %p2801;
	or.b32  	%r8620, %r8620, %r7240;
$L__BB2_1810:
	setp.gt.s32 	%p2802, %r8587, -1;
	setp.eq.s32 	%p2803, %r2458, 2;
	and.b32  	%r7242, %r8587, %r8603;
	setp.eq.s32 	%p2804, %r7242, %r8587;
	and.pred  	%p2805, %p2803, %p2804;
	and.pred  	%p2806, %p2805, %p2802;
	@%p2806 bra 	$L__BB2_1812;
	and.b32  	%r7243, %r8587, %r2496;
	popc.b32 	%r7244, %r7243;
	setp.eq.s32 	%p2807, %r7244, 1;
	or.b32  	%r7245, %r7243, -2147483648;
	selp.b32 	%r7246, %r7245, %r7243, %p2807;
	st.local.u32 	[%rd187+128], %r7246;
	setp.ne.s32 	%p2808, %r8587, %r7246;
	selp.u32 	%r7247, 1, 0, %p2808;
	or.b32  	%r8620, %r8620, %r7247;
$L__BB2_1812:
	setp.gt.s32 	%p2809, %r8589, -1;
	setp.eq.s32 	%p2810, %r2463, 2;
	and.b32  	%r7249, %r8589, %r8603;
	setp.eq.s32 	%p2811, %r7249, %r8589;
	and.pred  	%p2812, %p2810, %p2811;
	and.pred  	%p2813, %p2812, %p2809;
	@%p2813 bra 	$L__BB2_1814;
	and.b32  	%r7250, %r8589, %r2496;
	popc.b32 	%r7251, %r7250;
	setp.eq.s32 	%p2814, %r7251, 1;
	or.b32  	%r7252, %r7250, -2147483648;
	selp.b32 	%r7253, %r7252, %r7250, %p2814;
	st.local.u32 	[%rd187+384], %r7253;
	setp.ne.s32 	%p2815, %r8589, %r7253;
	selp.u32 	%r7254, 1, 0, %p2815;
	or.b32  	%r8620, %r8620, %r7254;
$L__BB2_1814:
	setp.gt.s32 	%p2816, %r8591, -1;
	setp.eq.s32 	%p2817, %r2468, 2;
	and.b32  	%r7256, %r8591, %r8603;
	setp.eq.s32 	%p2818, %r7256, %r8591;
	and.pred  	%p2819, %p2817, %p2818;
	and.pred  	%p2820, %p2819, %p2816;
	@%p2820 bra 	$L__BB2_1816;
	and.b32  	%r7257, %r8591, %r2496;
	popc.b32 	%r7258, %r7257;
	setp.eq.s32 	%p2821, %r7258, 1;
	or.b32  	%r7259, %r7257, -2147483648;
	selp.b32 	%r7260, %r7259, %r7257, %p2821;
	st.local.u32 	[%rd187+640], %r7260;
	setp.ne.s32 	%p2822, %r8591, %r7260;
	selp.u32 	%r7261, 1, 0, %p2822;
	or.b32  	%r8620, %r8620, %r7261;
$L__BB2_1816:
	setp.gt.s32 	%p2823, %r8593, -1;
	setp.eq.s32 	%p2824, %r2473, 2;
	and.b32  	%r7263, %r8593, %r8603;
	setp.eq.s32 	%p2825, %r7263, %r8593;
	and.pred  	%p2826, %p2824, %p2825;
	and.pred  	%p2827, %p2826, %p2823;
	@%p2827 bra 	$L__BB2_1818;
	and.b32  	%r7264, %r8593, %r2496;
	popc.b32 	%r7265, %r7264;
	setp.eq.s32 	%p2828, %r7265, 1;
	or.b32  	%r7266, %r7264, -2147483648;
	selp.b32 	%r7267, %r7266, %r7264, %p2828;
	st.local.u32 	[%rd187+896], %r7267;
	setp.ne.s32 	%p2829, %r8593, %r7267;
	selp.u32 	%r7268, 1, 0, %p2829;
	or.b32  	%r8620, %r8620, %r7268;
$L__BB2_1818:
	setp.gt.s32 	%p2830, %r8595, -1;
	setp.eq.s32 	%p2831, %r2478, 2;
	and.b32  	%r7270, %r8595, %r8603;
	setp.eq.s32 	%p2832, %r7270, %r8595;
	and.pred  	%p2833, %p2831, %p2832;
	and.pred  	%p2834, %p2833, %p2830;
	@%p2834 bra 	$L__BB2_1820;
	and.b32  	%r7271, %r8595, %r2496;
	popc.b32 	%r7272, %r7271;
	setp.eq.s32 	%p2835, %r7272, 1;
	or.b32  	%r7273, %r7271, -2147483648;
	selp.b32 	%r7274, %r7273, %r7271, %p2835;
	st.local.u32 	[%rd187+192], %r7274;
	setp.ne.s32 	%p2836, %r8595, %r7274;
	selp.u32 	%r7275, 1, 0, %p2836;
	or.b32  	%r8620, %r8620, %r7275;
$L__BB2_1820:
	setp.gt.s32 	%p2837, %r8597, -1;
	setp.eq.s32 	%p2838, %r2483, 2;
	and.b32  	%r7277, %r8597, %r8603;
	setp.eq.s32 	%p2839, %r7277, %r8597;
	and.pred  	%p2840, %p2838, %p2839;
	and.pred  	%p2841, %p2840, %p2837;
	@%p2841 bra 	$L__BB2_1822;
	and.b32  	%r7278, %r8597, %r2496;
	popc.b32 	%r7279, %r7278;
	setp.eq.s32 	%p2842, %r7279, 1;
	or.b32  	%r7280, %r7278, -2147483648;
	selp.b32 	%r7281, %r7280, %r7278, %p2842;
	st.local.u32 	[%rd187+448], %r7281;
	setp.ne.s32 	%p2843, %r8597, %r7281;
	selp.u32 	%r7282, 1, 0, %p2843;
	or.b32  	%r8620, %r8620, %r7282;
$L__BB2_1822:
	setp.gt.s32 	%p2844, %r8599, -1;
	setp.eq.s32 	%p2845, %r2488, 2;
	and.b32  	%r7284, %r8599, %r8603;
	setp.eq.s32 	%p2846, %r7284, %r8599;
	and.pred  	%p2847, %p2845, %p2846;
	and.pred  	%p2848, %p2847, %p2844;
	@%p2848 bra 	$L__BB2_1824;
	and.b32  	%r7285, %r8599, %r2496;
	popc.b32 	%r7286, %r7285;
	setp.eq.s32 	%p2849, %r7286, 1;
	or.b32  	%r7287, %r7285, -2147483648;
	selp.b32 	%r7288, %r7287, %r7285, %p2849;
	st.local.u32 	[%rd187+704], %r7288;
	setp.ne.s32 	%p2850, %r8599, %r7288;
	selp.u32 	%r7289, 1, 0, %p2850;
	or.b32  	%r8620, %r8620, %r7289;
$L__BB2_1824:
	setp.gt.s32 	%p2851, %r8601, -1;
	setp.eq.s32 	%p2852, %r2493, 2;
	and.b32  	%r7291, %r8601, %r8603;
	setp.eq.s32 	%p2853, %r7291, %r8601;
	and.pred  	%p2854, %p2852, %p2853;
	and.pred  	%p2855, %p2854, %p2851;
	@%p2855 bra 	$L__BB2_1826;
	and.b32  	%r7292, %r8601, %r2496;
	popc.b32 	%r7293, %r7292;
	setp.eq.s32 	%p2856, %r7293, 1;
	or.b32  	%r7294, %r7292, -2147483648;
	selp.b32 	%r7295, %r7294, %r7292, %p2856;
	st.local.u32 	[%rd187+960], %r7295;
	setp.ne.s32 	%p2857, %r8601, %r7295;
	selp.u32 	%r7296, 1, 0, %p2857;
	or.b32  	%r8620, %r8620, %r7296;
$L__BB2_1826:
	or.b32  	%r7297, %r8552, %r8620;
	or.b32  	%r8552, %r7297, %r8572;
	add.s32 	%r8553, %r8553, 1;
	setp.ne.s32 	%p2858, %r8553, 16;
	@%p2858 bra 	$L__BB2_1668;
	setp.eq.s32 	%p2859, %r8552, 3;
	@%p2859 bra 	$L__BB2_1990;
	mov.b32 	%r8635, 0;
$L__BB2_1829:
	mul.wide.u32 	%rd436, %r8635, 64;
	add.s64 	%rd524, %rd49, %rd436;
	mov.b32 	%r8636, 0;
$L__BB2_1830:
	mov.u32 	%r2532, %r8636;
	ld.local.u32 	%r8653, [%rd524+-128];
	min.s32 	%r7300, %r8653, 0;
	and.b32  	%r8638, %r7300, 2147483647;
	ld.local.u32 	%r8654, [%rd524+-64];
	setp.gt.s32 	%p2860, %r8654, -1;
	@%p2860 bra 	$L__BB2_1832;
	and.b32  	%r7301, %r8654, 2147483647;
	and.b32  	%r7302, %r8654, %r8638;
	setp.eq.s32 	%p2861, %r7302, 0;
	selp.b32 	%r7303, %r7301, -2147483648, %p2861;
	or.b32  	%r8638, %r7303, %r8638;
$L__BB2_1832:
	ld.local.u32 	%r8655, [%rd524];
	setp.gt.s32 	%p2862, %r8655, -1;
	@%p2862 bra 	$L__BB2_1834;
	and.b32  	%r7304, %r8655, 2147483647;
	and.b32  	%r7305, %r7304, %r8638;
	setp.eq.s32 	%p2863, %r7305, 0;
	selp.b32 	%r7306, %r7304, -2147483648, %p2863;
	or.b32  	%r8638, %r7306, %r8638;
$L__BB2_1834:
	ld.local.u32 	%r8656, [%rd524+64];
	setp.gt.s32 	%p2864, %r8656, -1;
	@%p2864 bra 	$L__BB2_1836;
	and.b32  	%r7307, %r8656, 2147483647;
	and.b32  	%r7308, %r7307, %r8638;
	setp.eq.s32 	%p2865, %r7308, 0;
	selp.b32 	%r7309, %r7307, -2147483648, %p2865;
	or.b32  	%r8638, %r7309, %r8638;
$L__BB2_1836:
	ld.local.u32 	%r8657, [%rd524+-124];
	setp.gt.s32 	%p2866, %r8657, -1;
	@%p2866 bra 	$L__BB2_1838;
	and.b32  	%r7310, %r8657, 2147483647;
	and.b32  	%r7311, %r7310, %r8638;
	setp.eq.s32 	%p2867, %r7311, 0;
	selp.b32 	%r7312, %r7310, -2147483648, %p2867;
	or.b32  	%r8638, %r7312, %r8638;
$L__BB2_1838:
	ld.local.u32 	%r8658, [%rd524+-60];
	setp.gt.s32 	%p2868, %r8658, -1;
	@%p2868 bra 	$L__BB2_1840;
	and.b32  	%r7313, %r8658, 2147483647;
	and.b32  	%r7314, %r7313, %r8638;
	setp.eq.s32 	%p2869, %r7314, 0;
	selp.b32 	%r7315, %r7313, -2147483648, %p2869;
	or.b32  	%r8638, %r7315, %r8638;
$L__BB2_1840:
	ld.local.u32 	%r8659, [%rd524+4];
	setp.gt.s32 	%p2870, %r8659, -1;
	@%p2870 bra 	$L__BB2_1842;
	and.b32  	%r7316, %r8659, 2147483647;
	and.b32  	%r7317, %r7316, %r8638;
	setp.eq.s32 	%p2871, %r7317, 0;
	selp.b32 	%r7318, %r7316, -2147483648, %p2871;
	or.b32  	%r8638, %r7318, %r8638;
$L__BB2_1842:
	ld.local.u32 	%r8660, [%rd524+68];
	setp.gt.s32 	%p2872, %r8660, -1;
	@%p2872 bra 	$L__BB2_1844;
	and.b32  	%r7319, %r8660, 2147483647;
	and.b32  	%r7320, %r7319, %r8638;
	setp.eq.s32 	%p2873, %r7320, 0;
	selp.b32 	%r7321, %r7319, -2147483648, %p2873;
	or.b32  	%r8638, %r7321, %r8638;
$L__BB2_1844:
	ld.local.u32 	%r8661, [%rd524+-120];
	setp.gt.s32 	%p2874, %r8661, -1;
	@%p2874 bra 	$L__BB2_1846;
	and.b32  	%r7322, %r8661, 2147483647;
	and.b32  	%r7323, %r7322, %r8638;
	setp.eq.s32 	%p2875, %r7323, 0;
	selp.b32 	%r7324, %r7322, -2147483648, %p2875;
	or.b32  	%r8638, %r7324, %r8638;
$L__BB2_1846:
	ld.local.u32 	%r8662, [%rd524+-56];
	setp.gt.s32 	%p2876, %r8662, -1;
	@%p2876 bra 	$L__BB2_1848;
	and.b32  	%r7325, %r8662, 2147483647;
	and.b32  	%r7326, %r7325, %r8638;
	setp.eq.s32 	%p2877, %r7326, 0;
	selp.b32 	%r7327, %r7325, -2147483648, %p2877;
	or.b32  	%r8638, %r7327, %r8638;
$L__BB2_1848:
	ld.local.u32 	%r8663, [%rd524+8];
	setp.gt.s32 	%p2878, %r8663, -1;
	@%p2878 bra 	$L__BB2_1850;
	and.b32  	%r7328, %r8663, 2147483647;
	and.b32  	%r7329, %r7328, %r8638;
	setp.eq.s32 	%p2879, %r7329, 0;
	selp.b32 	%r7330, %r7328, -2147483648, %p2879;
	or.b32  	%r8638, %r7330, %r8638;
$L__BB2_1850:
	ld.local.u32 	%r8664, [%rd524+72];
	setp.gt.s32 	%p2880, %r8664, -1;
	@%p2880 bra 	$L__BB2_1852;
	and.b32  	%r7331, %r8664, 2147483647;
	and.b32  	%r7332, %r7331, %r8638;
	setp.eq.s32 	%p2881, %r7332, 0;
	selp.b32 	%r7333, %r7331, -2147483648, %p2881;
	or.b32  	%r8638, %r7333, %r8638;
$L__BB2_1852:
	ld.local.u32 	%r8665, [%rd524+-116];
	setp.gt.s32 	%p2882, %r8665, -1;
	@%p2882 bra 	$L__BB2_1854;
	and.b32  	%r7334, %r8665, 2147483647;
	and.b32  	%r7335, %r7334, %r8638;
	setp.eq.s32 	%p2883, %r7335, 0;
	selp.b32 	%r7336, %r7334, -2147483648, %p2883;
	or.b32  	%r8638, %r7336, %r8638;
$L__BB2_1854:
	ld.local.u32 	%r8666, [%rd524+-52];
	setp.gt.s32 	%p2884, %r8666, -1;
	@%p2884 bra 	$L__BB2_1856;
	and.b32  	%r7337, %r8666, 2147483647;
	and.b32  	%r7338, %r7337, %r8638;
	setp.eq.s32 	%p2885, %r7338, 0;
	selp.b32 	%r7339, %r7337, -2147483648, %p2885;
	or.b32  	%r8638, %r7339, %r8638;
$L__BB2_1856:
	ld.local.u32 	%r8667, [%rd524+12];
	setp.gt.s32 	%p2886, %r8667, -1;
	@%p2886 bra 	$L__BB2_1858;
	and.b32  	%r7340, %r8667, 2147483647;
	and.b32  	%r7341, %r7340, %r8638;
	setp.eq.s32 	%p2887, %r7341, 0;
	selp.b32 	%r7342, %r7340, -2147483648, %p2887;
	or.b32  	%r8638, %r7342, %r8638;
$L__BB2_1858:
	ld.local.u32 	%r8668, [%rd524+76];
	setp.gt.s32 	%p2888, %r8668, -1;
	@%p2888 bra 	$L__BB2_1860;
	and.b32  	%r7343, %r8668, 2147483647;
	and.b32  	%r7344, %r7343, %r8638;
	setp.eq.s32 	%p2889, %r7344, 0;
	selp.b32 	%r7345, %r7343, -2147483648, %p2889;
	or.b32  	%r8638, %r7345, %r8638;
$L__BB2_1860:
	setp.gt.s32 	%p2890, %r8638, -1;
	@%p2890 bra 	$L__BB2_1862;
	mov.b32 	%r7346, 0;
	st.local.u32 	[%rd49+-128], %r7346;
	ld.local.u32 	%r8653, [%rd524+-128];
$L__BB2_1862:
	not.b32 	%r2582, %r8638;
	setp.lt.s32 	%p2891, %r8653, 0;
	@%p2891 bra 	$L__BB2_1864;
	and.b32  	%r7347, %r8653, %r2582;
	popc.b32 	%r7348, %r7347;
	setp.eq.s32 	%p2892, %r7348, 1;
	or.b32  	%r7349, %r7347, -2147483648;
	selp.b32 	%r8653, %r7349, %r7347, %p2892;
	st.local.u32 	[%rd524+-128], %r8653;
$L__BB2_1864:
	setp.lt.s32 	%p2893, %r8654, 0;
	@%p2893 bra 	$L__BB2_1866;
	and.b32  	%r7350, %r8654, %r2582;
	popc.b32 	%r7351, %r7350;
	setp.eq.s32 	%p2894, %r7351, 1;
	or.b32  	%r7352, %r7350, -2147483648;
	selp.b32 	%r8654, %r7352, %r7350, %p2894;
	st.local.u32 	[%rd524+-64], %r8654;
$L__BB2_1866:
	setp.lt.s32 	%p2895, %r8655, 0;
	@%p2895 bra 	$L__BB2_1868;
	and.b32  	%r7353, %r8655, %r2582;
	popc.b32 	%r7354, %r7353;
	setp.eq.s32 	%p2896, %r7354, 1;
	or.b32  	%r7355, %r7353, -2147483648;
	selp.b32 	%r8655, %r7355, %r7353, %p2896;
	st.local.u32 	[%rd524], %r8655;
$L__BB2_1868:
	setp.lt.s32 	%p2897, %r8656, 0;
	@%p2897 bra 	$L__BB2_1870;
	and.b32  	%r7356, %r8656, %r2582;
	popc.b32 	%r7357, %r7356;
	setp.eq.s32 	%p2898, %r7357, 1;
	or.b32  	%r7358, %r7356, -2147483648;
	selp.b32 	%r8656, %r7358, %r7356, %p2898;
	st.local.u32 	[%rd524+64], %r8656;
$L__BB2_1870:
	setp.lt.s32 	%p2899, %r8657, 0;
	@%p2899 bra 	$L__BB2_1872;
	and.b32  	%r7359, %r8657, %r2582;
	popc.b32 	%r7360, %r7359;
	setp.eq.s32 	%p2900, %r7360, 1;
	or.b32  	%r7361, %r7359, -2147483648;
	selp.b32 	%r8657, %r7361, %r7359, %p2900;
	st.local.u32 	[%rd524+-124], %r8657;
$L__BB2_1872:
	setp.lt.s32 	%p2901, %r8658, 0;
	@%p2901 bra 	$L__BB2_1874;
	and.b32  	%r7362, %r8658, %r2582;
	popc.b32 	%r7363, %r7362;
	setp.eq.s32 	%p2902, %r7363, 1;
	or.b32  	%r7364, %r7362, -2147483648;
	selp.b32 	%r8658, %r7364, %r7362, %p2902;
	st.local.u32 	[%rd524+-60], %r8658;
$L__BB2_1874:
	setp.lt.s32 	%p2903, %r8659, 0;
	@%p2903 bra 	$L__BB2_1876;
	and.b32  	%r7365, %r8659, %r2582;
	popc.b32 	%r7366, %r7365;
	setp.eq.s32 	%p2904, %r7366, 1;
	or.b32  	%r7367, %r7365, -2147483648;
	selp.b32 	%r8659, %r7367, %r7365, %p2904;
	st.local.u32 	[%rd524+4], %r8659;
$L__BB2_1876:
	setp.lt.s32 	%p2905, %r8660, 0;
	@%p2905 bra 	$L__BB2_1878;
	and.b32  	%r7368, %r8660, %r2582;
	popc.b32 	%r7369, %r7368;
	setp.eq.s32 	%p2906, %r7369, 1;
	or.b32  	%r7370, %r7368, -2147483648;
	selp.b32 	%r8660, %r7370, %r7368, %p2906;
	st.local.u32 	[%rd524+68], %r8660;
$L__BB2_1878:
	setp.lt.s32 	%p2907, %r8661, 0;
	@%p2907 bra 	$L__BB2_1880;
	and.b32  	%r7371, %r8661, %r2582;
	popc.b32 	%r7372, %r7371;
	setp.eq.s32 	%p2908, %r7372, 1;
	or.b32  	%r7373, %r7371, -2147483648;
	selp.b32 	%r8661, %r7373, %r7371, %p2908;
	st.local.u32 	[%rd524+-120], %r8661;
$L__BB2_1880:
	setp.lt.s32 	%p2909, %r8662, 0;
	@%p2909 bra 	$L__BB2_1882;
	and.b32  	%r7374, %r8662, %r2582;
	popc.b32 	%r7375, %r7374;
	setp.eq.s32 	%p2910, %r7375, 1;
	or.b32  	%r7376, %r7374, -2147483648;
	selp.b32 	%r8662, %r7376, %r7374, %p2910;
	st.local.u32 	[%rd524+-56], %r8662;
$L__BB2_1882:
	setp.lt.s32 	%p2911, %r8663, 0;
	@%p2911 bra 	$L__BB2_1884;
	and.b32  	%r7377, %r8663, %r2582;
	popc.b32 	%r7378, %r7377;
	setp.eq.s32 	%p2912, %r7378, 1;
	or.b32  	%r7379, %r7377, -2147483648;
	selp.b32 	%r8663, %r7379, %r7377, %p2912;
	st.local.u32 	[%rd524+8], %r8663;
$L__BB2_1884:
	setp.lt.s32 	%p2913, %r8664, 0;
	@%p2913 bra 	$L__BB2_1886;
	and.b32  	%r7380, %r8664, %r2582;
	popc.b32 	%r7381, %r7380;
	setp.eq.s32 	%p2914, %r7381, 1;
	or.b32  	%r7382, %r7380, -2147483648;
	selp.b32 	%r8664, %r7382, %r7380, %p2914;
	st.local.u32 	[%rd524+72], %r8664;
$L__BB2_1886:
	setp.lt.s32 	%p2915, %r8665, 0;
	@%p2915 bra 	$L__BB2_1888;
	and.b32  	%r7383, %r8665, %r2582;
	popc.b32 	%r7384, %r7383;
	setp.eq.s32 	%p2916, %r7384, 1;
	or.b32  	%r7385, %r7383, -2147483648;
	selp.b32 	%r8665, %r7385, %r7383, %p2916;
	st.local.u32 	[%rd524+-116], %r8665;
$L__BB2_1888:
	setp.lt.s32 	%p2917, %r8666, 0;
	@%p2917 bra 	$L__BB2_1890;
	and.b32  	%r7386, %r8666, %r2582;
	popc.b32 	%r7387, %r7386;
	setp.eq.s32 	%p2918, %r7387, 1;
	or.b32  	%r7388, %r7386, -2147483648;
	selp.b32 	%r8666, %r7388, %r7386, %p2918;
	st.local.u32 	[%rd524+-52], %r8666;
$L__BB2_1890:
	setp.lt.s32 	%p2919, %r8667, 0;
	@%p2919 bra 	$L__BB2_1892;
	and.b32  	%r7389, %r8667, %r2582;
	popc.b32 	%r7390, %r7389;
	setp.eq.s32 	%p2920, %r7390, 1;
	or.b32  	%r7391, %r7389, -2147483648;
	selp.b32 	%r8667, %r7391, %r7389, %p2920;
	st.local.u32 	[%rd524+12], %r8667;
$L__BB2_1892:
	setp.lt.s32 	%p2921, %r8668, 0;
	@%p2921 bra 	$L__BB2_1894;
	and.b32  	%r7392, %r8668, %r2582;
	popc.b32 	%r7393, %r7392;
	setp.eq.s32 	%p2922, %r7393, 1;
	or.b32  	%r7394, %r7392, -2147483648;
	selp.b32 	%r8668, %r7394, %r7392, %p2922;
	st.local.u32 	[%rd524+76], %r8668;
$L__BB2_1894:
	mov.b32 	%r7395, 0;
	st.local.v4.u32 	[%rd2], {%r7395, %r7395, %r7395, %r7395};
	st.local.v4.u32 	[%rd2+16], {%r7395, %r7395, %r7395, %r7395};
	st.local.v4.u32 	[%rd2+32], {%r7395, %r7395, %r7395, %r7395};
	st.local.v4.u32 	[%rd2+48], {%r7395, %r7395, %r7395, %r7395};
	st.local.v4.u32 	[%rd2+64], {%r7395, %r7395, %r7395, %r7395};
	st.local.v4.u32 	[%rd2+80], {%r7395, %r7395, %r7395, %r7395};
	st.local.v4.u32 	[%rd2+96], {%r7395, %r7395, %r7395, %r7395};
	st.local.v4.u32 	[%rd2+112], {%r7395, %r7395, %r7395, %r7395};
	popc.b32 	%r2615, %r8653;
	setp.lt.s32 	%p2923, %r8653, 0;
	setp.ne.s32 	%p2924, %r2615, 2;
	or.pred  	%p2925, %p2923, %p2924;
	mov.u32 	%r8669, %r7395;
	@%p2925 bra 	$L__BB2_1897;
	clz.b32 	%r7396, %r8653;
	mov.b32 	%r7397, -2147483648;
	shr.u32 	%r2616, %r7397, %r7396;
	xor.b32  	%r7398, %r2616, %r8653;
	clz.b32 	%r7399, %r7398;
	sub.s32 	%r7400, 31, %r7399;
	mul.wide.u32 	%rd437, %r7400, 4;
	add.s64 	%rd205, %rd2, %rd437;
	ld.local.u32 	%r2617, [%rd205];
	and.b32  	%r7401, %r2617, %r2616;
	setp.ne.s32 	%p2926, %r7401, 0;
	mov.u32 	%r8669, %r8653;
	@%p2926 bra 	$L__BB2_1897;
	or.b32  	%r7403, %r2617, %r2616;
	st.local.u32 	[%rd205], %r7403;
	mov.u32 	%r8669, %r7395;
$L__BB2_1897:
	popc.b32 	%r2619, %r8654;
	setp.lt.s32 	%p2927, %r8654, 0;
	setp.ne.s32 	%p2928, %r2619, 2;
	or.pred  	%p2929, %p2927, %p2928;
	@%p2929 bra 	$L__BB2_1901;
	clz.b32 	%r7404, %r8654;
	mov.b32 	%r7405, -2147483648;
	shr.u32 	%r2620, %r7405, %r7404;
	xor.b32  	%r7406, %r2620, %r8654;
	clz.b32 	%r7407, %r7406;
	sub.s32 	%r7408, 31, %r7407;
	mul.wide.u32 	%rd438, %r7408, 4;
	add.s64 	%rd206, %rd2, %rd438;
	ld.local.u32 	%r2621, [%rd206];
	and.b32  	%r7409, %r2621, %r2620;
	setp.eq.s32 	%p2930, %r7409, 0;
	@%p2930 bra 	$L__BB2_1900;
	or.b32  	%r8669, %r8654, %r8669;
	bra.uni 	$L__BB2_1901;
$L__BB2_1900:
	or.b32  	%r7410, %r2621, %r2620;
	st.local.u32 	[%rd206], %r7410;
$L__BB2_1901:
	popc.b32 	%r2624, %r8655;
	setp.lt.s32 	%p2931, %r8655, 0;
	setp.ne.s32 	%p2932, %r2624, 2;
	or.pred  	%p2933, %p2931, %p2932;
	@%p2933 bra 	$L__BB2_1905;
	clz.b32 	%r7411, %r8655;
	mov.b32 	%r7412, -2147483648;
	shr.u32 	%r2625, %r7412, %r7411;
	xor.b32  	%r7413, %r2625, %r8655;
	clz.b32 	%r7414, %r7413;
	sub.s32 	%r7415, 31, %r7414;
	mul.wide.u32 	%rd439, %r7415, 4;
	add.s64 	%rd207, %rd2, %rd439;
	ld.local.u32 	%r2626, [%rd207];
	and.b32  	%r7416, %r2626, %r2625;
	setp.eq.s32 	%p2934, %r7416, 0;
	@%p2934 bra 	$L__BB2_1904;
	or.b32  	%r8669, %r8655, %r8669;
	bra.uni 	$L__BB2_1905;
$L__BB2_1904:
	or.b32  	%r7417, %r2626, %r2625;
	st.local.u32 	[%rd207], %r7417;
$L__BB2_1905:
	popc.b32 	%r2629, %r8656;
	setp.lt.s32 	%p2935, %r8656, 0;
	setp.ne.s32 	%p2936, %r2629, 2;
	or.pred  	%p2937, %p2935, %p2936;
	@%p2937 bra 	$L__BB2_1909;
	clz.b32 	%r7418, %r8656;
	mov.b32 	%r7419, -2147483648;
	shr.u32 	%r2630, %r7419, %r7418;
	xor.b32  	%r7420, %r2630, %r8656;
	clz.b32 	%r7421, %r7420;
	sub.s32 	%r7422, 31, %r7421;
	mul.wide.u32 	%rd440, %r7422, 4;
	add.s64 	%rd208, %rd2, %rd440;
	ld.local.u32 	%r2631, [%rd208];
	and.b32  	%r7423, %r2631, %r2630;
	setp.eq.s32 	%p2938, %r7423, 0;
	@%p2938 bra 	$L__BB2_1908;
	or.b32  	%r8669, %r8656, %r8669;
	bra.uni 	$L__BB2_1909;
$L__BB2_1908:
	or.b32  	%r7424, %r2631, %r2630;
	st.local.u32 	[%rd208], %r7424;
$L__BB2_1909:
	popc.b32 	%r2634, %r8657;
	setp.lt.s32 	%p2939, %r8657, 0;
	setp.ne.s32 	%p2940, %r2634, 2;
	or.pred  	%p2941, %p2939, %p2940;
	@%p2941 bra 	$L__BB2_1913;
	clz.b32 	%r7425, %r8657;
	mov.b32 	%r7426, -2147483648;
	shr.u32 	%r2635, %r7426, %r7425;
	xor.b32  	%r7427, %r2635, %r8657;
	clz.b32 	%r7428, %r7427;
	sub.s32 	%r7429, 31, %r7428;
	mul.wide.u32 	%rd441, %r7429, 4;
	add.s64 	%rd209, %rd2, %rd441;
	ld.local.u32 	%r2636, [%rd209];
	and.b32  	%r7430, %r2636, %r2635;
	setp.eq.s32 	%p2942, %r7430, 0;
	@%p2942 bra 	$L__BB2_1912;
	or.b32  	%r8669, %r8657, %r8669;
	bra.uni 	$L__BB2_1913;
$L__BB2_1912:
	or.b32  	%r7431, %r2636, %r2635;
	st.local.u32 	[%rd209], %r7431;
$L__BB2_1913:
	popc.b32 	%r2639, %r8658;
	setp.lt.s32 	%p2943, %r8658, 0;
	setp.ne.s32 	%p2944, %r2639, 2;
	or.pred  	%p2945, %p2943, %p2944;
	@%p2945 bra 	$L__BB2_1917;
	clz.b32 	%r7432, %r8658;
	mov.b32 	%r7433, -2147483648;
	shr.u32 	%r2640, %r7433, %r7432;
	xor.b32  	%r7434, %r2640, %r8658;
	clz.b32 	%r7435, %r7434;
	sub.s32 	%r7436, 31, %r7435;
	mul.wide.u32 	%rd442, %r7436, 4;
	add.s64 	%rd210, %rd2, %rd442;
	ld.local.u32 	%r2641, [%rd210];
	and.b32  	%r7437, %r2641, %r2640;
	setp.eq.s32 	%p2946, %r7437, 0;
	@%p2946 bra 	$L__BB2_1916;
	or.b32  	%r8669, %r8658, %r8669;
	bra.uni 	$L__BB2_1917;
$L__BB2_1916:
	or.b32  	%r7438, %r2641, %r2640;
	st.local.u32 	[%rd210], %r7438;
$L__BB2_1917:
	popc.b32 	%r2644, %r8659;
	setp.lt.s32 	%p2947, %r8659, 0;
	setp.ne.s32 	%p2948, %r2644, 2;
	or.pred  	%p2949, %p2947, %p2948;
	@%p2949 bra 	$L__BB2_1921;
	clz.b32 	%r7439, %r8659;
	mov.b32 	%r7440, -2147483648;
	shr.u32 	%r2645, %r7440, %r7439;
	xor.b32  	%r7441, %r2645, %r8659;
	clz.b32 	%r7442, %r7441;
	sub.s32 	%r7443, 31, %r7442;
	mul.wide.u32 	%rd443, %r7443, 4;
	add.s64 	%rd211, %rd2, %rd443;
	ld.local.u32 	%r2646, [%rd211];
	and.b32  	%r7444, %r2646, %r2645;
	setp.eq.s32 	%p2950, %r7444, 0;
	@%p2950 bra 	$L__BB2_1920;
	or.b32  	%r8669, %r8659, %r8669;
	bra.uni 	$L__BB2_1921;
$L__BB2_1920:
	or.b32  	%r7445, %r2646, %r2645;
	st.local.u32 	[%rd211], %r7445;
$L__BB2_1921:
	popc.b32 	%r2649, %r8660;
	setp.lt.s32 	%p2951, %r8660, 0;
	setp.ne.s32 	%p2952, %r2649, 2;
	or.pred  	%p2953, %p2951, %p2952;
	@%p2953 bra 	$L__BB2_1925;
	clz.b32 	%r7446, %r8660;
	mov.b32 	%r7447, -2147483648;
	shr.u32 	%r2650, %r7447, %r7446;
	xor.b32  	%r7448, %r2650, %r8660;
	clz.b32 	%r7449, %r7448;
	sub.s32 	%r7450, 31, %r7449;
	mul.wide.u32 	%rd444, %r7450, 4;
	add.s64 	%rd212, %rd2, %rd444;
	ld.local.u32 	%r2651, [%rd212];
	and.b32  	%r7451, %r2651, %r2650;
	setp.eq.s32 	%p2954, %r7451, 0;
	@%p2954 bra 	$L__BB2_1924;
	or.b32  	%r8669, %r8660, %r8669;
	bra.uni 	$L__BB2_1925;
$L__BB2_1924:
	or.b32  	%r7452, %r2651, %r2650;
	st.local.u32 	[%rd212], %r7452;
$L__BB2_1925:
	popc.b32 	%r2654, %r8661;
	setp.lt.s32 	%p2955, %r8661, 0;
	setp.ne.s32 	%p2956, %r2654, 2;
	or.pred  	%p2957, %p2955, %p2956;
	@%p2957 bra 	$L__BB2_1929;
	clz.b32 	%r7453, %r8661;
	mov.b32 	%r7454, -2147483648;
	shr.u32 	%r2655, %r7454, %r7453;
	xor.b32  	%r7455, %r2655, %r8661;
	clz.b32 	%r7456, %r7455;
	sub.s32 	%r7457, 31, %r7456;
	mul.wide.u32 	%rd445, %r7457, 4;
	add.s64 	%rd213, %rd2, %rd445;
	ld.local.u32 	%r2656, [%rd213];
	and.b32  	%r7458, %r2656, %r2655;
	setp.eq.s32 	%p2958, %r7458, 0;
	@%p2958 bra 	$L__BB2_1928;
	or.b32  	%r8669, %r8661, %r8669;
	bra.uni 	$L__BB2_1929;
$L__BB2_1928:
	or.b32  	%r7459, %r2656, %r2655;
	st.local.u32 	[%rd213], %r7459;
$L__BB2_1929:
	popc.b32 	%r2659, %r8662;
	setp.lt.s32 	%p2959, %r8662, 0;
	setp.ne.s32 	%p2960, %r2659, 2;
	or.pred  	%p2961, %p2959, %p2960;
	@%p2961 bra 	$L__BB2_1933;
	clz.b32 	%r7460, %r8662;
	mov.b32 	%r7461, -2147483648;
	shr.u32 	%r2660, %r7461, %r7460;
	xor.b32  	%r7462, %r2660, %r8662;
	clz.b32 	%r7463, %r7462;
	sub.s32 	%r7464, 31, %r7463;
	mul.wide.u32 	%rd446, %r7464, 4;
	add.s64 	%rd214, %rd2, %rd446;
	ld.local.u32 	%r2661, [%rd214];
	and.b32  	%r7465, %r2661, %r2660;
	setp.eq.s32 	%p2962, %r7465, 0;
	@%p2962 bra 	$L__BB2_1932;
	or.b32  	%r8669, %r8662, %r8669;
	bra.uni 	$L__BB2_1933;
$L__BB2_1932:
	or.b32  	%r7466, %r2661, %r2660;
	st.local.u32 	[%rd214], %r7466;
$L__BB2_1933:
	popc.b32 	%r2664, %r8663;
	setp.lt.s32 	%p2963, %r8663, 0;
	setp.ne.s32 	%p2964, %r2664, 2;
	or.pred  	%p2965, %p2963, %p2964;
	@%p2965 bra 	$L__BB2_1937;
	clz.b32 	%r7467, %r8663;
	mov.b32 	%r7468, -2147483648;
	shr.u32 	%r2665, %r7468, %r7467;
	xor.b32  	%r7469, %r2665, %r8663;
	clz.b32 	%r7470, %r7469;
	sub.s32 	%r7471, 31, %r7470;
	mul.wide.u32 	%rd447, %r7471, 4;
	add.s64 	%rd215, %rd2, %rd447;
	ld.local.u32 	%r2666, [%rd215];
	and.b32  	%r7472, %r2666, %r2665;
	setp.eq.s32 	%p2966, %r7472, 0;
	@%p2966 bra 	$L__BB2_1936;
	or.b32  	%r8669, %r8663, %r8669;
	bra.uni 	$L__BB2_1937;
$L__BB2_1936:
	or.b32  	%r7473, %r2666, %r2665;
	st.local.u32 	[%rd215], %r7473;
$L__BB2_1937:
	popc.b32 	%r2669, %r8664;
	setp.lt.s32 	%p2967, %r8664, 0;
	setp.ne.s32 	%p2968, %r2669, 2;
	or.pred  	%p2969, %p2967, %p2968;
	@%p2969 bra 	$L__BB2_1941;
	clz.b32 	%r7474, %r8664;
	mov.b32 	%r7475, -2147483648;
	shr.u32 	%r2670, %r7475, %r7474;
	xor.b32  	%r7476, %r2670, %r8664;
	clz.b32 	%r7477, %r7476;
	sub.s32 	%r7478, 31, %r7477;
	mul.wide.u32 	%rd448, %r7478, 4;
	add.s64 	%rd216, %rd2, %rd448;
	ld.local.u32 	%r2671, [%rd216];
	and.b32  	%r7479, %r2671, %r2670;
	setp.eq.s32 	%p2970, %r7479, 0;
	@%p2970 bra 	$L__BB2_1940;
	or.b32  	%r8669, %r8664, %r8669;
	bra.uni 	$L__BB2_1941;
$L__BB2_1940:
	or.b32  	%r7480, %r2671, %r2670;
	st.local.u32 	[%rd216], %r7480;
$L__BB2_1941:
	popc.b32 	%r2674, %r8665;
	setp.lt.s32 	%p2971, %r8665, 0;
	setp.ne.s32 	%p2972, %r2674, 2;
	or.pred  	%p2973, %p2971, %p2972;
	@%p2973 bra 	$L__BB2_1945;
	clz.b32 	%r7481, %r8665;
	mov.b32 	%r7482, -2147483648;
	shr.u32 	%r2675, %r7482, %r7481;
	xor.b32  	%r7483, %r2675, %r8665;
	clz.b32 	%r7484, %r7483;
	sub.s32 	%r7485, 31, %r7484;
	mul.wide.u32 	%rd449, %r7485, 4;
	add.s64 	%rd217, %rd2, %rd449;
	ld.local.u32 	%r2676, [%rd217];
	and.b32  	%r7486, %r2676, %r2675;
	setp.eq.s32 	%p2974, %r7486, 0;
	@%p2974 bra 	$L__BB2_1944;
	or.b32  	%r8669, %r8665, %r8669;
	bra.uni 	$L__BB2_1945;
$L__BB2_1944:
	or.b32  	%r7487, %r2676, %r2675;
	st.local.u32 	[%rd217], %r7487;
$L__BB2_1945:
	popc.b32 	%r2679, %r8666;
	setp.lt.s32 	%p2975, %r8666, 0;
	setp.ne.s32 	%p2976, %r2679, 2;
	or.pred  	%p2977, %p2975, %p2976;
	@%p2977 bra 	$L__BB2_1949;
	clz.b32 	%r7488, %r8666;
	mov.b32 	%r7489, -2147483648;
	shr.u32 	%r2680, %r7489, %r7488;
	xor.b32  	%r7490, %r2680, %r8666;
	clz.b32 	%r7491, %r7490;
	sub.s32 	%r7492, 31, %r7491;
	mul.wide.u32 	%rd450, %r7492, 4;
	add.s64 	%rd218, %rd2, %rd450;
	ld.local.u32 	%r2681, [%rd218];
	and.b32  	%r7493, %r2681, %r2680;
	setp.eq.s32 	%p2978, %r7493, 0;
	@%p2978 bra 	$L__BB2_1948;
	or.b32  	%r8669, %r8666, %r8669;
	bra.uni 	$L__BB2_1949;
$L__BB2_1948:
	or.b32  	%r7494, %r2681, %r2680;
	st.local.u32 	[%rd218], %r7494;
$L__BB2_1949:
	popc.b32 	%r2684, %r8667;
	setp.lt.s32 	%p2979, %r8667, 0;
	setp.ne.s32 	%p2980, %r2684, 2;
	or.pred  	%p2981, %p2979, %p2980;
	@%p2981 bra 	$L__BB2_1953;
	clz.b32 	%r7495, %r8667;
	mov.b32 	%r7496, -2147483648;
	shr.u32 	%r2685, %r7496, %r7495;
	xor.b32  	%r7497, %r2685, %r8667;
	clz.b32 	%r7498, %r7497;
	sub.s32 	%r7499, 31, %r7498;
	mul.wide.u32 	%rd451, %r7499, 4;
	add.s64 	%rd219, %rd2, %rd451;
	ld.local.u32 	%r2686, [%rd219];
	and.b32  	%r7500, %r2686, %r2685;
	setp.eq.s32 	%p2982, %r7500, 0;
	@%p2982 bra 	$L__BB2_1952;
	or.b32  	%r8669, %r8667, %r8669;
	bra.uni 	$L__BB2_1953;
$L__BB2_1952:
	or.b32  	%r7501, %r2686, %r2685;
	st.local.u32 	[%rd219], %r7501;
$L__BB2_1953:
	popc.b32 	%r2689, %r8668;
	setp.lt.s32 	%p2983, %r8668, 0;
	setp.ne.s32 	%p2984, %r2689, 2;
	or.pred  	%p2985, %p2983, %p2984;
	@%p2985 bra 	$L__BB2_1955;
	clz.b32 	%r7502, %r8668;
	mov.b32 	%r7503, -2147483648;
	shr.u32 	%r7504, %r7503, %r7502;
	xor.b32  	%r7505, %r7504, %r8668;
	clz.b32 	%r7506, %r7505;
	sub.s32 	%r7507, 31, %r7506;
	mul.wide.u32 	%rd452, %r7507, 4;
	add.s64 	%rd453, %rd2, %rd452;
	ld.local.u32 	%r7508, [%rd453];
	and.b32  	%r7509, %r7508, %r7504;
	setp.eq.s32 	%p2986, %r7509, 0;
	selp.b32 	%r7510, 0, %r8668, %p2986;
	or.b32  	%r8669, %r8669, %r7510;
$L__BB2_1955:
	setp.eq.s32 	%p2987, %r8669, 0;
	@%p2987 bra 	$L__BB2_1988;
	not.b32 	%r2692, %r8669;
	setp.gt.s32 	%p2988, %r8653, -1;
	setp.eq.s32 	%p2989, %r2615, 2;
	and.b32  	%r7512, %r8653, %r8669;
	setp.eq.s32 	%p2990, %r7512, %r8653;
	and.pred  	%p2991, %p2989, %p2990;
	and.pred  	%p2992, %p2991, %p2988;
	@%p2992 bra 	$L__BB2_1958;
	and.b32  	%r7513, %r8653, %r2692;
	popc.b32 	%r7514, %r7513;
	setp.eq.s32 	%p2993, %r7514, 1;
	or.b32  	%r7515, %r7513, -2147483648;
	selp.b32 	%r7516, %r7515, %r7513, %p2993;
	st.local.u32 	[%rd524+-128], %r7516;
$L__BB2_1958:
	setp.gt.s32 	%p2994, %r8654, -1;
	setp.eq.s32 	%p2995, %r2619, 2;
	and.b32  	%r7518, %r8654, %r8669;
	setp.eq.s32 	%p2996, %r7518, %r8654;
	and.pred  	%p2997, %p2995, %p2996;
	and.pred  	%p2998, %p2997, %p2994;
	@%p2998 bra 	$L__BB2_1960;
	and.b32  	%r7519, %r8654, %r2692;
	popc.b32 	%r7520, %r7519;
	setp.eq.s32 	%p2999, %r7520, 1;
	or.b32  	%r7521, %r7519, -2147483648;
	selp.b32 	%r7522, %r7521, %r7519, %p2999;
	st.local.u32 	[%rd524+-64], %r7522;
$L__BB2_1960:
	setp.gt.s32 	%p3000, %r8655, -1;
	setp.eq.s32 	%p3001, %r2624, 2;
	and.b32  	%r7524, %r8655, %r8669;
	setp.eq.s32 	%p3002, %r7524, %r8655;
	and.pred  	%p3003, %p3001, %p3002;
	and.pred  	%p3004, %p3003, %p3000;
	@%p3004 bra 	$L__BB2_1962;
	and.b32  	%r7525, %r8655, %r2692;
	popc.b32 	%r7526, %r7525;
	setp.eq.s32 	%p3005, %r7526, 1;
	or.b32  	%r7527, %r7525, -2147483648;
	selp.b32 	%r7528, %r7527, %r7525, %p3005;
	st.local.u32 	[%rd524], %r7528;
$L__BB2_1962:
	setp.gt.s32 	%p3006, %r8656, -1;
	setp.eq.s32 	%p3007, %r2629, 2;
	and.b32  	%r7530, %r8656, %r8669;
	setp.eq.s32 	%p3008, %r7530, %r8656;
	and.pred  	%p3009, %p3007, %p3008;
	and.pred  	%p3010, %p3009, %p3006;
	@%p3010 bra 	$L__BB2_1964;
	and.b32  	%r7531, %r8656, %r2692;
	popc.b32 	%r7532, %r7531;
	setp.eq.s32 	%p3011, %r7532, 1;
	or.b32  	%r7533, %r7531, -2147483648;
	selp.b32 	%r7534, %r7533, %r7531, %p3011;
	st.local.u32 	[%rd524+64], %r7534;
$L__BB2_1964:
	setp.gt.s32 	%p3012, %r8657, -1;
	setp.eq.s32 	%p3013, %r2634, 2;
	and.b32  	%r7536, %r8657, %r8669;
	setp.eq.s32 	%p3014, %r7536, %r8657;
	and.pred  	%p3015, %p3013, %p3014;
	and.pred  	%p3016, %p3015, %p3012;
	@%p3016 bra 	$L__BB2_1966;
	and.b32  	%r7537, %r8657, %r2692;
	popc.b32 	%r7538, %r7537;
	setp.eq.s32 	%p3017, %r7538, 1;
	or.b32  	%r7539, %r7537, -2147483648;
	selp.b32 	%r7540, %r7539, %r7537, %p3017;
	st.local.u32 	[%rd524+-124], %r7540;
$L__BB2_1966:
	setp.gt.s32 	%p3018, %r8658, -1;
	setp.eq.s32 	%p3019, %r2639, 2;
	and.b32  	%r7542, %r8658, %r8669;
	setp.eq.s32 	%p3020, %r7542, %r8658;
	and.pred  	%p3021, %p3019, %p3020;
	and.pred  	%p3022, %p3021, %p3018;
	@%p3022 bra 	$L__BB2_1968;
	and.b32  	%r7543, %r8658, %r2692;
	popc.b32 	%r7544, %r7543;
	setp.eq.s32 	%p3023, %r7544, 1;
	or.b32  	%r7545, %r7543, -2147483648;
	selp.b32 	%r7546, %r7545, %r7543, %p3023;
	st.local.u32 	[%rd524+-60], %r7546;
$L__BB2_1968:
	setp.gt.s32 	%p3024, %r8659, -1;
	setp.eq.s32 	%p3025, %r2644, 2;
	and.b32  	%r7548, %r8659, %r8669;
	setp.eq.s32 	%p3026, %r7548, %r8659;
	and.pred  	%p3027, %p3025, %p3026;
	and.pred  	%p3028, %p3027, %p3024;
	@%p3028 bra 	$L__BB2_1970;
	and.b32  	%r7549, %r8659, %r2692;
	popc.b32 	%r7550, %r7549;
	setp.eq.s32 	%p3029, %r7550, 1;
	or.b32  	%r7551, %r7549, -2147483648;
	selp.b32 	%r7552, %r7551, %r7549, %p3029;
	st.local.u32 	[%rd524+4], %r7552;
$L__BB2_1970:
	setp.gt.s32 	%p3030, %r8660, -1;
	setp.eq.s32 	%p3031, %r2649, 2;
	and.b32  	%r7554, %r8660, %r8669;
	setp.eq.s32 	%p3032, %r7554, %r8660;
	and.pred  	%p3033, %p3031, %p3032;
	and.pred  	%p3034, %p3033, %p3030;
	@%p3034 bra 	$L__BB2_1972;
	and.b32  	%r7555, %r8660, %r2692;
	popc.b32 	%r7556, %r7555;
	setp.eq.s32 	%p3035, %r7556, 1;
	or.b32  	%r7557, %r7555, -2147483648;
	selp.b32 	%r7558, %r7557, %r7555, %p3035;
	st.local.u32 	[%rd524+68], %r7558;
$L__BB2_1972:
	setp.gt.s32 	%p3036, %r8661, -1;
	setp.eq.s32 	%p3037, %r2654, 2;
	and.b32  	%r7560, %r8661, %r8669;
	setp.eq.s32 	%p3038, %r7560, %r8661;
	and.pred  	%p3039, %p3037, %p3038;
	and.pred  	%p3040, %p3039, %p3036;
	@%p3040 bra 	$L__BB2_1974;
	and.b32  	%r7561, %r8661, %r2692;
	popc.b32 	%r7562, %r7561;
	setp.eq.s32 	%p3041, %r7562, 1;
	or.b32  	%r7563, %r7561, -2147483648;
	selp.b32 	%r7564, %r7563, %r7561, %p3041;
	st.local.u32 	[%rd524+-120], %r7564;
$L__BB2_1974:
	setp.gt.s32 	%p3042, %r8662, -1;
	setp.eq.s32 	%p3043, %r2659, 2;
	and.b32  	%r7566, %r8662, %r8669;
	setp.eq.s32 	%p3044, %r7566, %r8662;
	and.pred  	%p3045, %p3043, %p3044;
	and.pred  	%p3046, %p3045, %p3042;
	@%p3046 bra 	$L__BB2_1976;
	and.b32  	%r7567, %r8662, %r2692;
	popc.b32 	%r7568, %r7567;
	setp.eq.s32 	%p3047, %r7568, 1;
	or.b32  	%r7569, %r7567, -2147483648;
	selp.b32 	%r7570, %r7569, %r7567, %p3047;
	st.local.u32 	[%rd524+-56], %r7570;
$L__BB2_1976:
	setp.gt.s32 	%p3048, %r8663, -1;
	setp.eq.s32 	%p3049, %r2664, 2;
	and.b32  	%r7572, %r8663, %r8669;
	setp.eq.s32 	%p3050, %r7572, %r8663;
	and.pred  	%p3051, %p3049, %p3050;
	and.pred  	%p3052, %p3051, %p3048;
	@%p3052 bra 	$L__BB2_1978;
	and.b32  	%r7573, %r8663, %r2692;
	popc.b32 	%r7574, %r7573;
	setp.eq.s32 	%p3053, %r7574, 1;
	or.b32  	%r7575, %r7573, -2147483648;
	selp.b32 	%r7576, %r7575, %r7573, %p3053;
	st.local.u32 	[%rd524+8], %r7576;
$L__BB2_1978:
	setp.gt.s32 	%p3054, %r8664, -1;
	setp.eq.s32 	%p3055, %r2669, 2;
	and.b32  	%r7578, %r8664, %r8669;
	setp.eq.s32 	%p3056, %r7578, %r8664;
	and.pred  	%p3057, %p3055, %p3056;
	and.pred  	%p3058, %p3057, %p3054;
	@%p3058 bra 	$L__BB2_1980;
	and.b32  	%r7579, %r8664, %r2692;
	popc.b32 	%r7580, %r7579;
	setp.eq.s32 	%p3059, %r7580, 1;
	or.b32  	%r7581, %r7579, -2147483648;
	selp.b32 	%r7582, %r7581, %r7579, %p3059;
	st.local.u32 	[%rd524+72], %r7582;
$L__BB2_1980:
	setp.gt.s32 	%p3060, %r8665, -1;
	setp.eq.s32 	%p3061, %r2674, 2;
	and.b32  	%r7584, %r8665, %r8669;
	setp.eq.s32 	%p3062, %r7584, %r8665;
	and.pred  	%p3063, %p3061, %p3062;
	and.pred  	%p3064, %p3063, %p3060;
	@%p3064 bra 	$L__BB2_1982;
	and.b32  	%r7585, %r8665, %r2692;
	popc.b32 	%r7586, %r7585;
	setp.eq.s32 	%p3065, %r7586, 1;
	or.b32  	%r7587, %r7585, -2147483648;
	selp.b32 	%r7588, %r7587, %r7585, %p3065;
	st.local.u32 	[%rd524+-116], %r7588;
$L__BB2_1982:
	setp.gt.s32 	%p3066, %r8666, -1;
	setp.eq.s32 	%p3067, %r2679, 2;
	and.b32  	%r7590, %r8666, %r8669;
	setp.eq.s32 	%p3068, %r7590, %r8666;
	and.pred  	%p3069, %p3067, %p3068;
	and.pred  	%p3070, %p3069, %p3066;
	@%p3070 bra 	$L__BB2_1984;
	and.b32  	%r7591, %r8666, %r2692;
	popc.b32 	%r7592, %r7591;
	setp.eq.s32 	%p3071, %r7592, 1;
	or.b32  	%r7593, %r7591, -2147483648;
	selp.b32 	%r7594, %r7593, %r7591, %p3071;
	st.local.u32 	[%rd524+-52], %r7594;
$L__BB2_1984:
	setp.gt.s32 	%p3072, %r8667, -1;
	setp.eq.s32 	%p3073, %r2684, 2;
	and.b32  	%r7596, %r8667, %r8669;
	setp.eq.s32 	%p3074, %r7596, %r8667;
	and.pred  	%p3075, %p3073, %p3074;
	and.pred  	%p3076, %p3075, %p3072;
	@%p3076 bra 	$L__BB2_1986;
	and.b32  	%r7597, %r8667, %r2692;
	popc.b32 	%r7598, %r7597;
	setp.eq.s32 	%p3077, %r7598, 1;
	or.b32  	%r7599, %r7597, -2147483648;
	selp.b32 	%r7600, %r7599, %r7597, %p3077;
	st.local.u32 	[%rd524+12], %r7600;
$L__BB2_1986:
	setp.gt.s32 	%p3078, %r8668, -1;
	setp.eq.s32 	%p3079, %r2689, 2;
	and.b32  	%r7602, %r8668, %r8669;
	setp.eq.s32 	%p3080, %r7602, %r8668;
	and.pred  	%p3081, %p3079, %p3080;
	and.pred  	%p3082, %p3081, %p3078;
	@%p3082 bra 	$L__BB2_1988;
	and.b32  	%r7603, %r8668, %r2692;
	popc.b32 	%r7604, %r7603;
	setp.eq.s32 	%p3083, %r7604, 1;
	or.b32  	%r7605, %r7603, -2147483648;
	selp.b32 	%r7606, %r7605, %r7603, %p3083;
	st.local.u32 	[%rd524+76], %r7606;
$L__BB2_1988:
	add.s32 	%r8636, %r2532, 4;
	add.s64 	%rd524, %rd524, 16;
	setp.lt.u32 	%p3084, %r2532, 12;
	@%p3084 bra 	$L__BB2_1830;
	add.s32 	%r2694, %r8635, 4;
	setp.lt.u32 	%p3085, %r8635, 12;
	mov.u32 	%r8635, %r2694;
	@%p3085 bra 	$L__BB2_1829;
$L__BB2_1990:
	add.s64 	%rd525, %rd1, 3;
	mov.b32 	%r8685, 0;
$L__BB2_1991:
	ld.local.u32 	%r2696, [%rd526+-16];
	setp.gt.s32 	%p3086, %r2696, -1;
	@%p3086 bra 	$L__BB2_1993;
	and.b32  	%r7608, %r2696, 2147483647;
	clz.b32 	%r7609, %r7608;
	cvt.u16.u32 	%rs1267, %r7609;
	sub.s16 	%rs1268, 32, %rs1267;
	st.local.u8 	[%rd525+-3], %rs1268;
	bra.uni 	$L__BB2_1994;
$L__BB2_1993:
	mov.b16 	%rs1269, 0;
	st.local.u8 	[%rd525+-3], %rs1269;
$L__BB2_1994:
	ld.local.u32 	%r2697, [%rd526+-12];
	setp.gt.s32 	%p3087, %r2697, -1;
	@%p3087 bra 	$L__BB2_1996;
	and.b32  	%r7610, %r2697, 2147483647;
	clz.b32 	%r7611, %r7610;
	cvt.u16.u32 	%rs1270, %r7611;
	sub.s16 	%rs1271, 32, %rs1270;
	st.local.u8 	[%rd525+-2], %rs1271;
	bra.uni 	$L__BB2_1997;
$L__BB2_1996:
	mov.b16 	%rs1272, 0;
	st.local.u8 	[%rd525+-2], %rs1272;
$L__BB2_1997:
	ld.local.u32 	%r2698, [%rd526+-8];
	setp.gt.s32 	%p3088, %r2698, -1;
	@%p3088 bra 	$L__BB2_1999;
	and.b32  	%r7612, %r2698, 2147483647;
	clz.b32 	%r7613, %r7612;
	cvt.u16.u32 	%rs1273, %r7613;
	sub.s16 	%rs1274, 32, %rs1273;
	st.local.u8 	[%rd525+-1], %rs1274;
	bra.uni 	$L__BB2_2000;
$L__BB2_1999:
	mov.b16 	%rs1275, 0;
	st.local.u8 	[%rd525+-1], %rs1275;
$L__BB2_2000:
	ld.local.u32 	%r2699, [%rd526+-4];
	setp.gt.s32 	%p3089, %r2699, -1;
	@%p3089 bra 	$L__BB2_2002;
	and.b32  	%r7614, %r2699, 2147483647;
	clz.b32 	%r7615, %r7614;
	cvt.u16.u32 	%rs1276, %r7615;
	sub.s16 	%rs1277, 32, %rs1276;
	st.local.u8 	[%rd525], %rs1277;
	bra.uni 	$L__BB2_2003;
$L__BB2_2002:
	mov.b16 	%rs1278, 0;
	st.local.u8 	[%rd525], %rs1278;
$L__BB2_2003:
	ld.local.u32 	%r2700, [%rd526];
	setp.gt.s32 	%p3090, %r2700, -1;
	@%p3090 bra 	$L__BB2_2005;
	and.b32  	%r7616, %r2700, 2147483647;
	clz.b32 	%r7617, %r7616;
	cvt.u16.u32 	%rs1279, %r7617;
	sub.s16 	%rs1280, 32, %rs1279;
	st.local.u8 	[%rd525+1], %rs1280;
	bra.uni 	$L__BB2_2006;
$L__BB2_2005:
	mov.b16 	%rs1281, 0;
	st.local.u8 	[%rd525+1], %rs1281;
$L__BB2_2006:
	ld.local.u32 	%r2701, [%rd526+4];
	setp.gt.s32 	%p3091, %r2701, -1;
	@%p3091 bra 	$L__BB2_2008;
	and.b32  	%r7618, %r2701, 2147483647;
	clz.b32 	%r7619, %r7618;
	cvt.u16.u32 	%rs1282, %r7619;
	sub.s16 	%rs1283, 32, %rs1282;
	st.local.u8 	[%rd525+2], %rs1283;
	bra.uni 	$L__BB2_2009;
$L__BB2_2008:
	mov.b16 	%rs1284, 0;
	st.local.u8 	[%rd525+2], %rs1284;
$L__BB2_2009:
	ld.local.u32 	%r2702, [%rd526+8];
	setp.gt.s32 	%p3092, %r2702, -1;
	@%p3092 bra 	$L__BB2_2011;
	and.b32  	%r7620, %r2702, 2147483647;
	clz.b32 	%r7621, %r7620;
	cvt.u16.u32 	%rs1285, %r7621;
	sub.s16 	%rs1286, 32, %rs1285;
	st.local.u8 	[%rd525+3], %rs1286;
	bra.uni 	$L__BB2_2012;
$L__BB2_2011:
	mov.b16 	%rs1287, 0;
	st.local.u8 	[%rd525+3], %rs1287;
$L__BB2_2012:
	ld.local.u32 	%r2703, [%rd526+12];
	setp.gt.s32 	%p3093, %r2703, -1;
	@%p3093 bra 	$L__BB2_2014;
	and.b32  	%r7622, %r2703, 2147483647;
	clz.b32 	%r7623, %r7622;
	cvt.u16.u32 	%rs1288, %r7623;
	sub.s16 	%rs1289, 32, %rs1288;
	st.local.u8 	[%rd525+4], %rs1289;
	bra.uni 	$L__BB2_2015;
$L__BB2_2014:
	mov.b16 	%rs1290, 0;
	st.local.u8 	[%rd525+4], %rs1290;
$L__BB2_2015:
	add.s32 	%r8685, %r8685, 32;
	add.s64 	%rd526, %rd526, 32;
	add.s64 	%rd525, %rd525, 8;
	setp.ne.s32 	%p3094, %r8685, 1024;
	@%p3094 bra 	$L__BB2_1991;
	ld.local.u8 	%rs17, [%rd1];
	ld.local.u8 	%rs18, [%rd1+1];
	ld.local.u8 	%rs19, [%rd1+2];
	ld.local.u8 	%rs20, [%rd1+3];
	ld.local.u8 	%rs21, [%rd1+4];
	ld.local.u8 	%rs22, [%rd1+5];
	ld.local.u8 	%rs23, [%rd1+6];
	ld.local.u8 	%rs24, [%rd1+7];
	ld.local.u8 	%rs25, [%rd1+8];
	ld.local.u8 	%rs26, [%rd1+9];
	ld.local.u8 	%rs27, [%rd1+10];
	ld.local.u8 	%rs28, [%rd1+11];
	ld.local.u8 	%rs29, [%rd1+12];
	ld.local.u8 	%rs30, [%rd1+13];
	ld.local.u8 	%rs31, [%rd1+14];
	ld.local.u8 	%rs32, [%rd1+15];
	ld.local.u8 	%rs33, [%rd1+16];
	ld.local.u8 	%rs34, [%rd1+17];
	ld.local.u8 	%rs35, [%rd1+18];
	ld.local.u8 	%rs36, [%rd1+19];
	ld.local.u8 	%rs37, [%rd1+20];
	ld.local.u8 	%rs38, [%rd1+21];
	ld.local.u8 	%rs39, [%rd1+22];
	ld.local.u8 	%rs40, [%rd1+23];
	ld.local.u8 	%rs41, [%rd1+24];
	ld.local.u8 	%rs42, [%rd1+25];
	ld.local.u8 	%rs43, [%rd1+26];
	ld.local.u8 	%rs44, [%rd1+27];
	ld.local.u8 	%rs45, [%rd1+28];
	ld.local.u8 	%rs46, [%rd1+29];
	ld.local.u8 	%rs47, [%rd1+30];
	ld.local.u8 	%rs48, [%rd1+31];
	ld.local.u8 	%rs49, [%rd1+32];
	ld.local.u8 	%rs50, [%rd1+33];
	ld.local.u8 	%rs51, [%rd1+34];
	ld.local.u8 	%rs52, [%rd1+35];
	ld.local.u8 	%rs53, [%rd1+36];
	ld.local.u8 	%rs54, [%rd1+37];
	ld.local.u8 	%rs55, [%rd1+38];
	ld.local.u8 	%rs56, [%rd1+39];
	ld.local.u8 	%rs57, [%rd1+40];
	ld.local.u8 	%rs58, [%rd1+41];
	ld.local.u8 	%rs59, [%rd1+42];
	ld.local.u8 	%rs60, [%rd1+43];
	ld.local.u8 	%rs61, [%rd1+44];
	ld.local.u8 	%rs62, [%rd1+45];
	ld.local.u8 	%rs63, [%rd1+46];
	ld.local.u8 	%rs64, [%rd1+47];
	ld.local.u8 	%rs65, [%rd1+48];
	ld.local.u8 	%rs66, [%rd1+49];
	ld.local.u8 	%rs67, [%rd1+50];
	ld.local.u8 	%rs68, [%rd1+51];
	ld.local.u8 	%rs69, [%rd1+52];
	ld.local.u8 	%rs70, [%rd1+53];
	ld.local.u8 	%rs71, [%rd1+54];
	ld.local.u8 	%rs72, [%rd1+55];
	ld.local.u8 	%rs73, [%rd1+56];
	ld.local.u8 	%rs74, [%rd1+57];
	ld.local.u8 	%rs75, [%rd1+58];
	ld.local.u8 	%rs76, [%rd1+59];
	ld.local.u8 	%rs77, [%rd1+60];
	ld.local.u8 	%rs78, [%rd1+61];
	ld.local.u8 	%rs79, [%rd1+62];
	ld.local.u8 	%rs80, [%rd1+63];
	ld.local.u8 	%rs81, [%rd1+64];
	ld.local.u8 	%rs82, [%rd1+65];
	ld.local.u8 	%rs83, [%rd1+66];
	ld.local.u8 	%rs84, [%rd1+67];
	ld.local.u8 	%rs85, [%rd1+68];
	ld.local.u8 	%rs86, [%rd1+69];
	ld.local.u8 	%rs87, [%rd1+70];
	ld.local.u8 	%rs88, [%rd1+71];
	ld.local.u8 	%rs89, [%rd1+72];
	ld.local.u8 	%rs90, [%rd1+73];
	ld.local.u8 	%rs91, [%rd1+74];
	ld.local.u8 	%rs92, [%rd1+75];
	ld.local.u8 	%rs93, [%rd1+76];
	ld.local.u8 	%rs94, [%rd1+77];
	ld.local.u8 	%rs95, [%rd1+78];
	ld.local.u8 	%rs96, [%rd1+79];
	ld.local.u8 	%rs97, [%rd1+80];
	ld.local.u8 	%rs98, [%rd1+81];
	ld.local.u8 	%rs99, [%rd1+82];
	ld.local.u8 	%rs100, [%rd1+83];
	ld.local.u8 	%rs101, [%rd1+84];
	ld.local.u8 	%rs102, [%rd1+85];
	ld.local.u8 	%rs103, [%rd1+86];
	ld.local.u8 	%rs104, [%rd1+87];
	ld.local.u8 	%rs105, [%rd1+88];
	ld.local.u8 	%rs106, [%rd1+89];
	ld.local.u8 	%rs107, [%rd1+90];
	ld.local.u8 	%rs108, [%rd1+91];
	ld.local.u8 	%rs109, [%rd1+92];
	ld.local.u8 	%rs110, [%rd1+93];
	ld.local.u8 	%rs111, [%rd1+94];
	ld.local.u8 	%rs112, [%rd1+95];
	ld.local.u8 	%rs113, [%rd1+96];
	ld.local.u8 	%rs114, [%rd1+97];
	ld.local.u8 	%rs115, [%rd1+98];
	ld.local.u8 	%rs116, [%rd1+99];
	ld.local.u8 	%rs117, [%rd1+100];
	ld.local.u8 	%rs118, [%rd1+101];
	ld.local.u8 	%rs119, [%rd1+102];
	ld.local.u8 	%rs120, [%rd1+103];
	ld.local.u8 	%rs121, [%rd1+104];
	ld.local.u8 	%rs122, [%rd1+105];
	ld.local.u8 	%rs123, [%rd1+106];
	ld.local.u8 	%rs124, [%rd1+107];
	ld.local.u8 	%rs125, [%rd1+108];
	ld.local.u8 	%rs126, [%rd1+109];
	ld.local.u8 	%rs127, [%rd1+110];
	ld.local.u8 	%rs128, [%rd1+111];
	ld.local.u8 	%rs129, [%rd1+112];
	ld.local.u8 	%rs130, [%rd1+113];
	ld.local.u8 	%rs131, [%rd1+114];
	ld.local.u8 	%rs132, [%rd1+115];
	ld.local.u8 	%rs133, [%rd1+116];
	ld.local.u8 	%rs134, [%rd1+117];
	ld.local.u8 	%rs135, [%rd1+118];
	ld.local.u8 	%rs136, [%rd1+119];
	ld.local.u8 	%rs137, [%rd1+120];
	ld.local.u8 	%rs138, [%rd1+121];
	ld.local.u8 	%rs139, [%rd1+122];
	ld.local.u8 	%rs140, [%rd1+123];
	ld.local.u8 	%rs141, [%rd1+124];
	ld.local.u8 	%rs142, [%rd1+125];
	ld.local.u8 	%rs143, [%rd1+126];
	ld.local.u8 	%rs144, [%rd1+127];
	ld.local.u8 	%rs145, [%rd1+128];
	ld.local.u8 	%rs146, [%rd1+129];
	ld.local.u8 	%rs147, [%rd1+130];
	ld.local.u8 	%rs148, [%rd1+131];
	ld.local.u8 	%rs149, [%rd1+132];
	ld.local.u8 	%rs150, [%rd1+133];
	ld.local.u8 	%rs151, [%rd1+134];
	ld.local.u8 	%rs152, [%rd1+135];
	ld.local.u8 	%rs153, [%rd1+136];
	ld.local.u8 	%rs154, [%rd1+137];
	ld.local.u8 	%rs155, [%rd1+138];
	ld.local.u8 	%rs156, [%rd1+139];
	ld.local.u8 	%rs157, [%rd1+140];
	ld.local.u8 	%rs158, [%rd1+141];
	ld.local.u8 	%rs159, [%rd1+142];
	ld.local.u8 	%rs160, [%rd1+143];
	ld.local.u8 	%rs161, [%rd1+144];
	ld.local.u8 	%rs162, [%rd1+145];
	ld.local.u8 	%rs163, [%rd1+146];
	ld.local.u8 	%rs164, [%rd1+147];
	ld.local.u8 	%rs165, [%rd1+148];
	ld.local.u8 	%rs166, [%rd1+149];
	ld.local.u8 	%rs167, [%rd1+150];
	ld.local.u8 	%rs168, [%rd1+151];
	ld.local.u8 	%rs169, [%rd1+152];
	ld.local.u8 	%rs170, [%rd1+153];
	ld.local.u8 	%rs171, [%rd1+154];
	ld.local.u8 	%rs172, [%rd1+155];
	ld.local.u8 	%rs173, [%rd1+156];
	ld.local.u8 	%rs174, [%rd1+157];
	ld.local.u8 	%rs175, [%rd1+158];
	ld.local.u8 	%rs176, [%rd1+159];
	ld.local.u8 	%rs177, [%rd1+160];
	ld.local.u8 	%rs178, [%rd1+161];
	ld.local.u8 	%rs179, [%rd1+162];
	ld.local.u8 	%rs180, [%rd1+163];
	ld.local.u8 	%rs181, [%rd1+164];
	ld.local.u8 	%rs182, [%rd1+165];
	ld.local.u8 	%rs183, [%rd1+166];
	ld.local.u8 	%rs184, [%rd1+167];
	ld.local.u8 	%rs185, [%rd1+168];
	ld.local.u8 	%rs186, [%rd1+169];
	ld.local.u8 	%rs187, [%rd1+170];
	ld.local.u8 	%rs188, [%rd1+171];
	ld.local.u8 	%rs189, [%rd1+172];
	ld.local.u8 	%rs190, [%rd1+173];
	ld.local.u8 	%rs191, [%rd1+174];
	ld.local.u8 	%rs192, [%rd1+175];
	ld.local.u8 	%rs193, [%rd1+176];
	ld.local.u8 	%rs194, [%rd1+177];
	ld.local.u8 	%rs195, [%rd1+178];
	ld.local.u8 	%rs196, [%rd1+179];
	ld.local.u8 	%rs197, [%rd1+180];
	ld.local.u8 	%rs198, [%rd1+181];
	ld.local.u8 	%rs199, [%rd1+182];
	ld.local.u8 	%rs200, [%rd1+183];
	ld.local.u8 	%rs201, [%rd1+184];
	ld.local.u8 	%rs202, [%rd1+185];
	ld.local.u8 	%rs203, [%rd1+186];
	ld.local.u8 	%rs204, [%rd1+187];
	ld.local.u8 	%rs205, [%rd1+188];
	ld.local.u8 	%rs206, [%rd1+189];
	ld.local.u8 	%rs207, [%rd1+190];
	ld.local.u8 	%rs208, [%rd1+191];
	ld.local.u8 	%rs209, [%rd1+192];
	ld.local.u8 	%rs210, [%rd1+193];
	ld.local.u8 	%rs211, [%rd1+194];
	ld.local.u8 	%rs212, [%rd1+195];
	ld.local.u8 	%rs213, [%rd1+196];
	ld.local.u8 	%rs214, [%rd1+197];
	ld.local.u8 	%rs215, [%rd1+198];
	ld.local.u8 	%rs216, [%rd1+199];
	ld.local.u8 	%rs217, [%rd1+200];
	ld.local.u8 	%rs218, [%rd1+201];
	ld.local.u8 	%rs219, [%rd1+202];
	ld.local.u8 	%rs220, [%rd1+203];
	ld.local.u8 	%rs221, [%rd1+204];
	ld.local.u8 	%rs222, [%rd1+205];
	ld.local.u8 	%rs223, [%rd1+206];
	ld.local.u8 	%rs224, [%rd1+207];
	ld.local.u8 	%rs225, [%rd1+208];
	ld.local.u8 	%rs226, [%rd1+209];
	ld.local.u8 	%rs227, [%rd1+210];
	ld.local.u8 	%rs228, [%rd1+211];
	ld.local.u8 	%rs229, [%rd1+212];
	ld.local.u8 	%rs230, [%rd1+213];
	ld.local.u8 	%rs231, [%rd1+214];
	ld.local.u8 	%rs232, [%rd1+215];
	ld.local.u8 	%rs233, [%rd1+216];
	ld.local.u8 	%rs234, [%rd1+217];
	ld.local.u8 	%rs235, [%rd1+218];
	ld.local.u8 	%rs236, [%rd1+219];
	ld.local.u8 	%rs237, [%rd1+220];
	ld.local.u8 	%rs238, [%rd1+221];
	ld.local.u8 	%rs239, [%rd1+222];
	ld.local.u8 	%rs240, [%rd1+223];
	ld.local.u8 	%rs241, [%rd1+224];
	ld.local.u8 	%rs242, [%rd1+225];
	ld.local.u8 	%rs243, [%rd1+226];
	ld.local.u8 	%rs244, [%rd1+227];
	ld.local.u8 	%rs245, [%rd1+228];
	ld.local.u8 	%rs246, [%rd1+229];
	ld.local.u8 	%rs247, [%rd1+230];
	ld.local.u8 	%rs248, [%rd1+231];
	ld.local.u8 	%rs249, [%rd1+232];
	ld.local.u8 	%rs250, [%rd1+233];
	ld.local.u8 	%rs251, [%rd1+234];
	ld.local.u8 	%rs252, [%rd1+235];
	ld.local.u8 	%rs253, [%rd1+236];
	ld.local.u8 	%rs254, [%rd1+237];
	ld.local.u8 	%rs255, [%rd1+238];
	ld.local.u8 	%rs256, [%rd1+239];
	ld.local.u8 	%rs257, [%rd1+240];
	ld.local.u8 	%rs258, [%rd1+241];
	ld.local.u8 	%rs259, [%rd1+242];
	ld.local.u8 	%rs260, [%rd1+243];
	ld.local.u8 	%rs261, [%rd1+244];
	ld.local.u8 	%rs262, [%rd1+245];
	ld.local.u8 	%rs263, [%rd1+246];
	ld.local.u8 	%rs264, [%rd1+247];
	ld.local.u8 	%rs265, [%rd1+248];
	ld.local.u8 	%rs266, [%rd1+249];
	ld.local.u8 	%rs267, [%rd1+250];
	ld.local.u8 	%rs268, [%rd1+251];
	ld.local.u8 	%rs269, [%rd1+252];
	ld.local.u8 	%rs270, [%rd1+253];
	ld.local.u8 	%rs271, [%rd1+254];
	ld.local.u8 	%rs272, [%rd1+255];
	ld.local.u8 	%rs273, [%rd1+256];
	ld.local.u8 	%rs274, [%rd1+257];
	ld.local.u8 	%rs275, [%rd1+258];
	ld.local.u8 	%rs276, [%rd1+259];
	ld.local.u8 	%rs277, [%rd1+260];
	ld.local.u8 	%rs278, [%rd1+261];
	ld.local.u8 	%rs279, [%rd1+262];
	ld.local.u8 	%rs280, [%rd1+263];
	ld.local.u8 	%rs281, [%rd1+264];
	ld.local.u8 	%rs282, [%rd1+265];
	ld.local.u8 	%rs283, [%rd1+266];
	ld.local.u8 	%rs284, [%rd1+267];
	ld.local.u8 	%rs285, [%rd1+268];
	ld.local.u8 	%rs286, [%rd1+269];
	ld.local.u8 	%rs287, [%rd1+270];
	ld.local.u8 	%rs288, [%rd1+271];
	ld.local.u8 	%rs289, [%rd1+272];
	ld.local.u8 	%rs290, [%rd1+273];
	ld.local.u8 	%rs291, [%rd1+274];
	ld.local.u8 	%rs292, [%rd1+275];
	ld.local.u8 	%rs293, [%rd1+276];
	ld.local.u8 	%rs294, [%rd1+277];
	ld.local.u8 	%rs295, [%rd1+278];
	ld.local.u8 	%rs296, [%rd1+279];
	ld.local.u8 	%rs297, [%rd1+280];
	ld.local.u8 	%rs298, [%rd1+281];
	ld.local.u8 	%rs299, [%rd1+282];
	ld.local.u8 	%rs300, [%rd1+283];
	ld.local.u8 	%rs301, [%rd1+284];
	ld.local.u8 	%rs302, [%rd1+285];
	ld.local.u8 	%rs303, [%rd1+286];
	ld.local.u8 	%rs304, [%rd1+287];
	ld.local.u8 	%rs305, [%rd1+288];
	ld.local.u8 	%rs306, [%rd1+289];
	ld.local.u8 	%rs307, [%rd1+290];
	ld.local.u8 	%rs308, [%rd1+291];
	ld.local.u8 	%rs309, [%rd1+292];
	ld.local.u8 	%rs310, [%rd1+293];
	ld.local.u8 	%rs311, [%rd1+294];
	ld.local.u8 	%rs312, [%rd1+295];
	ld.local.u8 	%rs313, [%rd1+296];
	ld.local.u8 	%rs314, [%rd1+297];
	ld.local.u8 	%rs315, [%rd1+298];
	ld.local.u8 	%rs316, [%rd1+299];
	ld.local.u8 	%rs317, [%rd1+300];
	ld.local.u8 	%rs318, [%rd1+301];
	ld.local.u8 	%rs319, [%rd1+302];
	ld.local.u8 	%rs320, [%rd1+303];
	ld.local.u8 	%rs321, [%rd1+304];
	ld.local.u8 	%rs322, [%rd1+305];
	ld.local.u8 	%rs323, [%rd1+306];
	ld.local.u8 	%rs324, [%rd1+307];
	ld.local.u8 	%rs325, [%rd1+308];
	ld.local.u8 	%rs326, [%rd1+309];
	ld.local.u8 	%rs327, [%rd1+310];
	ld.local.u8 	%rs328, [%rd1+311];
	ld.local.u8 	%rs329, [%rd1+312];
	ld.local.u8 	%rs330, [%rd1+313];
	ld.local.u8 	%rs331, [%rd1+314];
	ld.local.u8 	%rs332, [%rd1+315];
	ld.local.u8 	%rs333, [%rd1+316];
	ld.local.u8 	%rs334, [%rd1+317];
	ld.local.u8 	%rs335, [%rd1+318];
	ld.local.u8 	%rs336, [%rd1+319];
	ld.local.u8 	%rs337, [%rd1+320];
	ld.local.u8 	%rs338, [%rd1+321];
	ld.local.u8 	%rs339, [%rd1+322];
	ld.local.u8 	%rs340, [%rd1+323];
	ld.local.u8 	%rs341, [%rd1+324];
	ld.local.u8 	%rs342, [%rd1+325];
	ld.local.u8 	%rs343, [%rd1+326];
	ld.local.u8 	%rs344, [%rd1+327];
	ld.local.u8 	%rs345, [%rd1+328];
	ld.local.u8 	%rs346, [%rd1+329];
	ld.local.u8 	%rs347, [%rd1+330];
	ld.local.u8 	%rs348, [%rd1+331];
	ld.local.u8 	%rs349, [%rd1+332];
	ld.local.u8 	%rs350, [%rd1+333];
	ld.local.u8 	%rs351, [%rd1+334];
	ld.local.u8 	%rs352, [%rd1+335];
	ld.local.u8 	%rs353, [%rd1+336];
	ld.local.u8 	%rs354, [%rd1+337];
	ld.local.u8 	%rs355, [%rd1+338];
	ld.local.u8 	%rs356, [%rd1+339];
	ld.local.u8 	%rs357, [%rd1+340];
	ld.local.u8 	%rs358, [%rd1+341];
	ld.local.u8 	%rs359, [%rd1+342];
	ld.local.u8 	%rs360, [%rd1+343];
	ld.local.u8 	%rs361, [%rd1+344];
	ld.local.u8 	%rs362, [%rd1+345];
	ld.local.u8 	%rs363, [%rd1+346];
	ld.local.u8 	%rs364, [%rd1+347];
	ld.local.u8 	%rs365, [%rd1+348];
	ld.local.u8 	%rs366, [%rd1+349];
	ld.local.u8 	%rs367, [%rd1+350];
	ld.local.u8 	%rs368, [%rd1+351];
	ld.local.u8 	%rs369, [%rd1+352];
	ld.local.u8 	%rs370, [%rd1+353];
	ld.local.u8 	%rs371, [%rd1+354];
	ld.local.u8 	%rs372, [%rd1+355];
	ld.local.u8 	%rs373, [%rd1+356];
	ld.local.u8 	%rs374, [%rd1+357];
	ld.local.u8 	%rs375, [%rd1+358];
	ld.local.u8 	%rs376, [%rd1+359];
	ld.local.u8 	%rs377, [%rd1+360];
	ld.local.u8 	%rs378, [%rd1+361];
	ld.local.u8 	%rs379, [%rd1+362];
	ld.local.u8 	%rs380, [%rd1+363];
	ld.local.u8 	%rs381, [%rd1+364];
	ld.local.u8 	%rs382, [%rd1+365];
	ld.local.u8 	%rs383, [%rd1+366];
	ld.local.u8 	%rs384, [%rd1+367];
	ld.local.u8 	%rs385, [%rd1+368];
	ld.local.u8 	%rs386, [%rd1+369];
	ld.local.u8 	%rs387, [%rd1+370];
	ld.local.u8 	%rs388, [%rd1+371];
	ld.local.u8 	%rs389, [%rd1+372];
	ld.local.u8 	%rs390, [%rd1+373];
	ld.local.u8 	%rs391, [%rd1+374];
	ld.local.u8 	%rs392, [%rd1+375];
	ld.local.u8 	%rs393, [%rd1+376];
	ld.local.u8 	%rs394, [%rd1+377];
	ld.local.u8 	%rs395, [%rd1+378];
	ld.local.u8 	%rs396, [%rd1+379];
	ld.local.u8 	%rs397, [%rd1+380];
	ld.local.u8 	%rs398, [%rd1+381];
	ld.local.u8 	%rs399, [%rd1+382];
	ld.local.u8 	%rs400, [%rd1+383];
	ld.local.u8 	%rs401, [%rd1+384];
	ld.local.u8 	%rs402, [%rd1+385];
	ld.local.u8 	%rs403, [%rd1+386];
	ld.local.u8 	%rs404, [%rd1+387];
	ld.local.u8 	%rs405, [%rd1+388];
	ld.local.u8 	%rs406, [%rd1+389];
	ld.local.u8 	%rs407, [%rd1+390];
	ld.local.u8 	%rs408, [%rd1+391];
	ld.local.u8 	%rs409, [%rd1+392];
	ld.local.u8 	%rs410, [%rd1+393];
	ld.local.u8 	%rs411, [%rd1+394];
	ld.local.u8 	%rs412, [%rd1+395];
	ld.local.u8 	%rs413, [%rd1+396];
	ld.local.u8 	%rs414, [%rd1+397];
	ld.local.u8 	%rs415, [%rd1+398];
	ld.local.u8 	%rs416, [%rd1+399];
	ld.local.u8 	%rs417, [%rd1+400];
	ld.local.u8 	%rs418, [%rd1+401];
	ld.local.u8 	%rs419, [%rd1+402];
	ld.local.u8 	%rs420, [%rd1+403];
	ld.local.u8 	%rs421, [%rd1+404];
	ld.local.u8 	%rs422, [%rd1+405];
	ld.local.u8 	%rs423, [%rd1+406];
	ld.local.u8 	%rs424, [%rd1+407];
	ld.local.u8 	%rs425, [%rd1+408];
	ld.local.u8 	%rs426, [%rd1+409];
	ld.local.u8 	%rs427, [%rd1+410];
	ld.local.u8 	%rs428, [%rd1+411];
	ld.local.u8 	%rs429, [%rd1+412];
	ld.local.u8 	%rs430, [%rd1+413];
	ld.local.u8 	%rs431, [%rd1+414];
	ld.local.u8 	%rs432, [%rd1+415];
	ld.local.u8 	%rs433, [%rd1+416];
	ld.local.u8 	%rs434, [%rd1+417];
	ld.local.u8 	%rs435, [%rd1+418];
	ld.local.u8 	%rs436, [%rd1+419];
	ld.local.u8 	%rs437, [%rd1+420];
	ld.local.u8 	%rs438, [%rd1+421];
	ld.local.u8 	%rs439, [%rd1+422];
	ld.local.u8 	%rs440, [%rd1+423];
	ld.local.u8 	%rs441, [%rd1+424];
	ld.local.u8 	%rs442, [%rd1+425];
	ld.local.u8 	%rs443, [%rd1+426];
	ld.local.u8 	%rs444, [%rd1+427];
	ld.local.u8 	%rs445, [%rd1+428];
	ld.local.u8 	%rs446, [%rd1+429];
	ld.local.u8 	%rs447, [%rd1+430];
	ld.local.u8 	%rs448, [%rd1+431];
	ld.local.u8 	%rs449, [%rd1+432];
	ld.local.u8 	%rs450, [%rd1+433];
	ld.local.u8 	%rs451, [%rd1+434];
	ld.local.u8 	%rs452, [%rd1+435];
	ld.local.u8 	%rs453, [%rd1+436];
	ld.local.u8 	%rs454, [%rd1+437];
	ld.local.u8 	%rs455, [%rd1+438];
	ld.local.u8 	%rs456, [%rd1+439];
	ld.local.u8 	%rs457, [%rd1+440];
	ld.local.u8 	%rs458, [%rd1+441];
	ld.local.u8 	%rs459, [%rd1+442];
	ld.local.u8 	%rs460, [%rd1+443];
	ld.local.u8 	%rs461, [%rd1+444];
	ld.local.u8 	%rs462, [%rd1+445];
	ld.local.u8 	%rs463, [%rd1+446];
	ld.local.u8 	%rs464, [%rd1+447];
	ld.local.u8 	%rs465, [%rd1+448];
	ld.local.u8 	%rs466, [%rd1+449];
	ld.local.u8 	%rs467, [%rd1+450];
	ld.local.u8 	%rs468, [%rd1+451];
	ld.local.u8 	%rs469, [%rd1+452];
	ld.local.u8 	%rs470, [%rd1+453];
	ld.local.u8 	%rs471, [%rd1+454];
	ld.local.u8 	%rs472, [%rd1+455];
	ld.local.u8 	%rs473, [%rd1+456];
	ld.local.u8 	%rs474, [%rd1+457];
	ld.local.u8 	%rs475, [%rd1+458];
	ld.local.u8 	%rs476, [%rd1+459];
	ld.local.u8 	%rs477, [%rd1+460];
	ld.local.u8 	%rs478, [%rd1+461];
	ld.local.u8 	%rs479, [%rd1+462];
	ld.local.u8 	%rs480, [%rd1+463];
	ld.local.u8 	%rs481, [%rd1+464];
	ld.local.u8 	%rs482, [%rd1+465];
	ld.local.u8 	%rs483, [%rd1+466];
	ld.local.u8 	%rs484, [%rd1+467];
	ld.local.u8 	%rs485, [%rd1+468];
	ld.local.u8 	%rs486, [%rd1+469];
	ld.local.u8 	%rs487, [%rd1+470];
	ld.local.u8 	%rs488, [%rd1+471];
	ld.local.u8 	%rs489, [%rd1+472];
	ld.local.u8 	%rs490, [%rd1+473];
	ld.local.u8 	%rs491, [%rd1+474];
	ld.local.u8 	%rs492, [%rd1+475];
	ld.local.u8 	%rs493, [%rd1+476];
	ld.local.u8 	%rs494, [%rd1+477];
	ld.local.u8 	%rs495, [%rd1+478];
	ld.local.u8 	%rs496, [%rd1+479];
	ld.local.u8 	%rs497, [%rd1+480];
	ld.local.u8 	%rs498, [%rd1+481];
	ld.local.u8 	%rs499, [%rd1+482];
	ld.local.u8 	%rs500, [%rd1+483];
	ld.local.u8 	%rs501, [%rd1+484];
	ld.local.u8 	%rs502, [%rd1+485];
	ld.local.u8 	%rs503, [%rd1+486];
	ld.local.u8 	%rs504, [%rd1+487];
	ld.local.u8 	%rs505, [%rd1+488];
	ld.local.u8 	%rs506, [%rd1+489];
	ld.local.u8 	%rs507, [%rd1+490];
	ld.local.u8 	%rs508, [%rd1+491];
	ld.local.u8 	%rs509, [%rd1+492];
	ld.local.u8 	%rs510, [%rd1+493];
	ld.local.u8 	%rs511, [%rd1+494];
	ld.local.u8 	%rs512, [%rd1+495];
	ld.local.u8 	%rs513, [%rd1+496];
	ld.local.u8 	%rs514, [%rd1+497];
	ld.local.u8 	%rs515, [%rd1+498];
	ld.local.u8 	%rs516, [%rd1+499];
	ld.local.u8 	%rs517, [%rd1+500];
	ld.local.u8 	%rs518, [%rd1+501];
	ld.local.u8 	%rs519, [%rd1+502];
	ld.local.u8 	%rs520, [%rd1+503];
	ld.local.u8 	%rs521, [%rd1+504];
	ld.local.u8 	%rs522, [%rd1+505];
	ld.local.u8 	%rs523, [%rd1+506];
	ld.local.u8 	%rs524, [%rd1+507];
	ld.local.u8 	%rs525, [%rd1+508];
	ld.local.u8 	%rs526, [%rd1+509];
	ld.local.u8 	%rs527, [%rd1+510];
	ld.local.u8 	%rs528, [%rd1+511];
	ld.local.u8 	%rs529, [%rd1+512];
	ld.local.u8 	%rs530, [%rd1+513];
	ld.local.u8 	%rs531, [%rd1+514];
	ld.local.u8 	%rs532, [%rd1+515];
	ld.local.u8 	%rs533, [%rd1+516];
	ld.local.u8 	%rs534, [%rd1+517];
	ld.local.u8 	%rs535, [%rd1+518];
	ld.local.u8 	%rs536, [%rd1+519];
	ld.local.u8 	%rs537, [%rd1+520];
	ld.local.u8 	%rs538, [%rd1+521];
	ld.local.u8 	%rs539, [%rd1+522];
	ld.local.u8 	%rs540, [%rd1+523];
	ld.local.u8 	%rs541, [%rd1+524];
	ld.local.u8 	%rs542, [%rd1+525];
	ld.local.u8 	%rs543, [%rd1+526];
	ld.local.u8 	%rs544, [%rd1+527];
	ld.local.u8 	%rs545, [%rd1+528];
	ld.local.u8 	%rs546, [%rd1+529];
	ld.local.u8 	%rs547, [%rd1+530];
	ld.local.u8 	%rs548, [%rd1+531];
	ld.local.u8 	%rs549, [%rd1+532];
	ld.local.u8 	%rs550, [%rd1+533];
	ld.local.u8 	%rs551, [%rd1+534];
	ld.local.u8 	%rs552, [%rd1+535];
	ld.local.u8 	%rs553, [%rd1+536];
	ld.local.u8 	%rs554, [%rd1+537];
	ld.local.u8 	%rs555, [%rd1+538];
	ld.local.u8 	%rs556, [%rd1+539];
	ld.local.u8 	%rs557, [%rd1+540];
	ld.local.u8 	%rs558, [%rd1+541];
	ld.local.u8 	%rs559, [%rd1+542];
	ld.local.u8 	%rs560, [%rd1+543];
	ld.local.u8 	%rs561, [%rd1+544];
	ld.local.u8 	%rs562, [%rd1+545];
	ld.local.u8 	%rs563, [%rd1+546];
	ld.local.u8 	%rs564, [%rd1+547];
	ld.local.u8 	%rs565, [%rd1+548];
	ld.local.u8 	%rs566, [%rd1+549];
	ld.local.u8 	%rs567, [%rd1+550];
	ld.local.u8 	%rs568, [%rd1+551];
	ld.local.u8 	%rs569, [%rd1+552];
	ld.local.u8 	%rs570, [%rd1+553];
	ld.local.u8 	%rs571, [%rd1+554];
	ld.local.u8 	%rs572, [%rd1+555];
	ld.local.u8 	%rs573, [%rd1+556];
	ld.local.u8 	%rs574, [%rd1+557];
	ld.local.u8 	%rs575, [%rd1+558];
	ld.local.u8 	%rs576, [%rd1+559];
	ld.local.u8 	%rs577, [%rd1+560];
	ld.local.u8 	%rs578, [%rd1+561];
	ld.local.u8 	%rs579, [%rd1+562];
	ld.local.u8 	%rs580, [%rd1+563];
	ld.local.u8 	%rs581, [%rd1+564];
	ld.local.u8 	%rs582, [%rd1+565];
	ld.local.u8 	%rs583, [%rd1+566];
	ld.local.u8 	%rs584, [%rd1+567];
	ld.local.u8 	%rs585, [%rd1+568];
	ld.local.u8 	%rs586, [%rd1+569];
	ld.local.u8 	%rs587, [%rd1+570];
	ld.local.u8 	%rs588, [%rd1+571];
	ld.local.u8 	%rs589, [%rd1+572];
	ld.local.u8 	%rs590, [%rd1+573];
	ld.local.u8 	%rs591, [%rd1+574];
	ld.local.u8 	%rs592, [%rd1+575];
	ld.local.u8 	%rs593, [%rd1+576];
	ld.local.u8 	%rs594, [%rd1+577];
	ld.local.u8 	%rs595, [%rd1+578];
	ld.local.u8 	%rs596, [%rd1+579];
	ld.local.u8 	%rs597, [%rd1+580];
	ld.local.u8 	%rs598, [%rd1+581];
	ld.local.u8 	%rs599, [%rd1+582];
	ld.local.u8 	%rs600, [%rd1+583];
	ld.local.u8 	%rs601, [%rd1+584];
	ld.local.u8 	%rs602, [%rd1+585];
	ld.local.u8 	%rs603, [%rd1+586];
	ld.local.u8 	%rs604, [%rd1+587];
	ld.local.u8 	%rs605, [%rd1+588];
	ld.local.u8 	%rs606, [%rd1+589];
	ld.local.u8 	%rs607, [%rd1+590];
	ld.local.u8 	%rs608, [%rd1+591];
	ld.local.u8 	%rs609, [%rd1+592];
	ld.local.u8 	%rs610, [%rd1+593];
	ld.local.u8 	%rs611, [%rd1+594];
	ld.local.u8 	%rs612, [%rd1+595];
	ld.local.u8 	%rs613, [%rd1+596];
	ld.local.u8 	%rs614, [%rd1+597];
	ld.local.u8 	%rs615, [%rd1+598];
	ld.local.u8 	%rs616, [%rd1+599];
	ld.local.u8 	%rs617, [%rd1+600];
	ld.local.u8 	%rs618, [%rd1+601];
	ld.local.u8 	%rs619, [%rd1+602];
	ld.local.u8 	%rs620, [%rd1+603];
	ld.local.u8 	%rs621, [%rd1+604];
	ld.local.u8 	%rs622, [%rd1+605];
	ld.local.u8 	%rs623, [%rd1+606];
	ld.local.u8 	%rs624, [%rd1+607];
	ld.local.u8 	%rs625, [%rd1+608];
	ld.local.u8 	%rs626, [%rd1+609];
	ld.local.u8 	%rs627, [%rd1+610];
	ld.local.u8 	%rs628, [%rd1+611];
	ld.local.u8 	%rs629, [%rd1+612];
	ld.local.u8 	%rs630, [%rd1+613];
	ld.local.u8 	%rs631, [%rd1+614];
	ld.local.u8 	%rs632, [%rd1+615];
	ld.local.u8 	%rs633, [%rd1+616];
	ld.local.u8 	%rs634, [%rd1+617];
	ld.local.u8 	%rs635, [%rd1+618];
	ld.local.u8 	%rs636, [%rd1+619];
	ld.local.u8 	%rs637, [%rd1+620];
	ld.local.u8 	%rs638, [%rd1+621];
	ld.local.u8 	%rs639, [%rd1+622];
	ld.local.u8 	%rs640, [%rd1+623];
	ld.local.u8 	%rs641, [%rd1+624];
	st.local.u8 	[%rd6], %rs17;
	st.local.u8 	[%rd6+1], %rs18;
	st.local.u8 	[%rd6+2], %rs19;
	st.local.u8 	[%rd6+3], %rs20;
	st.local.u8 	[%rd6+4], %rs21;
	st.local.u8 	[%rd6+5], %rs22;
	st.local.u8 	[%rd6+6], %rs23;
	st.local.u8 	[%rd6+7], %rs24;
	st.local.u8 	[%rd6+8], %rs25;
	st.local.u8 	[%rd6+9], %rs26;
	st.local.u8 	[%rd6+10], %rs27;
	st.local.u8 	[%rd6+11], %rs28;
	st.local.u8 	[%rd6+12], %rs29;
	st.local.u8 	[%rd6+13], %rs30;
	st.local.u8 	[%rd6+14], %rs31;
	st.local.u8 	[%rd6+15], %rs32;
	st.local.u8 	[%rd6+16], %rs33;
	st.local.u8 	[%rd6+17], %rs34;
	st.local.u8 	[%rd6+18], %rs35;
	st.local.u8 	[%rd6+19], %rs36;
	st.local.u8 	[%rd6+20], %rs37;
	st.local.u8 	[%rd6+21], %rs38;
	st.local.u8 	[%rd6+22], %rs39;
	st.local.u8 	[%rd6+23], %rs40;
	st.local.u8 	[%rd6+24], %rs41;
	st.local.u8 	[%rd6+25], %rs42;
	st.local.u8 	[%rd6+26], %rs43;
	st.local.u8 	[%rd6+27], %rs44;
	st.local.u8 	[%rd6+28], %rs45;
	st.local.u8 	[%rd6+29], %rs46;
	st.local.u8 	[%rd6+30], %rs47;
	st.local.u8 	[%rd6+31], %rs48;
	st.local.u8 	[%rd6+32], %rs49;
	st.local.u8 	[%rd6+33], %rs50;
	st.local.u8 	[%rd6+34], %rs51;
	st.local.u8 	[%rd6+35], %rs52;
	st.local.u8 	[%rd6+36], %rs53;
	st.local.u8 	[%rd6+37], %rs54;
	st.local.u8 	[%rd6+38], %rs55;
	st.local.u8 	[%rd6+39], %rs56;
	st.local.u8 	[%rd6+40], %rs57;
	st.local.u8 	[%rd6+41], %rs58;
	st.local.u8 	[%rd6+42], %rs59;
	st.local.u8 	[%rd6+43], %rs60;
	st.local.u8 	[%rd6+44], %rs61;
	st.local.u8 	[%rd6+45], %rs62;
	st.local.u8 	[%rd6+46], %rs63;
	st.local.u8 	[%rd6+47], %rs64;
	st.local.u8 	[%rd6+48], %rs65;
	st.local.u8 	[%rd6+49], %rs66;
	st.local.u8 	[%rd6+50], %rs67;
	st.local.u8 	[%rd6+51], %rs68;
	st.local.u8 	[%rd6+52], %rs69;
	st.local.u8 	[%rd6+53], %rs70;
	st.local.u8 	[%rd6+54], %rs71;
	st.local.u8 	[%rd6+55], %rs72;
	st.local.u8 	[%rd6+56], %rs73;
	st.local.u8 	[%rd6+57], %rs74;
	st.local.u8 	[%rd6+58], %rs75;
	st.local.u8 	[%rd6+59], %rs76;
	st.local.u8 	[%rd6+60], %rs77;
	st.local.u8 	[%rd6+61], %rs78;
	st.local.u8 	[%rd6+62], %rs79;
	st.local.u8 	[%rd6+63], %rs80;
	st.local.u8 	[%rd6+64], %rs81;
	st.local.u8 	[%rd6+65], %rs82;
	st.local.u8 	[%rd6+66], %rs83;
	st.local.u8 	[%rd6+67], %rs84;
	st.local.u8 	[%rd6+68], %rs85;
	st.local.u8 	[%rd6+69], %rs86;
	st.local.u8 	[%rd6+70], %rs87;
	st.local.u8 	[%rd6+71], %rs88;
	st.local.u8 	[%rd6+72], %rs89;
	st.local.u8 	[%rd6+73], %rs90;
	st.local.u8 	[%rd6+74], %rs91;
	st.local.u8 	[%rd6+75], %rs92;
	st.local.u8 	[%rd6+76], %rs93;
	st.local.u8 	[%rd6+77], %rs94;
	st.local.u8 	[%rd6+78], %rs95;
	st.local.u8 	[%rd6+79], %rs96;
	st.local.u8 	[%rd6+80], %rs97;
	st.local.u8 	[%rd6+81], %rs98;
	st.local.u8 	[%rd6+82], %rs99;
	st.local.u8 	[%rd6+83], %rs100;
	st.local.u8 	[%rd6+84], %rs101;
	st.local.u8 	[%rd6+85], %rs102;
	st.local.u8 	[%rd6+86], %rs103;
	st.local.u8 	[%rd6+87], %rs104;
	st.local.u8 	[%rd6+88], %rs105;
	st.local.u8 	[%rd6+89], %rs106;
	st.local.u8 	[%rd6+90], %rs107;
	st.local.u8 	[%rd6+91], %rs108;
	st.local.u8 	[%rd6+92], %rs109;
	st.local.u8 	[%rd6+93], %rs110;
	st.local.u8 	[%rd6+94], %rs111;
	st.local.u8 	[%rd6+95], %rs112;
	st.local.u8 	[%rd6+96], %rs113;
	st.local.u8 	[%rd6+97], %rs114;
	st.local.u8 	[%rd6+98], %rs115;
	st.local.u8 	[%rd6+99], %rs116;
	st.local.u8 	[%rd6+100], %rs117;
	st.local.u8 	[%rd6+101], %rs118;
	st.local.u8 	[%rd6+102], %rs119;
	st.local.u8 	[%rd6+103], %rs120;
	st.local.u8 	[%rd6+104], %rs121;
	st.local.u8 	[%rd6+105], %rs122;
	st.local.u8 	[%rd6+106], %rs123;
	st.local.u8 	[%rd6+107], %rs124;
	st.local.u8 	[%rd6+108], %rs125;
	st.local.u8 	[%rd6+109], %rs126;
	st.local.u8 	[%rd6+110], %rs127;
	st.local.u8 	[%rd6+111], %rs128;
	st.local.u8 	[%rd6+112], %rs129;
	st.local.u8 	[%rd6+113], %rs130;
	st.local.u8 	[%rd6+114], %rs131;
	st.local.u8 	[%rd6+115], %rs132;
	st.local.u8 	[%rd6+116], %rs133;
	st.local.u8 	[%rd6+117], %rs134;
	st.local.u8 	[%rd6+118], %rs135;
	st.local.u8 	[%rd6+119], %rs136;
	st.local.u8 	[%rd6+120], %rs137;
	st.local.u8 	[%rd6+121], %rs138;
	st.local.u8 	[%rd6+122], %rs139;
	st.local.u8 	[%rd6+123], %rs140;
	st.local.u8 	[%rd6+124], %rs141;
	st.local.u8 	[%rd6+125], %rs142;
	st.local.u8 	[%rd6+126], %rs143;
	st.local.u8 	[%rd6+127], %rs144;
	st.local.u8 	[%rd6+128], %rs145;
	st.local.u8 	[%rd6+129], %rs146;
	st.local.u8 	[%rd6+130], %rs147;
	st.local.u8 	[%rd6+131], %rs148;
	st.local.u8 	[%rd6+132], %rs149;
	st.local.u8 	[%rd6+133], %rs150;
	st.local.u8 	[%rd6+134], %rs151;
	st.local.u8 	[%rd6+135], %rs152;
	st.local.u8 	[%rd6+136], %rs153;
	st.local.u8 	[%rd6+137], %rs154;
	st.local.u8 	[%rd6+138], %rs155;
	st.local.u8 	[%rd6+139], %rs156;
	st.local.u8 	[%rd6+140], %rs157;
	st.local.u8 	[%rd6+141], %rs158;
	st.local.u8 	[%rd6+142], %rs159;
	st.local.u8 	[%rd6+143], %rs160;
	st.local.u8 	[%rd6+144], %rs161;
	st.local.u8 	[%rd6+145], %rs162;
	st.local.u8 	[%rd6+146], %rs163;
	st.local.u8 	[%rd6+147], %rs164;
	st.local.u8 	[%rd6+148], %rs165;
	st.local.u8 	[%rd6+149], %rs166;
	st.local.u8 	[%rd6+150], %rs167;
	st.local.u8 	[%rd6+151], %rs168;
	st.local.u8 	[%rd6+152], %rs169;
	st.local.u8 	[%rd6+153], %rs170;
	st.local.u8 	[%rd6+154], %rs171;
	st.local.u8 	[%rd6+155], %rs172;
	st.local.u8 	[%rd6+156], %rs173;
	st.local.u8 	[%rd6+157], %rs174;
	st.local.u8 	[%rd6+158], %rs175;
	st.local.u8 	[%rd6+159], %rs176;
	st.local.u8 	[%rd6+160], %rs177;
	st.local.u8 	[%rd6+161], %rs178;
	st.local.u8 	[%rd6+162], %rs179;
	st.local.u8 	[%rd6+163], %rs180;
	st.local.u8 	[%rd6+164], %rs181;
	st.local.u8 	[%rd6+165], %rs182;
	st.local.u8 	[%rd6+166], %rs183;
	st.local.u8 	[%rd6+167], %rs184;
	st.local.u8 	[%rd6+168], %rs185;
	st.local.u8 	[%rd6+169], %rs186;
	st.local.u8 	[%rd6+170], %rs187;
	st.local.u8 	[%rd6+171], %rs188;
	st.local.u8 	[%rd6+172], %rs189;
	st.local.u8 	[%rd6+173], %rs190;
	st.local.u8 	[%rd6+174], %rs191;
	st.local.u8 	[%rd6+175], %rs192;
	st.local.u8 	[%rd6+176], %rs193;
	st.local.u8 	[%rd6+177], %rs194;
	st.local.u8 	[%rd6+178], %rs195;
	st.local.u8 	[%rd6+179], %rs196;
	st.local.u8 	[%rd6+180], %rs197;
	st.local.u8 	[%rd6+181], %rs198;
	st.local.u8 	[%rd6+182], %rs199;
	st.local.u8 	[%rd6+183], %rs200;
	st.local.u8 	[%rd6+184], %rs201;
	st.local.u8 	[%rd6+185], %rs202;
	st.local.u8 	[%rd6+186], %rs203;
	st.local.u8 	[%rd6+187], %rs204;
	st.local.u8 	[%rd6+188], %rs205;
	st.local.u8 	[%rd6+189], %rs206;
	st.local.u8 	[%rd6+190], %rs207;
	st.local.u8 	[%rd6+191], %rs208;
	st.local.u8 	[%rd6+192], %rs209;
	st.local.u8 	[%rd6+193], %rs210;
	st.local.u8 	[%rd6+194], %rs211;
	st.local.u8 	[%rd6+195], %rs212;
	st.local.u8 	[%rd6+196], %rs213;
	st.local.u8 	[%rd6+197], %rs214;
	st.local.u8 	[%rd6+198], %rs215;
	st.local.u8 	[%rd6+199], %rs216;
	st.local.u8 	[%rd6+200], %rs217;
	st.local.u8 	[%rd6+201], %rs218;
	st.local.u8 	[%rd6+202], %rs219;
	st.local.u8 	[%rd6+203], %rs220;
	st.local.u8 	[%rd6+204], %rs221;
	st.local.u8 	[%rd6+205], %rs222;
	st.local.u8 	[%rd6+206], %rs223;
	st.local.u8 	[%rd6+207], %rs224;
	st.local.u8 	[%rd6+208], %rs225;
	st.local.u8 	[%rd6+209], %rs226;
	st.local.u8 	[%rd6+210], %rs227;
	st.local.u8 	[%rd6+211], %rs228;
	st.local.u8 	[%rd6+212], %rs229;
	st.local.u8 	[%rd6+213], %rs230;
	st.local.u8 	[%rd6+214], %rs231;
	st.local.u8 	[%rd6+215], %rs232;
	st.local.u8 	[%rd6+216], %rs233;
	st.local.u8 	[%rd6+217], %rs234;
	st.local.u8 	[%rd6+218], %rs235;
	st.local.u8 	[%rd6+219], %rs236;
	st.local.u8 	[%rd6+220], %rs237;
	st.local.u8 	[%rd6+221], %rs238;
	st.local.u8 	[%rd6+222], %rs239;
	st.local.u8 	[%rd6+223], %rs240;
	st.local.u8 	[%rd6+224], %rs241;
	st.local.u8 	[%rd6+225], %rs242;
	st.local.u8 	[%rd6+226], %rs243;
	st.local.u8 	[%rd6+227], %rs244;
	st.local.u8 	[%rd6+228], %rs245;
	st.local.u8 	[%rd6+229], %rs246;
	st.local.u8 	[%rd6+230], %rs247;
	st.local.u8 	[%rd6+231], %rs248;
	st.local.u8 	[%rd6+232], %rs249;
	st.local.u8 	[%rd6+233], %rs250;
	st.local.u8 	[%rd6+234], %rs251;
	st.local.u8 	[%rd6+235], %rs252;
	st.local.u8 	[%rd6+236], %rs253;
	st.local.u8 	[%rd6+237], %rs254;
	st.local.u8 	[%rd6+238], %rs255;
	st.local.u8 	[%rd6+239], %rs256;
	st.local.u8 	[%rd6+240], %rs257;
	st.local.u8 	[%rd6+241], %rs258;
	st.local.u8 	[%rd6+242], %rs259;
	st.local.u8 	[%rd6+243], %rs260;
	st.local.u8 	[%rd6+244], %rs261;
	st.local.u8 	[%rd6+245], %rs262;
	st.local.u8 	[%rd6+246], %rs263;
	st.local.u8 	[%rd6+247], %rs264;
	st.local.u8 	[%rd6+248], %rs265;
	st.local.u8 	[%rd6+249], %rs266;
	st.local.u8 	[%rd6+250], %rs267;
	st.local.u8 	[%rd6+251], %rs268;
	st.local.u8 	[%rd6+252], %rs269;
	st.local.u8 	[%rd6+253], %rs270;
	st.local.u8 	[%rd6+254], %rs271;
	st.local.u8 	[%rd6+255], %rs272;
	st.local.u8 	[%rd6+256], %rs273;
	st.local.u8 	[%rd6+257], %rs274;
	st.local.u8 	[%rd6+258], %rs275;
	st.local.u8 	[%rd6+259], %rs276;
	st.local.u8 	[%rd6+260], %rs277;
	st.local.u8 	[%rd6+261], %rs278;
	st.local.u8 	[%rd6+262], %rs279;
	st.local.u8 	[%rd6+263], %rs280;
	st.local.u8 	[%rd6+264], %rs281;
	st.local.u8 	[%rd6+265], %rs282;
	st.local.u8 	[%rd6+266], %rs283;
	st.local.u8 	[%rd6+267], %rs284;
	st.local.u8 	[%rd6+268], %rs285;
	st.local.u8 	[%rd6+269], %rs286;
	st.local.u8 	[%rd6+270], %rs287;
	st.local.u8 	[%rd6+271], %rs288;
	st.local.u8 	[%rd6+272], %rs289;
	st.local.u8 	[%rd6+273], %rs290;
	st.local.u8 	[%rd6+274], %rs291;
	st.local.u8 	[%rd6+275], %rs292;
	st.local.u8 	[%rd6+276], %rs293;
	st.local.u8 	[%rd6+277], %rs294;
	st.local.u8 	[%rd6+278], %rs295;
	st.local.u8 	[%rd6+279], %rs296;
	st.local.u8 	[%rd6+280], %rs297;
	st.local.u8 	[%rd6+281], %rs298;
	st.local.u8 	[%rd6+282], %rs299;
	st.local.u8 	[%rd6+283], %rs300;
	st.local.u8 	[%rd6+284], %rs301;
	st.local.u8 	[%rd6+285], %rs302;
	st.local.u8 	[%rd6+286], %rs303;
	st.local.u8 	[%rd6+287], %rs304;
	st.local.u8 	[%rd6+288], %rs305;
	st.local.u8 	[%rd6+289], %rs306;
	st.local.u8 	[%rd6+290], %rs307;
	st.local.u8 	[%rd6+291], %rs308;
	st.local.u8 	[%rd6+292], %rs309;
	st.local.u8 	[%rd6+293], %rs310;
	st.local.u8 	[%rd6+294], %rs311;
	st.local.u8 	[%rd6+295], %rs312;
	st.local.u8 	[%rd6+296], %rs313;
	st.local.u8 	[%rd6+297], %rs314;
	st.local.u8 	[%rd6+298], %rs315;
	st.local.u8 	[%rd6+299], %rs316;
	st.local.u8 	[%rd6+300], %rs317;
	st.local.u8 	[%rd6+301], %rs318;
	st.local.u8 	[%rd6+302], %rs319;
	st.local.u8 	[%rd6+303], %rs320;
	st.local.u8 	[%rd6+304], %rs321;
	st.local.u8 	[%rd6+305], %rs322;
	st.local.u8 	[%rd6+306], %rs323;
	st.local.u8 	[%rd6+307], %rs324;
	st.local.u8 	[%rd6+308], %rs325;
	st.local.u8 	[%rd6+309], %rs326;
	st.local.u8 	[%rd6+310], %rs327;
	st.local.u8 	[%rd6+311], %rs328;
	st.local.u8 	[%rd6+312], %rs329;
	st.local.u8 	[%rd6+313], %rs330;
	st.local.u8 	[%rd6+314], %rs331;
	st.local.u8 	[%rd6+315], %rs332;
	st.local.u8 	[%rd6+316], %rs333;
	st.local.u8 	[%rd6+317], %rs334;
	st.local.u8 	[%rd6+318], %rs335;
	st.local.u8 	[%rd6+319], %rs336;
	st.local.u8 	[%rd6+320], %rs337;
	st.local.u8 	[%rd6+321], %rs338;
	st.local.u8 	[%rd6+322], %rs339;
	st.local.u8 	[%rd6+323], %rs340;
	st.local.u8 	[%rd6+324], %rs341;
	st.local.u8 	[%rd6+325], %rs342;
	st.local.u8 	[%rd6+326], %rs343;
	st.local.u8 	[%rd6+327], %rs344;
	st.local.u8 	[%rd6+328], %rs345;
	st.local.u8 	[%rd6+329], %rs346;
	st.local.u8 	[%rd6+330], %rs347;
	st.local.u8 	[%rd6+331], %rs348;
	st.local.u8 	[%rd6+332], %rs349;
	st.local.u8 	[%rd6+333], %rs350;
	st.local.u8 	[%rd6+334], %rs351;
	st.local.u8 	[%rd6+335], %rs352;
	st.local.u8 	[%rd6+336], %rs353;
	st.local.u8 	[%rd6+337], %rs354;
	st.local.u8 	[%rd6+338], %rs355;
	st.local.u8 	[%rd6+339], %rs356;
	st.local.u8 	[%rd6+340], %rs357;
	st.local.u8 	[%rd6+341], %rs358;
	st.local.u8 	[%rd6+342], %rs359;
	st.local.u8 	[%rd6+343], %rs360;
	st.local.u8 	[%rd6+344], %rs361;
	st.local.u8 	[%rd6+345], %rs362;
	st.local.u8 	[%rd6+346], %rs363;
	st.local.u8 	[%rd6+347], %rs364;
	st.local.u8 	[%rd6+348], %rs365;
	st.local.u8 	[%rd6+349], %rs366;
	st.local.u8 	[%rd6+350], %rs367;
	st.local.u8 	[%rd6+351], %rs368;
	st.local.u8 	[%rd6+352], %rs369;
	st.local.u8 	[%rd6+353], %rs370;
	st.local.u8 	[%rd6+354], %rs371;
	st.local.u8 	[%rd6+355], %rs372;
	st.local.u8 	[%rd6+356], %rs373;
	st.local.u8 	[%rd6+357], %rs374;
	st.local.u8 	[%rd6+358], %rs375;
	st.local.u8 	[%rd6+359], %rs376;
	st.local.u8 	[%rd6+360], %rs377;
	st.local.u8 	[%rd6+361], %rs378;
	st.local.u8 	[%rd6+362], %rs379;
	st.local.u8 	[%rd6+363], %rs380;
	st.local.u8 	[%rd6+364], %rs381;
	st.local.u8 	[%rd6+365], %rs382;
	st.local.u8 	[%rd6+366], %rs383;
	st.local.u8 	[%rd6+367], %rs384;
	st.local.u8 	[%rd6+368], %rs385;
	st.local.u8 	[%rd6+369], %rs386;
	st.local.u8 	[%rd6+370], %rs387;
	st.local.u8 	[%rd6+371], %rs388;
	st.local.u8 	[%rd6+372], %rs389;
	st.local.u8 	[%rd6+373], %rs390;
	st.local.u8 	[%rd6+374], %rs391;
	st.local.u8 	[%rd6+375], %rs392;
	st.local.u8 	[%rd6+376], %rs393;
	st.local.u8 	[%rd6+377], %rs394;
	st.local.u8 	[%rd6+378], %rs395;
	st.local.u8 	[%rd6+379], %rs396;
	st.local.u8 	[%rd6+380], %rs397;
	st.local.u8 	[%rd6+381], %rs398;
	st.local.u8 	[%rd6+382], %rs399;
	st.local.u8 	[%rd6+383], %rs400;
	st.local.u8 	[%rd6+384], %rs401;
	st.local.u8 	[%rd6+385], %rs402;
	st.local.u8 	[%rd6+386], %rs403;
	st.local.u8 	[%rd6+387], %rs404;
	st.local.u8 	[%rd6+388], %rs405;
	st.local.u8 	[%rd6+389], %rs406;
	st.local.u8 	[%rd6+390], %rs407;
	st.local.u8 	[%rd6+391], %rs408;
	st.local.u8 	[%rd6+392], %rs409;
	st.local.u8 	[%rd6+393], %rs410;
	st.local.u8 	[%rd6+394], %rs411;
	st.local.u8 	[%rd6+395], %rs412;
	st.local.u8 	[%rd6+396], %rs413;
	st.local.u8 	[%rd6+397], %rs414;
	st.local.u8 	[%rd6+398], %rs415;
	st.local.u8 	[%rd6+399], %rs416;
	st.local.u8 	[%rd6+400], %rs417;
	st.local.u8 	[%rd6+401], %rs418;
	st.local.u8 	[%rd6+402], %rs419;
	st.local.u8 	[%rd6+403], %rs420;
	st.local.u8 	[%rd6+404], %rs421;
	st.local.u8 	[%rd6+405], %rs422;
	st.local.u8 	[%rd6+406], %rs423;
	st.local.u8 	[%rd6+407], %rs424;
	st.local.u8 	[%rd6+408], %rs425;
	st.local.u8 	[%rd6+409], %rs426;
	st.local.u8 	[%rd6+410], %rs427;
	st.local.u8 	[%rd6+411], %rs428;
	st.local.u8 	[%rd6+412], %rs429;
	st.local.u8 	[%rd6+413], %rs430;
	st.local.u8 	[%rd6+414], %rs431;
	st.local.u8 	[%rd6+415], %rs432;
	st.local.u8 	[%rd6+416], %rs433;
	st.local.u8 	[%rd6+417], %rs434;
	st.local.u8 	[%rd6+418], %rs435;
	st.local.u8 	[%rd6+419], %rs436;
	st.local.u8 	[%rd6+420], %rs437;
	st.local.u8 	[%rd6+421], %rs438;
	st.local.u8 	[%rd6+422], %rs439;
	st.local.u8 	[%rd6+423], %rs440;
	st.local.u8 	[%rd6+424], %rs441;
	st.local.u8 	[%rd6+425], %rs442;
	st.local.u8 	[%rd6+426], %rs443;
	st.local.u8 	[%rd6+427], %rs444;
	st.local.u8 	[%rd6+428], %rs445;
	st.local.u8 	[%rd6+429], %rs446;
	st.local.u8 	[%rd6+430], %rs447;
	st.local.u8 	[%rd6+431], %rs448;
	st.local.u8 	[%rd6+432], %rs449;
	st.local.u8 	[%rd6+433], %rs450;
	st.local.u8 	[%rd6+434], %rs451;
	st.local.u8 	[%rd6+435], %rs452;
	st.local.u8 	[%rd6+436], %rs453;
	st.local.u8 	[%rd6+437], %rs454;
	st.local.u8 	[%rd6+438], %rs455;
	st.local.u8 	[%rd6+439], %rs456;
	st.local.u8 	[%rd6+440], %rs457;
	st.local.u8 	[%rd6+441], %rs458;
	st.local.u8 	[%rd6+442], %rs459;
	st.local.u8 	[%rd6+443], %rs460;
	st.local.u8 	[%rd6+444], %rs461;
	st.local.u8 	[%rd6+445], %rs462;
	st.local.u8 	[%rd6+446], %rs463;
	st.local.u8 	[%rd6+447], %rs464;
	st.local.u8 	[%rd6+448], %rs465;
	st.local.u8 	[%rd6+449], %rs466;
	st.local.u8 	[%rd6+450], %rs467;
	st.local.u8 	[%rd6+451], %rs468;
	st.local.u8 	[%rd6+452], %rs469;
	st.local.u8 	[%rd6+453], %rs470;
	st.local.u8 	[%rd6+454], %rs471;
	st.local.u8 	[%rd6+455], %rs472;
	st.local.u8 	[%rd6+456], %rs473;
	st.local.u8 	[%rd6+457], %rs474;
	st.local.u8 	[%rd6+458], %rs475;
	st.local.u8 	[%rd6+459], %rs476;
	st.local.u8 	[%rd6+460], %rs477;
	st.local.u8 	[%rd6+461], %rs478;
	st.local.u8 	[%rd6+462], %rs479;
	st.local.u8 	[%rd6+463], %rs480;
	st.local.u8 	[%rd6+464], %rs481;
	st.local.u8 	[%rd6+465], %rs482;
	st.local.u8 	[%rd6+466], %rs483;
	st.local.u8 	[%rd6+467], %rs484;
	st.local.u8 	[%rd6+468], %rs485;
	st.local.u8 	[%rd6+469], %rs486;
	st.local.u8 	[%rd6+470], %rs487;
	st.local.u8 	[%rd6+471], %rs488;
	st.local.u8 	[%rd6+472], %rs489;
	st.local.u8 	[%rd6+473], %rs490;
	st.local.u8 	[%rd6+474], %rs491;
	st.local.u8 	[%rd6+475], %rs492;
	st.local.u8 	[%rd6+476], %rs493;
	st.local.u8 	[%rd6+477], %rs494;
	st.local.u8 	[%rd6+478], %rs495;
	st.local.u8 	[%rd6+479], %rs496;
	st.local.u8 	[%rd6+480], %rs497;
	st.local.u8 	[%rd6+481], %rs498;
	st.local.u8 	[%rd6+482], %rs499;
	st.local.u8 	[%rd6+483], %rs500;
	st.local.u8 	[%rd6+484], %rs501;
	st.local.u8 	[%rd6+485], %rs502;
	st.local.u8 	[%rd6+486], %rs503;
	st.local.u8 	[%rd6+487], %rs504;
	st.local.u8 	[%rd6+488], %rs505;
	st.local.u8 	[%rd6+489], %rs506;
	st.local.u8 	[%rd6+490], %rs507;
	st.local.u8 	[%rd6+491], %rs508;
	st.local.u8 	[%rd6+492], %rs509;
	st.local.u8 	[%rd6+493], %rs510;
	st.local.u8 	[%rd6+494], %rs511;
	st.local.u8 	[%rd6+495], %rs512;
	st.local.u8 	[%rd6+496], %rs513;
	st.local.u8 	[%rd6+497], %rs514;
	st.local.u8 	[%rd6+498], %rs515;
	st.local.u8 	[%rd6+499], %rs516;
	st.local.u8 	[%rd6+500], %rs517;
	st.local.u8 	[%rd6+501], %rs518;
	st.local.u8 	[%rd6+502], %rs519;
	st.local.u8 	[%rd6+503], %rs520;
	st.local.u8 	[%rd6+504], %rs521;
	st.local.u8 	[%rd6+505], %rs522;
	st.local.u8 	[%rd6+506], %rs523;
	st.local.u8 	[%rd6+507], %rs524;
	st.local.u8 	[%rd6+508], %rs525;
	st.local.u8 	[%rd6+509], %rs526;
	st.local.u8 	[%rd6+510], %rs527;
	st.local.u8 	[%rd6+511], %rs528;
	st.local.u8 	[%rd6+512], %rs529;
	st.local.u8 	[%rd6+513], %rs530;
	st.local.u8 	[%rd6+514], %rs531;
	st.local.u8 	[%rd6+515], %rs532;
	st.local.u8 	[%rd6+516], %rs533;
	st.local.u8 	[%rd6+517], %rs534;
	st.local.u8 	[%rd6+518], %rs535;
	st.local.u8 	[%rd6+519], %rs536;
	st.local.u8 	[%rd6+520], %rs537;
	st.local.u8 	[%rd6+521], %rs538;
	st.local.u8 	[%rd6+522], %rs539;
	st.local.u8 	[%rd6+523], %rs540;
	st.local.u8 	[%rd6+524], %rs541;
	st.local.u8 	[%rd6+525], %rs542;
	st.local.u8 	[%rd6+526], %rs543;
	st.local.u8 	[%rd6+527], %rs544;
	st.local.u8 	[%rd6+528], %rs545;
	st.local.u8 	[%rd6+529], %rs546;
	st.local.u8 	[%rd6+530], %rs547;
	st.local.u8 	[%rd6+531], %rs548;
	st.local.u8 	[%rd6+532], %rs549;
	st.local.u8 	[%rd6+533], %rs550;
	st.local.u8 	[%rd6+534], %rs551;
	st.local.u8 	[%rd6+535], %rs552;
	st.local.u8 	[%rd6+536], %rs553;
	st.local.u8 	[%rd6+537], %rs554;
	st.local.u8 	[%rd6+538], %rs555;
	st.local.u8 	[%rd6+539], %rs556;
	st.local.u8 	[%rd6+540], %rs557;
	st.local.u8 	[%rd6+541], %rs558;
	st.local.u8 	[%rd6+542], %rs559;
	st.local.u8 	[%rd6+543], %rs560;
	st.local.u8 	[%rd6+544], %rs561;
	st.local.u8 	[%rd6+545], %rs562;
	st.local.u8 	[%rd6+546], %rs563;
	st.local.u8 	[%rd6+547], %rs564;
	st.local.u8 	[%rd6+548], %rs565;
	st.local.u8 	[%rd6+549], %rs566;
	st.local.u8 	[%rd6+550], %rs567;
	st.local.u8 	[%rd6+551], %rs568;
	st.local.u8 	[%rd6+552], %rs569;
	st.local.u8 	[%rd6+553], %rs570;
	st.local.u8 	[%rd6+554], %rs571;
	st.local.u8 	[%rd6+555], %rs572;
	st.local.u8 	[%rd6+556], %rs573;
	st.local.u8 	[%rd6+557], %rs574;
	st.local.u8 	[%rd6+558], %rs575;
	st.local.u8 	[%rd6+559], %rs576;
	st.local.u8 	[%rd6+560], %rs577;
	st.local.u8 	[%rd6+561], %rs578;
	st.local.u8 	[%rd6+562], %rs579;
	st.local.u8 	[%rd6+563], %rs580;
	st.local.u8 	[%rd6+564], %rs581;
	st.local.u8 	[%rd6+565], %rs582;
	st.local.u8 	[%rd6+566], %rs583;
	st.local.u8 	[%rd6+567], %rs584;
	st.local.u8 	[%rd6+568], %rs585;
	st.local.u8 	[%rd6+569], %rs586;
	st.local.u8 	[%rd6+570], %rs587;
	st.local.u8 	[%rd6+571], %rs588;
	st.local.u8 	[%rd6+572], %rs589;
	st.local.u8 	[%rd6+573], %rs590;
	st.local.u8 	[%rd6+574], %rs591;
	st.local.u8 	[%rd6+575], %rs592;
	st.local.u8 	[%rd6+576], %rs593;
	st.local.u8 	[%rd6+577], %rs594;
	st.local.u8 	[%rd6+578], %rs595;
	st.local.u8 	[%rd6+579], %rs596;
	st.local.u8 	[%rd6+580], %rs597;
	st.local.u8 	[%rd6+581], %rs598;
	st.local.u8 	[%rd6+582], %rs599;
	st.local.u8 	[%rd6+583], %rs600;
	st.local.u8 	[%rd6+584], %rs601;
	st.local.u8 	[%rd6+585], %rs602;
	st.local.u8 	[%rd6+586], %rs603;
	st.local.u8 	[%rd6+587], %rs604;
	st.local.u8 	[%rd6+588], %rs605;
	st.local.u8 	[%rd6+589], %rs606;
	st.local.u8 	[%rd6+590], %rs607;
	st.local.u8 	[%rd6+591], %rs608;
	st.local.u8 	[%rd6+592], %rs609;
	st.local.u8 	[%rd6+593], %rs610;
	st.local.u8 	[%rd6+594], %rs611;
	st.local.u8 	[%rd6+595], %rs612;
	st.local.u8 	[%rd6+596], %rs613;
	st.local.u8 	[%rd6+597], %rs614;
	st.local.u8 	[%rd6+598], %rs615;
	st.local.u8 	[%rd6+599], %rs616;
	st.local.u8 	[%rd6+600], %rs617;
	st.local.u8 	[%rd6+601], %rs618;
	st.local.u8 	[%rd6+602], %rs619;
	st.local.u8 	[%rd6+603], %rs620;
	st.local.u8 	[%rd6+604], %rs621;
	st.local.u8 	[%rd6+605], %rs622;
	st.local.u8 	[%rd6+606], %rs623;
	st.local.u8 	[%rd6+607], %rs624;
	st.local.u8 	[%rd6+608], %rs625;
	st.local.u8 	[%rd6+609], %rs626;
	st.local.u8 	[%rd6+610], %rs627;
	st.local.u8 	[%rd6+611], %rs628;
	st.local.u8 	[%rd6+612], %rs629;
	st.local.u8 	[%rd6+613], %rs630;
	st.local.u8 	[%rd6+614], %rs631;
	st.local.u8 	[%rd6+615], %rs632;
	st.local.u8 	[%rd6+616], %rs633;
	st.local.u8 	[%rd6+617], %rs634;
	st.local.u8 	[%rd6+618], %rs635;
	st.local.u8 	[%rd6+619], %rs636;
	st.local.u8 	[%rd6+620], %rs637;
	st.local.u8 	[%rd6+621], %rs638;
	st.local.u8 	[%rd6+622], %rs639;
	st.local.u8 	[%rd6+623], %rs640;
	mov.b32 	%r8688, 32;
	st.local.u8 	[%rd6+624], %rs641;
	mov.b32 	%r8687, -1;
	mov.b32 	%r8686, 0;
$L__BB2_2017:
	mul.wide.u32 	%rd454, %r8686, 4;
	add.s64 	%rd455, %rd7, %rd454;
	ld.local.u32 	%r2708, [%rd455];
	setp.eq.s32 	%p3095, %r2708, 0;
	mov.b32 	%r8689, -1;
	@%p3095 bra 	$L__BB2_2034;
	and.b32  	%r7629, %r2708, 2147483647;
	popc.b32 	%r7630, %r7629;
	setp.gt.u32 	%p3096, %r7630, 1;
	setp.lt.u32 	%p3097, %r7630, %r8688;
	and.pred  	%p3098, %p3096, %p3097;
	selp.b32 	%r2709, %r7630, %r8688, %p3098;
	selp.b32 	%r2710, %r8686, %r8687, %p3098;
	mul.wide.u32 	%rd456, %r8686, 4;
	add.s64 	%rd457, %rd7, %rd456;
	ld.local.u32 	%r2711, [%rd457+4];
	setp.eq.s32 	%p3099, %r2711, 0;
	@%p3099 bra 	$L__BB2_2034;
	add.s32 	%r7632, %r8686, 1;
	and.b32  	%r7633, %r2711, 2147483647;
	popc.b32 	%r7634, %r7633;
	setp.gt.u32 	%p3100, %r7634, 1;
	setp.lt.u32 	%p3101, %r7634, %r2709;
	and.pred  	%p3102, %p3100, %p3101;
	selp.b32 	%r2712, %r7634, %r2709, %p3102;
	selp.b32 	%r2713, %r7632, %r2710, %p3102;
	mul.wide.u32 	%rd458, %r8686, 4;
	add.s64 	%rd459, %rd7, %rd458;
	ld.local.u32 	%r2714, [%rd459+8];
	setp.eq.s32 	%p3103, %r2714, 0;
	@%p3103 bra 	$L__BB2_2034;
	add.s32 	%r7636, %r8686, 2;
	and.b32  	%r7637, %r2714, 2147483647;
	popc.b32 	%r7638, %r7637;
	setp.gt.u32 	%p3104, %r7638, 1;
	setp.lt.u32 	%p3105, %r7638, %r2712;
	and.pred  	%p3106, %p3104, %p3105;
	selp.b32 	%r2715, %r7638, %r2712, %p3106;
	selp.b32 	%r2716, %r7636, %r2713, %p3106;
	mul.wide.u32 	%rd460, %r8686, 4;
	add.s64 	%rd461, %rd7, %rd460;
	ld.local.u32 	%r2717, [%rd461+12];
	setp.eq.s32 	%p3107, %r2717, 0;
	@%p3107 bra 	$L__BB2_2034;
	add.s32 	%r7640, %r8686, 3;
	and.b32  	%r7641, %r2717, 2147483647;
	popc.b32 	%r7642, %r7641;
	setp.gt.u32 	%p3108, %r7642, 1;
	setp.lt.u32 	%p3109, %r7642, %r2715;
	and.pred  	%p3110, %p3108, %p3109;
	selp.b32 	%r2718, %r7642, %r2715, %p3110;
	selp.b32 	%r2719, %r7640, %r2716, %p3110;
	mul.wide.u32 	%rd462, %r8686, 4;
	add.s64 	%rd463, %rd7, %rd462;
	ld.local.u32 	%r2720, [%rd463+16];
	setp.eq.s32 	%p3111, %r2720, 0;
	@%p3111 bra 	$L__BB2_2034;
	add.s32 	%r7644, %r8686, 4;
	and.b32  	%r7645, %r2720, 2147483647;
	popc.b32 	%r7646, %r7645;
	setp.gt.u32 	%p3112, %r7646, 1;
	setp.lt.u32 	%p3113, %r7646, %r2718;
	and.pred  	%p3114, %p3112, %p3113;
	selp.b32 	%r2721, %r7646, %r2718, %p3114;
	selp.b32 	%r2722, %r7644, %r2719, %p3114;
	mul.wide.u32 	%rd464, %r8686, 4;
	add.s64 	%rd465, %rd7, %rd464;
	ld.local.u32 	%r2723, [%rd465+20];
	setp.eq.s32 	%p3115, %r2723, 0;
	@%p3115 bra 	$L__BB2_2034;
	add.s32 	%r7648, %r8686, 5;
	and.b32  	%r7649, %r2723, 2147483647;
	popc.b32 	%r7650, %r7649;
	setp.gt.u32 	%p3116, %r7650, 1;
	setp.lt.u32 	%p3117, %r7650, %r2721;
	and.pred  	%p3118, %p3116, %p3117;
	selp.b32 	%r2724, %r7650, %r2721, %p3118;
	selp.b32 	%r2725, %r7648, %r2722, %p3118;
	mul.wide.u32 	%rd466, %r8686, 4;
	add.s64 	%rd467, %rd7, %rd466;
	ld.local.u32 	%r2726, [%rd467+24];
	setp.eq.s32 	%p3119, %r2726, 0;
	@%p3119 bra 	$L__BB2_2034;
	add.s32 	%r7652, %r8686, 6;
	and.b32  	%r7653, %r2726, 2147483647;
	popc.b32 	%r7654, %r7653;
	setp.gt.u32 	%p3120, %r7654, 1;
	setp.lt.u32 	%p3121, %r7654, %r2724;
	and.pred  	%p3122, %p3120, %p3121;
	selp.b32 	%r2727, %r7654, %r2724, %p3122;
	selp.b32 	%r2728, %r7652, %r2725, %p3122;
	mul.wide.u32 	%rd468, %r8686, 4;
	add.s64 	%rd469, %rd7, %rd468;
	ld.local.u32 	%r2729, [%rd469+28];
	setp.eq.s32 	%p3123, %r2729, 0;
	@%p3123 bra 	$L__BB2_2034;
	add.s32 	%r7656, %r8686, 7;
	and.b32  	%r7657, %r2729, 2147483647;
	popc.b32 	%r7658, %r7657;
	setp.gt.u32 	%p3124, %r7658, 1;
	setp.lt.u32 	%p3125, %r7658, %r2727;
	and.pred  	%p3126, %p3124, %p3125;
	selp.b32 	%r2730, %r7658, %r2727, %p3126;
	selp.b32 	%r2731, %r7656, %r2728, %p3126;
	mul.wide.u32 	%rd470, %r8686, 4;
	add.s64 	%rd471, %rd7, %rd470;
	ld.local.u32 	%r2732, [%rd471+32];
	setp.eq.s32 	%p3127, %r2732, 0;
	@%p3127 bra 	$L__BB2_2034;
	add.s32 	%r7660, %r8686, 8;
	and.b32  	%r7661, %r2732, 2147483647;
	popc.b32 	%r7662, %r7661;
	setp.gt.u32 	%p3128, %r7662, 1;
	setp.lt.u32 	%p3129, %r7662, %r2730;
	and.pred  	%p3130, %p3128, %p3129;
	selp.b32 	%r2733, %r7662, %r2730, %p3130;
	selp.b32 	%r2734, %r7660, %r2731, %p3130;
	mul.wide.u32 	%rd472, %r8686, 4;
	add.s64 	%rd473, %rd7, %rd472;
	ld.local.u32 	%r2735, [%rd473+36];
	setp.eq.s32 	%p3131, %r2735, 0;
	@%p3131 bra 	$L__BB2_2034;
	add.s32 	%r7664, %r8686, 9;
	and.b32  	%r7665, %r2735, 2147483647;
	popc.b32 	%r7666, %r7665;
	setp.gt.u32 	%p3132, %r7666, 1;
	setp.lt.u32 	%p3133, %r7666, %r2733;
	and.pred  	%p3134, %p3132, %p3133;
	selp.b32 	%r2736, %r7666, %r2733, %p3134;
	selp.b32 	%r2737, %r7664, %r2734, %p3134;
	mul.wide.u32 	%rd474, %r8686, 4;
	add.s64 	%rd475, %rd7, %rd474;
	ld.local.u32 	%r2738, [%rd475+40];
	setp.eq.s32 	%p3135, %r2738, 0;
	@%p3135 bra 	$L__BB2_2034;
	add.s32 	%r7668, %r8686, 10;
	and.b32  	%r7669, %r2738, 2147483647;
	popc.b32 	%r7670, %r7669;
	setp.gt.u32 	%p3136, %r7670, 1;
	setp.lt.u32 	%p3137, %r7670, %r2736;
	and.pred  	%p3138, %p3136, %p3137;
	selp.b32 	%r2739, %r7670, %r2736, %p3138;
	selp.b32 	%r2740, %r7668, %r2737, %p3138;
	mul.wide.u32 	%rd476, %r8686, 4;
	add.s64 	%rd477, %rd7, %rd476;
	ld.local.u32 	%r2741, [%rd477+44];
	setp.eq.s32 	%p3139, %r2741, 0;
	@%p3139 bra 	$L__BB2_2034;
	add.s32 	%r7672, %r8686, 11;
	and.b32  	%r7673, %r2741, 2147483647;
	popc.b32 	%r7674, %r7673;
	setp.gt.u32 	%p3140, %r7674, 1;
	setp.lt.u32 	%p3141, %r7674, %r2739;
	and.pred  	%p3142, %p3140, %p3141;
	selp.b32 	%r2742, %r7674, %r2739, %p3142;
	selp.b32 	%r2743, %r7672, %r2740, %p3142;
	mul.wide.u32 	%rd478, %r8686, 4;
	add.s64 	%rd479, %rd7, %rd478;
	ld.local.u32 	%r2744, [%rd479+48];
	setp.eq.s32 	%p3143, %r2744, 0;
	@%p3143 bra 	$L__BB2_2034;
	add.s32 	%r7676, %r8686, 12;
	and.b32  	%r7677, %r2744, 2147483647;
	popc.b32 	%r7678, %r7677;
	setp.gt.u32 	%p3144, %r7678, 1;
	setp.lt.u32 	%p3145, %r7678, %r2742;
	and.pred  	%p3146, %p3144, %p3145;
	selp.b32 	%r2745, %r7678, %r2742, %p3146;
	selp.b32 	%r2746, %r7676, %r2743, %p3146;
	mul.wide.u32 	%rd480, %r8686, 4;
	add.s64 	%rd481, %rd7, %rd480;
	ld.local.u32 	%r2747, [%rd481+52];
	setp.eq.s32 	%p3147, %r2747, 0;
	@%p3147 bra 	$L__BB2_2034;
	add.s32 	%r7680, %r8686, 13;
	and.b32  	%r7681, %r2747, 2147483647;
	popc.b32 	%r7682, %r7681;
	setp.gt.u32 	%p3148, %r7682, 1;
	setp.lt.u32 	%p3149, %r7682, %r2745;
	and.pred  	%p3150, %p3148, %p3149;
	selp.b32 	%r2748, %r7682, %r2745, %p3150;
	selp.b32 	%r2749, %r7680, %r2746, %p3150;
	mul.wide.u32 	%rd482, %r8686, 4;
	add.s64 	%rd483, %rd7, %rd482;
	ld.local.u32 	%r2750, [%rd483+56];
	setp.eq.s32 	%p3151, %r2750, 0;
	@%p3151 bra 	$L__BB2_2034;
	add.s32 	%r7684, %r8686, 14;
	and.b32  	%r7685, %r2750, 2147483647;
	popc.b32 	%r7686, %r7685;
	setp.gt.u32 	%p3152, %r7686, 1;
	setp.lt.u32 	%p3153, %r7686, %r2748;
	and.pred  	%p3154, %p3152, %p3153;
	selp.b32 	%r2751, %r7686, %r2748, %p3154;
	selp.b32 	%r2752, %r7684, %r2749, %p3154;
	mul.wide.u32 	%rd484, %r8686, 4;
	add.s64 	%rd485, %rd7, %rd484;
	ld.local.u32 	%r2753, [%rd485+60];
	setp.eq.s32 	%p3155, %r2753, 0;
	@%p3155 bra 	$L__BB2_2034;
	add.s32 	%r7687, %r8686, 15;
	and.b32  	%r7688, %r2753, 2147483647;
	popc.b32 	%r7689, %r7688;
	setp.gt.u32 	%p3156, %r7689, 1;
	setp.lt.u32 	%p3157, %r7689, %r2751;
	and.pred  	%p3158, %p3156, %p3157;
	selp.b32 	%r8688, %r7689, %r2751, %p3158;
	selp.b32 	%r8687, %r7687, %r2752, %p3158;
	add.s32 	%r8686, %r8686, 16;
	setp.ne.s32 	%p3159, %r8686, 256;
	mov.u32 	%r8689, %r8687;
	@%p3159 bra 	$L__BB2_2017;
$L__BB2_2034:
	ld.param.u64 	%rd511, [_Z17generateProposalsILi4EEvP14SudokuProposalS1_PiS2_iS2__param_2];
	mov.u32 	%r7690, %ctaid.x;
	mov.u32 	%r7691, %ntid.x;
	mov.u32 	%r7692, %tid.x;
	mad.lo.s32 	%r7693, %r7690, %r7691, %r7692;
	shl.b32 	%r7694, %r7693, 4;
	cvta.to.global.u64 	%rd486, %rd511;
	mul.wide.s32 	%rd487, %r7694, 4;
	add.s64 	%rd488, %rd486, %rd487;
	mov.b32 	%r7695, 0;
	st.global.u32 	[%rd488], %r7695;
	st.global.u32 	[%rd488+4], %r7695;
	st.global.u32 	[%rd488+8], %r7695;
	st.global.u32 	[%rd488+12], %r7695;
	st.global.u32 	[%rd488+16], %r7695;
	st.global.u32 	[%rd488+20], %r7695;
	st.global.u32 	[%rd488+24], %r7695;
	st.global.u32 	[%rd488+28], %r7695;
	st.global.u32 	[%rd488+32], %r7695;
	st.global.u32 	[%rd488+36], %r7695;
	st.global.u32 	[%rd488+40], %r7695;
	st.global.u32 	[%rd488+44], %r7695;
	st.global.u32 	[%rd488+48], %r7695;
	st.global.u32 	[%rd488+52], %r7695;
	st.global.u32 	[%rd488+56], %r7695;
	st.global.u32 	[%rd488+60], %r7695;
	setp.eq.s32 	%p3160, %r8689, -1;
	@%p3160 bra 	$L__BB2_2035;
	bra.uni 	$L__BB2_2037;
$L__BB2_2035:
	setp.eq.s16 	%p3164, %rs17, 0;
	setp.eq.s16 	%p3165, %rs18, 0;
	or.pred  	%p3166, %p3164, %p3165;
	setp.eq.s16 	%p3167, %rs19, 0;
	or.pred  	%p3168, %p3166, %p3167;
	setp.eq.s16 	%p3169, %rs20, 0;
	or.pred  	%p3170, %p3168, %p3169;
	setp.eq.s16 	%p3171, %rs21, 0;
	or.pred  	%p3172, %p3170, %p3171;
	setp.eq.s16 	%p3173, %rs22, 0;
	or.pred  	%p3174, %p3172, %p3173;
	setp.eq.s16 	%p3175, %rs23, 0;
	or.pred  	%p3176, %p3174, %p3175;
	setp.eq.s16 	%p3177, %rs24, 0;
	or.pred  	%p3178, %p3176, %p3177;
	setp.eq.s16 	%p3179, %rs25, 0;
	or.pred  	%p3180, %p3178, %p3179;
	setp.eq.s16 	%p3181, %rs26, 0;
	or.pred  	%p3182, %p3180, %p3181;
	setp.eq.s16 	%p3183, %rs27, 0;
	or.pred  	%p3184, %p3182, %p3183;
	setp.eq.s16 	%p3185, %rs28, 0;
	or.pred  	%p3186, %p3184, %p3185;
	setp.eq.s16 	%p3187, %rs29, 0;
	or.pred  	%p3188, %p3186, %p3187;
	setp.eq.s16 	%p3189, %rs30, 0;
	or.pred  	%p3190, %p3188, %p3189;
	setp.eq.s16 	%p3191, %rs31, 0;
	or.pred  	%p3192, %p3190, %p3191;
	setp.eq.s16 	%p3193, %rs32, 0;
	or.pred  	%p3194, %p3192, %p3193;
	setp.eq.s16 	%p3195, %rs33, 0;
	or.pred  	%p3196, %p3194, %p3195;
	setp.eq.s16 	%p3197, %rs34, 0;
	or.pred  	%p3198, %p3196, %p3197;
	setp.eq.s16 	%p3199, %rs35, 0;
	or.pred  	%p3200, %p3198, %p3199;
	setp.eq.s16 	%p3201, %rs36, 0;
	or.pred  	%p3202, %p3200, %p3201;
	setp.eq.s16 	%p3203, %rs37, 0;
	or.pred  	%p3204, %p3202, %p3203;
	setp.eq.s16 	%p3205, %rs38, 0;
	or.pred  	%p3206, %p3204, %p3205;
	setp.eq.s16 	%p3207, %rs39, 0;
	or.pred  	%p3208, %p3206, %p3207;
	setp.eq.s16 	%p3209, %rs40, 0;
	or.pred  	%p3210, %p3208, %p3209;
	setp.eq.s16 	%p3211, %rs41, 0;
	or.pred  	%p3212, %p3210, %p3211;
	setp.eq.s16 	%p3213, %rs42, 0;
	or.pred  	%p3214, %p3212, %p3213;
	setp.eq.s16 	%p3215, %rs43, 0;
	or.pred  	%p3216, %p3214, %p3215;
	setp.eq.s16 	%p3217, %rs44, 0;
	or.pred  	%p3218, %p3216, %p3217;
	setp.eq.s16 	%p3219, %rs45, 0;
	or.pred  	%p3220, %p3218, %p3219;
	setp.eq.s16 	%p3221, %rs46, 0;
	or.pred  	%p3222, %p3220, %p3221;
	setp.eq.s16 	%p3223, %rs47, 0;
	or.pred  	%p3224, %p3222, %p3223;
	setp.eq.s16 	%p3225, %rs48, 0;
	or.pred  	%p3226, %p3224, %p3225;
	setp.eq.s16 	%p3227, %rs49, 0;
	or.pred  	%p3228, %p3226, %p3227;
	setp.eq.s16 	%p3229, %rs50, 0;
	or.pred  	%p3230, %p3228, %p3229;
	setp.eq.s16 	%p3231, %rs51, 0;
	or.pred  	%p3232, %p3230, %p3231;
	setp.eq.s16 	%p3233, %rs52, 0;
	or.pred  	%p3234, %p3232, %p3233;
	setp.eq.s16 	%p3235, %rs53, 0;
	or.pred  	%p3236, %p3234, %p3235;
	setp.eq.s16 	%p3237, %rs54, 0;
	or.pred  	%p3238, %p3236, %p3237;
	setp.eq.s16 	%p3239, %rs55, 0;
	or.pred  	%p3240, %p3238, %p3239;
	setp.eq.s16 	%p3241, %rs56, 0;
	or.pred  	%p3242, %p3240, %p3241;
	setp.eq.s16 	%p3243, %rs57, 0;
	or.pred  	%p3244, %p3242, %p3243;
	setp.eq.s16 	%p3245, %rs58, 0;
	or.pred  	%p3246, %p3244, %p3245;
	setp.eq.s16 	%p3247, %rs59, 0;
	or.pred  	%p3248, %p3246, %p3247;
	setp.eq.s16 	%p3249, %rs60, 0;
	or.pred  	%p3250, %p3248, %p3249;
	setp.eq.s16 	%p3251, %rs61, 0;
	or.pred  	%p3252, %p3250, %p3251;
	setp.eq.s16 	%p3253, %rs62, 0;
	or.pred  	%p3254, %p3252, %p3253;
	setp.eq.s16 	%p3255, %rs63, 0;
	or.pred  	%p3256, %p3254, %p3255;
	setp.eq.s16 	%p3257, %rs64, 0;
	or.pred  	%p3258, %p3256, %p3257;
	setp.eq.s16 	%p3259, %rs65, 0;
	or.pred  	%p3260, %p3258, %p3259;
	setp.eq.s16 	%p3261, %rs66, 0;
	or.pred  	%p3262, %p3260, %p3261;
	setp.eq.s16 	%p3263, %rs67, 0;
	or.pred  	%p3264, %p3262, %p3263;
	setp.eq.s16 	%p3265, %rs68, 0;
	or.pred  	%p3266, %p3264, %p3265;
	setp.eq.s16 	%p3267, %rs69, 0;
	or.pred  	%p3268, %p3266, %p3267;
	setp.eq.s16 	%p3269, %rs70, 0;
	or.pred  	%p3270, %p3268, %p3269;
	setp.eq.s16 	%p3271, %rs71, 0;
	or.pred  	%p3272, %p3270, %p3271;
	setp.eq.s16 	%p3273, %rs72, 0;
	or.pred  	%p3274, %p3272, %p3273;
	setp.eq.s16 	%p3275, %rs73, 0;
	or.pred  	%p3276, %p3274, %p3275;
	setp.eq.s16 	%p3277, %rs74, 0;
	or.pred  	%p3278, %p3276, %p3277;
	setp.eq.s16 	%p3279, %rs75, 0;
	or.pred  	%p3280, %p3278, %p3279;
	setp.eq.s16 	%p3281, %rs76, 0;
	or.pred  	%p3282, %p3280, %p3281;
	setp.eq.s16 	%p3283, %rs77, 0;
	or.pred  	%p3284, %p3282, %p3283;
	setp.eq.s16 	%p3285, %rs78, 0;
	or.pred  	%p3286, %p3284, %p3285;
	setp.eq.s16 	%p3287, %rs79, 0;
	or.pred  	%p3288, %p3286, %p3287;
	setp.eq.s16 	%p3289, %rs80, 0;
	or.pred  	%p3290, %p3288, %p3289;
	setp.eq.s16 	%p3291, %rs81, 0;
	or.pred  	%p3292, %p3290, %p3291;
	setp.eq.s16 	%p3293, %rs82, 0;
	or.pred  	%p3294, %p3292, %p3293;
	setp.eq.s16 	%p3295, %rs83, 0;
	or.pred  	%p3296, %p3294, %p3295;
	setp.eq.s16 	%p3297, %rs84, 0;
	or.pred  	%p3298, %p3296, %p3297;
	setp.eq.s16 	%p3299, %rs85, 0;
	or.pred  	%p3300, %p3298, %p3299;
	setp.eq.s16 	%p3301, %rs86, 0;
	or.pred  	%p3302, %p3300, %p3301;
	setp.eq.s16 	%p3303, %rs87, 0;
	or.pred  	%p3304, %p3302, %p3303;
	setp.eq.s16 	%p3305, %rs88, 0;
	or.pred  	%p3306, %p3304, %p3305;
	setp.eq.s16 	%p3307, %rs89, 0;
	or.pred  	%p3308, %p3306, %p3307;
	setp.eq.s16 	%p3309, %rs90, 0;
	or.pred  	%p3310, %p3308, %p3309;
	setp.eq.s16 	%p3311, %rs91, 0;
	or.pred  	%p3312, %p3310, %p3311;
	setp.eq.s16 	%p3313, %rs92, 0;
	or.pred  	%p3314, %p3312, %p3313;
	setp.eq.s16 	%p3315, %rs93, 0;
	or.pred  	%p3316, %p3314, %p3315;
	setp.eq.s16 	%p3317, %rs94, 0;
	or.pred  	%p3318, %p3316, %p3317;
	setp.eq.s16 	%p3319, %rs95, 0;
	or.pred  	%p3320, %p3318, %p3319;
	setp.eq.s16 	%p3321, %rs96, 0;
	or.pred  	%p3322, %p3320, %p3321;
	setp.eq.s16 	%p3323, %rs97, 0;
	or.pred  	%p3324, %p3322, %p3323;
	setp.eq.s16 	%p3325, %rs98, 0;
	or.pred  	%p3326, %p3324, %p3325;
	setp.eq.s16 	%p3327, %rs99, 0;
	or.pred  	%p3328, %p3326, %p3327;
	setp.eq.s16 	%p3329, %rs100, 0;
	or.pred  	%p3330, %p3328, %p3329;
	setp.eq.s16 	%p3331, %rs101, 0;
	or.pred  	%p3332, %p3330, %p3331;
	setp.eq.s16 	%p3333, %rs102, 0;
	or.pred  	%p3334, %p3332, %p3333;
	setp.eq.s16 	%p3335, %rs103, 0;
	or.pred  	%p3336, %p3334, %p3335;
	setp.eq.s16 	%p3337, %rs104, 0;
	or.pred  	%p3338, %p3336, %p3337;
	setp.eq.s16 	%p3339, %rs105, 0;
	or.pred  	%p3340, %p3338, %p3339;
	setp.eq.s16 	%p3341, %rs106, 0;
	or.pred  	%p3342, %p3340, %p3341;
	setp.eq.s16 	%p3343, %rs107, 0;
	or.pred  	%p3344, %p3342, %p3343;
	setp.eq.s16 	%p3345, %rs108, 0;
	or.pred  	%p3346, %p3344, %p3345;
	setp.eq.s16 	%p3347, %rs109, 0;
	or.pred  	%p3348, %p3346, %p3347;
	setp.eq.s16 	%p3349, %rs110, 0;
	or.pred  	%p3350, %p3348, %p3349;
	setp.eq.s16 	%p3351, %rs111, 0;
	or.pred  	%p3352, %p3350, %p3351;
	setp.eq.s16 	%p3353, %rs112, 0;
	or.pred  	%p3354, %p3352, %p3353;
	setp.eq.s16 	%p3355, %rs113, 0;
	or.pred  	%p3356, %p3354, %p3355;
	setp.eq.s16 	%p3357, %rs114, 0;
	or.pred  	%p3358, %p3356, %p3357;
	setp.eq.s16 	%p3359, %rs115, 0;
	or.pred  	%p3360, %p3358, %p3359;
	setp.eq.s16 	%p3361, %rs116, 0;
	or.pred  	%p3362, %p3360, %p3361;
	setp.eq.s16 	%p3363, %rs117, 0;
	or.pred  	%p3364, %p3362, %p3363;
	setp.eq.s16 	%p3365, %rs118, 0;
	or.pred  	%p3366, %p3364, %p3365;
	setp.eq.s16 	%p3367, %rs119, 0;
	or.pred  	%p3368, %p3366, %p3367;
	setp.eq.s16 	%p3369, %rs120, 0;
	or.pred  	%p3370, %p3368, %p3369;
	setp.eq.s16 	%p3371, %rs121, 0;
	or.pred  	%p3372, %p3370, %p3371;
	setp.eq.s16 	%p3373, %rs122, 0;
	or.pred  	%p3374, %p3372, %p3373;
	setp.eq.s16 	%p3375, %rs123, 0;
	or.pred  	%p3376, %p3374, %p3375;
	setp.eq.s16 	%p3377, %rs124, 0;
	or.pred  	%p3378, %p3376, %p3377;
	setp.eq.s16 	%p3379, %rs125, 0;
	or.pred  	%p3380, %p3378, %p3379;
	setp.eq.s16 	%p3381, %rs126, 0;
	or.pred  	%p3382, %p3380, %p3381;
	setp.eq.s16 	%p3383, %rs127, 0;
	or.pred  	%p3384, %p3382, %p3383;
	setp.eq.s16 	%p3385, %rs128, 0;
	or.pred  	%p3386, %p3384, %p3385;
	setp.eq.s16 	%p3387, %rs129, 0;
	or.pred  	%p3388, %p3386, %p3387;
	setp.eq.s16 	%p3389, %rs130, 0;
	or.pred  	%p3390, %p3388, %p3389;
	setp.eq.s16 	%p3391, %rs131, 0;
	or.pred  	%p3392, %p3390, %p3391;
	setp.eq.s16 	%p3393, %rs132, 0;
	or.pred  	%p3394, %p3392, %p3393;
	setp.eq.s16 	%p3395, %rs133, 0;
	or.pred  	%p3396, %p3394, %p3395;
	setp.eq.s16 	%p3397, %rs134, 0;
	or.pred  	%p3398, %p3396, %p3397;
	setp.eq.s16 	%p3399, %rs135, 0;
	or.pred  	%p3400, %p3398, %p3399;
	setp.eq.s16 	%p3401, %rs136, 0;
	or.pred  	%p3402, %p3400, %p3401;
	setp.eq.s16 	%p3403, %rs137, 0;
	or.pred  	%p3404, %p3402, %p3403;
	setp.eq.s16 	%p3405, %rs138, 0;
	or.pred  	%p3406, %p3404, %p3405;
	setp.eq.s16 	%p3407, %rs139, 0;
	or.pred  	%p3408, %p3406, %p3407;
	setp.eq.s16 	%p3409, %rs140, 0;
	or.pred  	%p3410, %p3408, %p3409;
	setp.eq.s16 	%p3411, %rs141, 0;
	or.pred  	%p3412, %p3410, %p3411;
	setp.eq.s16 	%p3413, %rs142, 0;
	or.pred  	%p3414, %p3412, %p3413;
	setp.eq.s16 	%p3415, %rs143, 0;
	or.pred  	%p3416, %p3414, %p3415;
	setp.eq.s16 	%p3417, %rs144, 0;
	or.pred  	%p3418, %p3416, %p3417;
	setp.eq.s16 	%p3419, %rs145, 0;
	or.pred  	%p3420, %p3418, %p3419;
	setp.eq.s16 	%p3421, %rs146, 0;
	or.pred  	%p3422, %p3420, %p3421;
	setp.eq.s16 	%p3423, %rs147, 0;
	or.pred  	%p3424, %p3422, %p3423;
	setp.eq.s16 	%p3425, %rs148, 0;
	or.pred  	%p3426, %p3424, %p3425;
	setp.eq.s16 	%p3427, %rs149, 0;
	or.pred  	%p3428, %p3426, %p3427;
	setp.eq.s16 	%p3429, %rs150, 0;
	or.pred  	%p3430, %p3428, %p3429;
	setp.eq.s16 	%p3431, %rs151, 0;
	or.pred  	%p3432, %p3430, %p3431;
	setp.eq.s16 	%p3433, %rs152, 0;
	or.pred  	%p3434, %p3432, %p3433;
	setp.eq.s16 	%p3435, %rs153, 0;
	or.pred  	%p3436, %p3434, %p3435;
	setp.eq.s16 	%p3437, %rs154, 0;
	or.pred  	%p3438, %p3436, %p3437;
	setp.eq.s16 	%p3439, %rs155, 0;
	or.pred  	%p3440, %p3438, %p3439;
	setp.eq.s16 	%p3441, %rs156, 0;
	or.pred  	%p3442, %p3440, %p3441;
	setp.eq.s16 	%p3443, %rs157, 0;
	or.pred  	%p3444, %p3442, %p3443;
	setp.eq.s16 	%p3445, %rs158, 0;
	or.pred  	%p3446, %p3444, %p3445;
	setp.eq.s16 	%p3447, %rs159, 0;
	or.pred  	%p3448, %p3446, %p3447;
	setp.eq.s16 	%p3449, %rs160, 0;
	or.pred  	%p3450, %p3448, %p3449;
	setp.eq.s16 	%p3451, %rs161, 0;
	or.pred  	%p3452, %p3450, %p3451;
	setp.eq.s16 	%p3453, %rs162, 0;
	or.pred  	%p3454, %p3452, %p3453;
	setp.eq.s16 	%p3455, %rs163, 0;
	or.pred  	%p3456, %p3454, %p3455;
	setp.eq.s16 	%p3457, %rs164, 0;
	or.pred  	%p3458, %p3456, %p3457;
	setp.eq.s16 	%p3459, %rs165, 0;
	or.pred  	%p3460, %p3458, %p3459;
	setp.eq.s16 	%p3461, %rs166, 0;
	or.pred  	%p3462, %p3460, %p3461;
	setp.eq.s16 	%p3463, %rs167, 0;
	or.pred  	%p3464, %p3462, %p3463;
	setp.eq.s16 	%p3465, %rs168, 0;
	or.pred  	%p3466, %p3464, %p3465;
	setp.eq.s16 	%p3467, %rs169, 0;
	or.pred  	%p3468, %p3466, %p3467;
	setp.eq.s16 	%p3469, %rs170, 0;
	or.pred  	%p3470, %p3468, %p3469;
	setp.eq.s16 	%p3471, %rs171, 0;
	or.pred  	%p3472, %p3470, %p3471;
	setp.eq.s16 	%p3473, %rs172, 0;
	or.pred  	%p3474, %p3472, %p3473;
	setp.eq.s16 	%p3475, %rs173, 0;
	or.pred  	%p3476, %p3474, %p3475;
	setp.eq.s16 	%p3477, %rs174, 0;
	or.pred  	%p3478, %p3476, %p3477;
	setp.eq.s16 	%p3479, %rs175, 0;
	or.pred  	%p3480, %p3478, %p3479;
	setp.eq.s16 	%p3481, %rs176, 0;
	or.pred  	%p3482, %p3480, %p3481;
	setp.eq.s16 	%p3483, %rs177, 0;
	or.pred  	%p3484, %p3482, %p3483;
	setp.eq.s16 	%p3485, %rs178, 0;
	or.pred  	%p3486, %p3484, %p3485;
	setp.eq.s16 	%p3487, %rs179, 0;
	or.pred  	%p3488, %p3486, %p3487;
	setp.eq.s16 	%p3489, %rs180, 0;
	or.pred  	%p3490, %p3488, %p3489;
	setp.eq.s16 	%p3491, %rs181, 0;
	or.pred  	%p3492, %p3490, %p3491;
	setp.eq.s16 	%p3493, %rs182, 0;
	or.pred  	%p3494, %p3492, %p3493;
	setp.eq.s16 	%p3495, %rs183, 0;
	or.pred  	%p3496, %p3494, %p3495;
	setp.eq.s16 	%p3497, %rs184, 0;
	or.pred  	%p3498, %p3496, %p3497;
	setp.eq.s16 	%p3499, %rs185, 0;
	or.pred  	%p3500, %p3498, %p3499;
	setp.eq.s16 	%p3501, %rs186, 0;
	or.pred  	%p3502, %p3500, %p3501;
	setp.eq.s16 	%p3503, %rs187, 0;
	or.pred  	%p3504, %p3502, %p3503;
	setp.eq.s16 	%p3505, %rs188, 0;
	or.pred  	%p3506, %p3504, %p3505;
	setp.eq.s16 	%p3507, %rs189, 0;
	or.pred  	%p3508, %p3506, %p3507;
	setp.eq.s16 	%p3509, %rs190, 0;
	or.pred  	%p3510, %p3508, %p3509;
	setp.eq.s16 	%p3511, %rs191, 0;
	or.pred  	%p3512, %p3510, %p3511;
	setp.eq.s16 	%p3513, %rs192, 0;
	or.pred  	%p3514, %p3512, %p3513;
	setp.eq.s16 	%p3515, %rs193, 0;
	or.pred  	%p3516, %p3514, %p3515;
	setp.eq.s16 	%p3517, %rs194, 0;
	or.pred  	%p3518, %p3516, %p3517;
	setp.eq.s16 	%p3519, %rs195, 0;
	or.pred  	%p3520, %p3518, %p3519;
	setp.eq.s16 	%p3521, %rs196, 0;
	or.pred  	%p3522, %p3520, %p3521;
	setp.eq.s16 	%p3523, %rs197, 0;
	or.pred  	%p3524, %p3522, %p3523;
	setp.eq.s16 	%p3525, %rs198, 0;
	or.pred  	%p3526, %p3524, %p3525;
	setp.eq.s16 	%p3527, %rs199, 0;
	or.pred  	%p3528, %p3526, %p3527;
	setp.eq.s16 	%p3529, %rs200, 0;
	or.pred  	%p3530, %p3528, %p3529;
	setp.eq.s16 	%p3531, %rs201, 0;
	or.pred  	%p3532, %p3530, %p3531;
	setp.eq.s16 	%p3533, %rs202, 0;
	or.pred  	%p3534, %p3532, %p3533;
	setp.eq.s16 	%p3535, %rs203, 0;
	or.pred  	%p3536, %p3534, %p3535;
	setp.eq.s16 	%p3537, %rs204, 0;
	or.pred  	%p3538, %p3536, %p3537;
	setp.eq.s16 	%p3539, %rs205, 0;
	or.pred  	%p3540, %p3538, %p3539;
	setp.eq.s16 	%p3541, %rs206, 0;
	or.pred  	%p3542, %p3540, %p3541;
	setp.eq.s16 	%p3543, %rs207, 0;
	or.pred  	%p3544, %p3542, %p3543;
	setp.eq.s16 	%p3545, %rs208, 0;
	or.pred  	%p3546, %p3544, %p3545;
	setp.eq.s16 	%p3547, %rs209, 0;
	or.pred  	%p3548, %p3546, %p3547;
	setp.eq.s16 	%p3549, %rs210, 0;
	or.pred  	%p3550, %p3548, %p3549;
	setp.eq.s16 	%p3551, %rs211, 0;
	or.pred  	%p3552, %p3550, %p3551;
	setp.eq.s16 	%p3553, %rs212, 0;
	or.pred  	%p3554, %p3552, %p3553;
	setp.eq.s16 	%p3555, %rs213, 0;
	or.pred  	%p3556, %p3554, %p3555;
	setp.eq.s16 	%p3557, %rs214, 0;
	or.pred  	%p3558, %p3556, %p3557;
	setp.eq.s16 	%p3559, %rs215, 0;
	or.pred  	%p3560, %p3558, %p3559;
	setp.eq.s16 	%p3561, %rs216, 0;
	or.pred  	%p3562, %p3560, %p3561;
	setp.eq.s16 	%p3563, %rs217, 0;
	or.pred  	%p3564, %p3562, %p3563;
	setp.eq.s16 	%p3565, %rs218, 0;
	or.pred  	%p3566, %p3564, %p3565;
	setp.eq.s16 	%p3567, %rs219, 0;
	or.pred  	%p3568, %p3566, %p3567;
	setp.eq.s16 	%p3569, %rs220, 0;
	or.pred  	%p3570, %p3568, %p3569;
	setp.eq.s16 	%p3571, %rs221, 0;
	or.pred  	%p3572, %p3570, %p3571;
	setp.eq.s16 	%p3573, %rs222, 0;
	or.pred  	%p3574, %p3572, %p3573;
	setp.eq.s16 	%p3575, %rs223, 0;
	or.pred  	%p3576, %p3574, %p3575;
	setp.eq.s16 	%p3577, %rs224, 0;
	or.pred  	%p3578, %p3576, %p3577;
	setp.eq.s16 	%p3579, %rs225, 0;
	or.pred  	%p3580, %p3578, %p3579;
	setp.eq.s16 	%p3581, %rs226, 0;
	or.pred  	%p3582, %p3580, %p3581;
	setp.eq.s16 	%p3583, %rs227, 0;
	or.pred  	%p3584, %p3582, %p3583;
	setp.eq.s16 	%p3585, %rs228, 0;
	or.pred  	%p3586, %p3584, %p3585;
	setp.eq.s16 	%p3587, %rs229, 0;
	or.pred  	%p3588, %p3586, %p3587;
	setp.eq.s16 	%p3589, %rs230, 0;
	or.pred  	%p3590, %p3588, %p3589;
	setp.eq.s16 	%p3591, %rs231, 0;
	or.pred  	%p3592, %p3590, %p3591;
	setp.eq.s16 	%p3593, %rs232, 0;
	or.pred  	%p3594, %p3592, %p3593;
	setp.eq.s16 	%p3595, %rs233, 0;
	or.pred  	%p3596, %p3594, %p3595;
	setp.eq.s16 	%p3597, %rs234, 0;
	or.pred  	%p3598, %p3596, %p3597;
	setp.eq.s16 	%p3599, %rs235, 0;
	or.pred  	%p3600, %p3598, %p3599;
	setp.eq.s16 	%p3601, %rs236, 0;
	or.pred  	%p3602, %p3600, %p3601;
	setp.eq.s16 	%p3603, %rs237, 0;
	or.pred  	%p3604, %p3602, %p3603;
	setp.eq.s16 	%p3605, %rs238, 0;
	or.pred  	%p3606, %p3604, %p3605;
	setp.eq.s16 	%p3607, %rs239, 0;
	or.pred  	%p3608, %p3606, %p3607;
	setp.eq.s16 	%p3609, %rs240, 0;
	or.pred  	%p3610, %p3608, %p3609;
	setp.eq.s16 	%p3611, %rs241, 0;
	or.pred  	%p3612, %p3610, %p3611;
	setp.eq.s16 	%p3613, %rs242, 0;
	or.pred  	%p3614, %p3612, %p3613;
	setp.eq.s16 	%p3615, %rs243, 0;
	or.pred  	%p3616, %p3614, %p3615;
	setp.eq.s16 	%p3617, %rs244, 0;
	or.pred  	%p3618, %p3616, %p3617;
	setp.eq.s16 	%p3619, %rs245, 0;
	or.pred  	%p3620, %p3618, %p3619;
	setp.eq.s16 	%p3621, %rs246, 0;
	or.pred  	%p3622, %p3620, %p3621;
	setp.eq.s16 	%p3623, %rs247, 0;
	or.pred  	%p3624, %p3622, %p3623;
	setp.eq.s16 	%p3625, %rs248, 0;
	or.pred  	%p3626, %p3624, %p3625;
	setp.eq.s16 	%p3627, %rs249, 0;
	or.pred  	%p3628, %p3626, %p3627;
	setp.eq.s16 	%p3629, %rs250, 0;
	or.pred  	%p3630, %p3628, %p3629;
	setp.eq.s16 	%p3631, %rs251, 0;
	or.pred  	%p3632, %p3630, %p3631;
	setp.eq.s16 	%p3633, %rs252, 0;
	or.pred  	%p3634, %p3632, %p3633;
	setp.eq.s16 	%p3635, %rs253, 0;
	or.pred  	%p3636, %p3634, %p3635;
	setp.eq.s16 	%p3637, %rs254, 0;
	or.pred  	%p3638, %p3636, %p3637;
	setp.eq.s16 	%p3639, %rs255, 0;
	or.pred  	%p3640, %p3638, %p3639;
	setp.eq.s16 	%p3641, %rs256, 0;
	or.pred  	%p3642, %p3640, %p3641;
	setp.eq.s16 	%p3643, %rs257, 0;
	or.pred  	%p3644, %p3642, %p3643;
	setp.eq.s16 	%p3645, %rs258, 0;
	or.pred  	%p3646, %p3644, %p3645;
	setp.eq.s16 	%p3647, %rs259, 0;
	or.pred  	%p3648, %p3646, %p3647;
	setp.eq.s16 	%p3649, %rs260, 0;
	or.pred  	%p3650, %p3648, %p3649;
	setp.eq.s16 	%p3651, %rs261, 0;
	or.pred  	%p3652, %p3650, %p3651;
	setp.eq.s16 	%p3653, %rs262, 0;
	or.pred  	%p3654, %p3652, %p3653;
	setp.eq.s16 	%p3655, %rs263, 0;
	or.pred  	%p3656, %p3654, %p3655;
	setp.eq.s16 	%p3657, %rs264, 0;
	or.pred  	%p3658, %p3656, %p3657;
	setp.eq.s16 	%p3659, %rs265, 0;
	or.pred  	%p3660, %p3658, %p3659;
	setp.eq.s16 	%p3661, %rs266, 0;
	or.pred  	%p3662, %p3660, %p3661;
	setp.eq.s16 	%p3663, %rs267, 0;
	or.pred  	%p3664, %p3662, %p3663;
	setp.eq.s16 	%p3665, %rs268, 0;
	or.pred  	%p3666, %p3664, %p3665;
	setp.eq.s16 	%p3667, %rs269, 0;
	or.pred  	%p3668, %p3666, %p3667;
	setp.eq.s16 	%p3669, %rs270, 0;
	or.pred  	%p3670, %p3668, %p3669;
	setp.eq.s16 	%p3671, %rs271, 0;
	or.pred  	%p3672, %p3670, %p3671;
	setp.eq.s16 	%p3673, %rs272, 0;
	or.pred  	%p3674, %p3672, %p3673;
	@%p3674 bra 	$L__BB2_2041;
	ld.param.u64 	%rd514, [_Z17generateProposalsILi4EEvP14SudokuProposalS1_PiS2_iS2__param_5];
	ld.param.u64 	%rd513, [_Z17generateProposalsILi4EEvP14SudokuProposalS1_PiS2_iS2__param_2];
	ld.param.u64 	%rd510, [_Z17generateProposalsILi4EEvP14SudokuProposalS1_PiS2_iS2__param_1];
	mov.u32 	%r7708, %ctaid.x;
	mov.u32 	%r7709, %ntid.x;
	mov.u32 	%r7710, %tid.x;
	mad.lo.s32 	%r7711, %r7708, %r7709, %r7710;
	shl.b32 	%r7712, %r7711, 4;
	cvta.to.global.u64 	%rd501, %rd510;
	mul.wide.s32 	%rd502, %r7712, 625;
	add.s64 	%rd503, %rd501, %rd502;
	st.global.u8 	[%rd503+625], %rs17;
	st.global.u8 	[%rd503+626], %rs18;
	st.global.u8 	[%rd503+627], %rs19;
	st.global.u8 	[%rd503+628], %rs20;
	st.global.u8 	[%rd503+629], %rs21;
	st.global.u8 	[%rd503+630], %rs22;
	st.global.u8 	[%rd503+631], %rs23;
	st.global.u8 	[%rd503+632], %rs24;
	st.global.u8 	[%rd503+633], %rs25;
	st.global.u8 	[%rd503+634], %rs26;
	st.global.u8 	[%rd503+635], %rs27;
	st.global.u8 	[%rd503+636], %rs28;
	st.global.u8 	[%rd503+637], %rs29;
	st.global.u8 	[%rd503+638], %rs30;
	st.global.u8 	[%rd503+639], %rs31;
	st.global.u8 	[%rd503+640], %rs32;
	st.global.u8 	[%rd503+641], %rs33;
	st.global.u8 	[%rd503+642], %rs34;
	st.global.u8 	[%rd503+643], %rs35;
	st.global.u8 	[%rd503+644], %rs36;
	st.global.u8 	[%rd503+645], %rs37;
	st.global.u8 	[%rd503+646], %rs38;
	st.global.u8 	[%rd503+647], %rs39;
	st.global.u8 	[%rd503+648], %rs40;
	st.global.u8 	[%rd503+649], %rs41;
	st.global.u8 	[%rd503+650], %rs42;
	st.global.u8 	[%rd503+651], %rs43;
	st.global.u8 	[%rd503+652], %rs44;
	st.global.u8 	[%rd503+653], %rs45;
	st.global.u8 	[%rd503+654], %rs46;
	st.global.u8 	[%rd503+655], %rs47;
	st.global.u8 	[%rd503+656], %rs48;
	st.global.u8 	[%rd503+657], %rs49;
	st.global.u8 	[%rd503+658], %rs50;
	st.global.u8 	[%rd503+659], %rs51;
	st.global.u8 	[%rd503+660], %rs52;
	st.global.u8 	[%rd503+661], %rs53;
	st.global.u8 	[%rd503+662], %rs54;
	st.global.u8 	[%rd503+663], %rs55;
	st.global.u8 	[%rd503+664], %rs56;
	st.global.u8 	[%rd503+665], %rs57;
	st.global.u8 	[%rd503+666], %rs58;
	st.global.u8 	[%rd503+667], %rs59;
	st.global.u8 	[%rd503+668], %rs60;
	st.global.u8 	[%rd503+669], %rs61;
	st.global.u8 	[%rd503+670], %rs62;
	st.global.u8 	[%rd503+671], %rs63;
	st.global.u8 	[%rd503+672], %rs64;
	st.global.u8 	[%rd503+673], %rs65;
	st.global.u8 	[%rd503+674], %rs66;
	st.global.u8 	[%rd503+675], %rs67;
	st.global.u8 	[%rd503+676], %rs68;
	st.global.u8 	[%rd503+677], %rs69;
	st.global.u8 	[%rd503+678], %rs70;
	st.global.u8 	[%rd503+679], %rs71;
	st.global.u8 	[%rd503+680], %rs72;
	st.global.u8 	[%rd503+681], %rs73;
	st.global.u8 	[%rd503+682], %rs74;
	st.global.u8 	[%rd503+683], %rs75;
	st.global.u8 	[%rd503+684], %rs76;
	st.global.u8 	[%rd503+685], %rs77;
	st.global.u8 	[%rd503+686], %rs78;
	st.global.u8 	[%rd503+687], %rs79;
	st.global.u8 	[%rd503+688], %rs80;
	st.global.u8 	[%rd503+689], %rs81;
	st.global.u8 	[%rd503+690], %rs82;
	st.global.u8 	[%rd503+691], %rs83;
	st.global.u8 	[%rd503+692], %rs84;
	st.global.u8 	[%rd503+693], %rs85;
	st.global.u8 	[%rd503+694], %rs86;
	st.global.u8 	[%rd503+695], %rs87;
	st.global.u8 	[%rd503+696], %rs88;
	st.global.u8 	[%rd503+697], %rs89;
	st.global.u8 	[%rd503+698], %rs90;
	st.global.u8 	[%rd503+699], %rs91;
	st.global.u8 	[%rd503+700], %rs92;
	st.global.u8 	[%rd503+701], %rs93;
	st.global.u8 	[%rd503+702], %rs94;
	st.global.u8 	[%rd503+703], %rs95;
	st.global.u8 	[%rd503+704], %rs96;
	st.global.u8 	[%rd503+705], %rs97;
	st.global.u8 	[%rd503+706], %rs98;
	st.global.u8 	[%rd503+707], %rs99;
	st.global.u8 	[%rd503+708], %rs100;
	st.global.u8 	[%rd503+709], %rs101;
	st.global.u8 	[%rd503+710], %rs102;
	st.global.u8 	[%rd503+711], %rs103;
	st.global.u8 	[%rd503+712], %rs104;
	st.global.u8 	[%rd503+713], %rs105;
	st.global.u8 	[%rd503+714], %rs106;
	st.global.u8 	[%rd503+715], %rs107;
	st.global.u8 	[%rd503+716], %rs108;
	st.global.u8 	[%rd503+717], %rs109;
	st.global.u8 	[%rd503+718], %rs110;
	st.global.u8 	[%rd503+719], %rs111;
	st.global.u8 	[%rd503+720], %rs112;
	st.global.u8 	[%rd503+721], %rs113;
	st.global.u8 	[%rd503+722], %rs114;
	st.global.u8 	[%rd503+723], %rs115;
	st.global.u8 	[%rd503+724], %rs116;
	st.global.u8 	[%rd503+725], %rs117;
	st.global.u8 	[%rd503+726], %rs118;
	st.global.u8 	[%rd503+727], %rs119;
	st.global.u8 	[%rd503+728], %rs120;
	st.global.u8 	[%rd503+729], %rs121;
	st.global.u8 	[%rd503+730], %rs122;
	st.global.u8 	[%rd503+731], %rs123;
	st.global.u8 	[%rd503+732], %rs124;
	st.global.u8 	[%rd503+733], %rs125;
	st.global.u8 	[%rd503+734], %rs126;
	st.global.u8 	[%rd503+735], %rs127;
	st.global.u8 	[%rd503+736], %rs128;
	st.global.u8 	[%rd503+737], %rs129;
	st.global.u8 	[%rd503+738], %rs130;
	st.global.u8 	[%rd503+739], %rs131;
	st.global.u8 	[%rd503+740], %rs132;
	st.global.u8 	[%rd503+741], %rs133;
	st.global.u8 	[%rd503+742], %rs134;
	st.global.u8 	[%rd503+743], %rs135;
	st.global.u8 	[%rd503+744], %rs136;
	st.global.u8 	[%rd503+745], %rs137;
	st.global.u8 	[%rd503+746], %rs138;
	st.global.u8 	[%rd503+747], %rs139;
	st.global.u8 	[%rd503+748], %rs140;
	st.global.u8 	[%rd503+749], %rs141;
	st.global.u8 	[%rd503+750], %rs142;
	st.global.u8 	[%rd503+751], %rs143;
	st.global.u8 	[%rd503+752], %rs144;
	st.global.u8 	[%rd503+753], %rs145;
	st.global.u8 	[%rd503+754], %rs146;
	st.global.u8 	[%rd503+755], %rs147;
	st.global.u8 	[%rd503+756], %rs148;
	st.global.u8 	[%rd503+757], %rs149;
	st.global.u8 	[%rd503+758], %rs150;
	st.global.u8 	[%rd503+759], %rs151;
	st.global.u8 	[%rd503+760], %rs152;
	st.global.u8 	[%rd503+761], %rs153;
	st.global.u8 	[%rd503+762], %rs154;
	st.global.u8 	[%rd503+763], %rs155;
	st.global.u8 	[%rd503+764], %rs156;
	st.global.u8 	[%rd503+765], %rs157;
	st.global.u8 	[%rd503+766], %rs158;
	st.global.u8 	[%rd503+767], %rs159;
	st.global.u8 	[%rd503+768], %rs160;
	st.global.u8 	[%rd503+769], %rs161;
	st.global.u8 	[%rd503+770], %rs162;
	st.global.u8 	[%rd503+771], %rs163;
	st.global.u8 	[%rd503+772], %rs164;
	st.global.u8 	[%rd503+773], %rs165;
	st.global.u8 	[%rd503+774], %rs166;
	st.global.u8 	[%rd503+775], %rs167;
	st.global.u8 	[%rd503+776], %rs168;
	st.global.u8 	[%rd503+777], %rs169;
	st.global.u8 	[%rd503+778], %rs170;
	st.global.u8 	[%rd503+779], %rs171;
	st.global.u8 	[%rd503+780], %rs172;
	st.global.u8 	[%rd503+781], %rs173;
	st.global.u8 	[%rd503+782], %rs174;
	st.global.u8 	[%rd503+783], %rs175;
	st.global.u8 	[%rd503+784], %rs176;
	st.global.u8 	[%rd503+785], %rs177;
	st.global.u8 	[%rd503+786], %rs178;
	st.global.u8 	[%rd503+787], %rs179;
	st.global.u8 	[%rd503+788], %rs180;
	st.global.u8 	[%rd503+789], %rs181;
	st.global.u8 	[%rd503+790], %rs182;
	st.global.u8 	[%rd503+791], %rs183;
	st.global.u8 	[%rd503+792], %rs184;
	st.global.u8 	[%rd503+793], %rs185;
	st.global.u8 	[%rd503+794], %rs186;
	st.global.u8 	[%rd503+795], %rs187;
	st.global.u8 	[%rd503+796], %rs188;
	st.global.u8 	[%rd503+797], %rs189;
	st.global.u8 	[%rd503+798], %rs190;
	st.global.u8 	[%rd503+799], %rs191;
	st.global.u8 	[%rd503+800], %rs192;
	st.global.u8 	[%rd503+801], %rs193;
	st.global.u8 	[%rd503+802], %rs194;
	st.global.u8 	[%rd503+803], %rs195;
	st.global.u8 	[%rd503+804], %rs196;
	st.global.u8 	[%rd503+805], %rs197;
	st.global.u8 	[%rd503+806], %rs198;
	st.global.u8 	[%rd503+807], %rs199;
	st.global.u8 	[%rd503+808], %rs200;
	st.global.u8 	[%rd503+809], %rs201;
	st.global.u8 	[%rd503+810], %rs202;
	st.global.u8 	[%rd503+811], %rs203;
	st.global.u8 	[%rd503+812], %rs204;
	st.global.u8 	[%rd503+813], %rs205;
	st.global.u8 	[%rd503+814], %rs206;
	st.global.u8 	[%rd503+815], %rs207;
	st.global.u8 	[%rd503+816], %rs208;
	st.global.u8 	[%rd503+817], %rs209;
	st.global.u8 	[%rd503+818], %rs210;
	st.global.u8 	[%rd503+819], %rs211;
	st.global.u8 	[%rd503+820], %rs212;
	st.global.u8 	[%rd503+821], %rs213;
	st.global.u8 	[%rd503+822], %rs214;
	st.global.u8 	[%rd503+823], %rs215;
	st.global.u8 	[%rd503+824], %rs216;
	st.global.u8 	[%rd503+825], %rs217;
	st.global.u8 	[%rd503+826], %rs218;
	st.global.u8 	[%rd503+827], %rs219;
	st.global.u8 	[%rd503+828], %rs220;
	st.global.u8 	[%rd503+829], %rs221;
	st.global.u8 	[%rd503+830], %rs222;
	st.global.u8 	[%rd503+831], %rs223;
	st.global.u8 	[%rd503+832], %rs224;
	st.global.u8 	[%rd503+833], %rs225;
	st.global.u8 	[%rd503+834], %rs226;
	st.global.u8 	[%rd503+835], %rs227;
	st.global.u8 	[%rd503+836], %rs228;
	st.global.u8 	[%rd503+837], %rs229;
	st.global.u8 	[%rd503+838], %rs230;
	st.global.u8 	[%rd503+839], %rs231;
	st.global.u8 	[%rd503+840], %rs232;
	st.global.u8 	[%rd503+841], %rs233;
	st.global.u8 	[%rd503+842], %rs234;
	st.global.u8 	[%rd503+843], %rs235;
	st.global.u8 	[%rd503+844], %rs236;
	st.global.u8 	[%rd503+845], %rs237;
	st.global.u8 	[%rd503+846], %rs238;
	st.global.u8 	[%rd503+847], %rs239;
	st.global.u8 	[%rd503+848], %rs240;
	st.global.u8 	[%rd503+849], %rs241;
	st.global.u8 	[%rd503+850], %rs242;
	st.global.u8 	[%rd503+851], %rs243;
	st.global.u8 	[%rd503+852], %rs244;
	st.global.u8 	[%rd503+853], %rs245;
	st.global.u8 	[%rd503+854], %rs246;
	st.global.u8 	[%rd503+855], %rs247;
	st.global.u8 	[%rd503+856], %rs248;
	st.global.u8 	[%rd503+857], %rs249;
	st.global.u8 	[%rd503+858], %rs250;
	st.global.u8 	[%rd503+859], %rs251;
	st.global.u8 	[%rd503+860], %rs252;
	st.global.u8 	[%rd503+861], %rs253;
	st.global.u8 	[%rd503+862], %rs254;
	st.global.u8 	[%rd503+863], %rs255;
	st.global.u8 	[%rd503+864], %rs256;
	st.global.u8 	[%rd503+865], %rs257;
	st.global.u8 	[%rd503+866], %rs258;
	st.global.u8 	[%rd503+867], %rs259;
	st.global.u8 	[%rd503+868], %rs260;
	st.global.u8 	[%rd503+869], %rs261;
	st.global.u8 	[%rd503+870], %rs262;
	st.global.u8 	[%rd503+871], %rs263;
	st.global.u8 	[%rd503+872], %rs264;
	st.global.u8 	[%rd503+873], %rs265;
	st.global.u8 	[%rd503+874], %rs266;
	st.global.u8 	[%rd503+875], %rs267;
	st.global.u8 	[%rd503+876], %rs268;
	st.global.u8 	[%rd503+877], %rs269;
	st.global.u8 	[%rd503+878], %rs270;
	st.global.u8 	[%rd503+879], %rs271;
	st.global.u8 	[%rd503+880], %rs272;
	st.global.u8 	[%rd503+881], %rs273;
	st.global.u8 	[%rd503+882], %rs274;
	st.global.u8 	[%rd503+883], %rs275;
	st.global.u8 	[%rd503+884], %rs276;
	st.global.u8 	[%rd503+885], %rs277;
	st.global.u8 	[%rd503+886], %rs278;
	st.global.u8 	[%rd503+887], %rs279;
	st.global.u8 	[%rd503+888], %rs280;
	st.global.u8 	[%rd503+889], %rs281;
	st.global.u8 	[%rd503+890], %rs282;
	st.global.u8 	[%rd503+891], %rs283;
	st.global.u8 	[%rd503+892], %rs284;
	st.global.u8 	[%rd503+893], %rs285;
	st.global.u8 	[%rd503+894], %rs286;
	st.global.u8 	[%rd503+895], %rs287;
	st.global.u8 	[%rd503+896], %rs288;
	st.global.u8 	[%rd503+897], %rs289;
	st.global.u8 	[%rd503+898], %rs290;
	st.global.u8 	[%rd503+899], %rs291;
	st.global.u8 	[%rd503+900], %rs292;
	st.global.u8 	[%rd503+901], %rs293;
	st.global.u8 	[%rd503+902], %rs294;
	st.global.u8 	[%rd503+903], %rs295;
	st.global.u8 	[%rd503+904], %rs296;
	st.global.u8 	[%rd503+905], %rs297;
	st.global.u8 	[%rd503+906], %rs298;
	st.global.u8 	[%rd503+907], %rs299;
	st.global.u8 	[%rd503+908], %rs300;
	st.global.u8 	[%rd503+909], %rs301;
	st.global.u8 	[%rd503+910], %rs302;
	st.global.u8 	[%rd503+911], %rs303;
	st.global.u8 	[%rd503+912], %rs304;
	st.global.u8 	[%rd503+913], %rs305;
	st.global.u8 	[%rd503+914], %rs306;
	st.global.u8 	[%rd503+915], %rs307;
	st.global.u8 	[%rd503+916], %rs308;
	st.global.u8 	[%rd503+917], %rs309;
	st.global.u8 	[%rd503+918], %rs310;
	st.global.u8 	[%rd503+919], %rs311;
	st.global.u8 	[%rd503+920], %rs312;
	st.global.u8 	[%rd503+921], %rs313;
	st.global.u8 	[%rd503+922], %rs314;
	st.global.u8 	[%rd503+923], %rs315;
	st.global.u8 	[%rd503+924], %rs316;
	st.global.u8 	[%rd503+925], %rs317;
	st.global.u8 	[%rd503+926], %rs318;
	st.global.u8 	[%rd503+927], %rs319;
	st.global.u8 	[%rd503+928], %rs320;
	st.global.u8 	[%rd503+929], %rs321;
	st.global.u8 	[%rd503+930], %rs322;
	st.global.u8 	[%rd503+931], %rs323;
	st.global.u8 	[%rd503+932], %rs324;
	st.global.u8 	[%rd503+933], %rs325;
	st.global.u8 	[%rd503+934], %rs326;
	st.global.u8 	[%rd503+935], %rs327;
	st.global.u8 	[%rd503+936], %rs328;
	st.global.u8 	[%rd503+937], %rs329;
	st.global.u8 	[%rd503+938], %rs330;
	st.global.u8 	[%rd503+939], %rs331;
	st.global.u8 	[%rd503+940], %rs332;
	st.global.u8 	[%rd503+941], %rs333;
	st.global.u8 	[%rd503+942], %rs334;
	st.global.u8 	[%rd503+943], %rs335;
	st.global.u8 	[%rd503+944], %rs336;
	st.global.u8 	[%rd503+945], %rs337;
	st.global.u8 	[%rd503+946], %rs338;
	st.global.u8 	[%rd503+947], %rs339;
	st.global.u8 	[%rd503+948], %rs340;
	st.global.u8 	[%rd503+949], %rs341;
	st.global.u8 	[%rd503+950], %rs342;
	st.global.u8 	[%rd503+951], %rs343;
	st.global.u8 	[%rd503+952], %rs344;
	st.global.u8 	[%rd503+953], %rs345;
	st.global.u8 	[%rd503+954], %rs346;
	st.global.u8 	[%rd503+955], %rs347;
	st.global.u8 	[%rd503+956], %rs348;
	st.global.u8 	[%rd503+957], %rs349;
	st.global.u8 	[%rd503+958], %rs350;
	st.global.u8 	[%rd503+959], %rs351;
	st.global.u8 	[%rd503+960], %rs352;
	st.global.u8 	[%rd503+961], %rs353;
	st.global.u8 	[%rd503+962], %rs354;
	st.global.u8 	[%rd503+963], %rs355;
	st.global.u8 	[%rd503+964], %rs356;
	st.global.u8 	[%rd503+965], %rs357;
	st.global.u8 	[%rd503+966], %rs358;
	st.global.u8 	[%rd503+967], %rs359;
	st.global.u8 	[%rd503+968], %rs360;
	st.global.u8 	[%rd503+969], %rs361;
	st.global.u8 	[%rd503+970], %rs362;
	st.global.u8 	[%rd503+971], %rs363;
	st.global.u8 	[%rd503+972], %rs364;
	st.global.u8 	[%rd503+973], %rs365;
	st.global.u8 	[%rd503+974], %rs366;
	st.global.u8 	[%rd503+975], %rs367;
	st.global.u8 	[%rd503+976], %rs368;
	st.global.u8 	[%rd503+977], %rs369;
	st.global.u8 	[%rd503+978], %rs370;
	st.global.u8 	[%rd503+979], %rs371;
	st.global.u8 	[%rd503+980], %rs372;
	st.global.u8 	[%rd503+981], %rs373;
	st.global.u8 	[%rd503+982], %rs374;
	st.global.u8 	[%rd503+983], %rs375;
	st.global.u8 	[%rd503+984], %rs376;
	st.global.u8 	[%rd503+985], %rs377;
	st.global.u8 	[%rd503+986], %rs378;
	st.global.u8 	[%rd503+987], %rs379;
	st.global.u8 	[%rd503+988], %rs380;
	st.global.u8 	[%rd503+989], %rs381;
	st.global.u8 	[%rd503+990], %rs382;
	st.global.u8 	[%rd503+991], %rs383;
	st.global.u8 	[%rd503+992], %rs384;
	st.global.u8 	[%rd503+993], %rs385;
	st.global.u8 	[%rd503+994], %rs386;
	st.global.u8 	[%rd503+995], %rs387;
	st.global.u8 	[%rd503+996], %rs388;
	st.global.u8 	[%rd503+997], %rs389;
	st.global.u8 	[%rd503+998], %rs390;
	st.global.u8 	[%rd503+999], %rs391;
	st.global.u8 	[%rd503+1000], %rs392;
	st.global.u8 	[%rd503+1001], %rs393;
	st.global.u8 	[%rd503+1002], %rs394;
	st.global.u8 	[%rd503+1003], %rs395;
	st.global.u8 	[%rd503+1004], %rs396;
	st.global.u8 	[%rd503+1005], %rs397;
	st.global.u8 	[%rd503+1006], %rs398;
	st.global.u8 	[%rd503+1007], %rs399;
	st.global.u8 	[%rd503+1008], %rs400;
	st.global.u8 	[%rd503+1009], %rs401;
	st.global.u8 	[%rd503+1010], %rs402;
	st.global.u8 	[%rd503+1011], %rs403;
	st.global.u8 	[%rd503+1012], %rs404;
	st.global.u8 	[%rd503+1013], %rs405;
	st.global.u8 	[%rd503+1014], %rs406;
	st.global.u8 	[%rd503+1015], %rs407;
	st.global.u8 	[%rd503+1016], %rs408;
	st.global.u8 	[%rd503+1017], %rs409;
	st.global.u8 	[%rd503+1018], %rs410;
	st.global.u8 	[%rd503+1019], %rs411;
	st.global.u8 	[%rd503+1020], %rs412;
	st.global.u8 	[%rd503+1021], %rs413;
	st.global.u8 	[%rd503+1022], %rs414;
	st.global.u8 	[%rd503+1023], %rs415;
	st.global.u8 	[%rd503+1024], %rs416;
	st.global.u8 	[%rd503+1025], %rs417;
	st.global.u8 	[%rd503+1026], %rs418;
	st.global.u8 	[%rd503+1027], %rs419;
	st.global.u8 	[%rd503+1028], %rs420;
	st.global.u8 	[%rd503+1029], %rs421;
	st.global.u8 	[%rd503+1030], %rs422;
	st.global.u8 	[%rd503+1031], %rs423;
	st.global.u8 	[%rd503+1032], %rs424;
	st.global.u8 	[%rd503+1033], %rs425;
	st.global.u8 	[%rd503+1034], %rs426;
	st.global.u8 	[%rd503+1035], %rs427;
	st.global.u8 	[%rd503+1036], %rs428;
	st.global.u8 	[%rd503+1037], %rs429;
	st.global.u8 	[%rd503+1038], %rs430;
	st.global.u8 	[%rd503+1039], %rs431;
	st.global.u8 	[%rd503+1040], %rs432;
	st.global.u8 	[%rd503+1041], %rs433;
	st.global.u8 	[%rd503+1042], %rs434;
	st.global.u8 	[%rd503+1043], %rs435;
	st.global.u8 	[%rd503+1044], %rs436;
	st.global.u8 	[%rd503+1045], %rs437;
	st.global.u8 	[%rd503+1046], %rs438;
	st.global.u8 	[%rd503+1047], %rs439;
	st.global.u8 	[%rd503+1048], %rs440;
	st.global.u8 	[%rd503+1049], %rs441;
	st.global.u8 	[%rd503+1050], %rs442;
	st.global.u8 	[%rd503+1051], %rs443;
	st.global.u8 	[%rd503+1052], %rs444;
	st.global.u8 	[%rd503+1053], %rs445;
	st.global.u8 	[%rd503+1054], %rs446;
	st.global.u8 	[%rd503+1055], %rs447;
	st.global.u8 	[%rd503+1056], %rs448;
	st.global.u8 	[%rd503+1057], %rs449;
	st.global.u8 	[%rd503+1058], %rs450;
	st.global.u8 	[%rd503+1059], %rs451;
	st.global.u8 	[%rd503+1060], %rs452;
	st.global.u8 	[%rd503+1061], %rs453;
	st.global.u8 	[%rd503+1062], %rs454;
	st.global.u8 	[%rd503+1063], %rs455;
	st.global.u8 	[%rd503+1064], %rs456;
	st.global.u8 	[%rd503+1065], %rs457;
	st.global.u8 	[%rd503+1066], %rs458;
	st.global.u8 	[%rd503+1067], %rs459;
	st.global.u8 	[%rd503+1068], %rs460;
	st.global.u8 	[%rd503+1069], %rs461;
	st.global.u8 	[%rd503+1070], %rs462;
	st.global.u8 	[%rd503+1071], %rs463;
	st.global.u8 	[%rd503+1072], %rs464;
	st.global.u8 	[%rd503+1073], %rs465;
	st.global.u8 	[%rd503+1074], %rs466;
	st.global.u8 	[%rd503+1075], %rs467;
	st.global.u8 	[%rd503+1076], %rs468;
	st.global.u8 	[%rd503+1077], %rs469;
	st.global.u8 	[%rd503+1078], %rs470;
	st.global.u8 	[%rd503+1079], %rs471;
	st.global.u8 	[%rd503+1080], %rs472;
	st.global.u8 	[%rd503+1081], %rs473;
	st.global.u8 	[%rd503+1082], %rs474;
	st.global.u8 	[%rd503+1083], %rs475;
	st.global.u8 	[%rd503+1084], %rs476;
	st.global.u8 	[%rd503+1085], %rs477;
	st.global.u8 	[%rd503+1086], %rs478;
	st.global.u8 	[%rd503+1087], %rs479;
	st.global.u8 	[%rd503+1088], %rs480;
	st.global.u8 	[%rd503+1089], %rs481;
	st.global.u8 	[%rd503+1090], %rs482;
	st.global.u8 	[%rd503+1091], %rs483;
	st.global.u8 	[%rd503+1092], %rs484;
	st.global.u8 	[%rd503+1093], %rs485;
	st.global.u8 	[%rd503+1094], %rs486;
	st.global.u8 	[%rd503+1095], %rs487;
	st.global.u8 	[%rd503+1096], %rs488;
	st.global.u8 	[%rd503+1097], %rs489;
	st.global.u8 	[%rd503+1098], %rs490;
	st.global.u8 	[%rd503+1099], %rs491;
	st.global.u8 	[%rd503+1100], %rs492;
	st.global.u8 	[%rd503+1101], %rs493;
	st.global.u8 	[%rd503+1102], %rs494;
	st.global.u8 	[%rd503+1103], %rs495;
	st.global.u8 	[%rd503+1104], %rs496;
	st.global.u8 	[%rd503+1105], %rs497;
	st.global.u8 	[%rd503+1106], %rs498;
	st.global.u8 	[%rd503+1107], %rs499;
	st.global.u8 	[%rd503+1108], %rs500;
	st.global.u8 	[%rd503+1109], %rs501;
	st.global.u8 	[%rd503+1110], %rs502;
	st.global.u8 	[%rd503+1111], %rs503;
	st.global.u8 	[%rd503+1112], %rs504;
	st.global.u8 	[%rd503+1113], %rs505;
	st.global.u8 	[%rd503+1114], %rs506;
	st.global.u8 	[%rd503+1115], %rs507;
	st.global.u8 	[%rd503+1116], %rs508;
	st.global.u8 	[%rd503+1117], %rs509;
	st.global.u8 	[%rd503+1118], %rs510;
	st.global.u8 	[%rd503+1119], %rs511;
	st.global.u8 	[%rd503+1120], %rs512;
	st.global.u8 	[%rd503+1121], %rs513;
	st.global.u8 	[%rd503+1122], %rs514;
	st.global.u8 	[%rd503+1123], %rs515;
	st.global.u8 	[%rd503+1124], %rs516;
	st.global.u8 	[%rd503+1125], %rs517;
	st.global.u8 	[%rd503+1126], %rs518;
	st.global.u8 	[%rd503+1127], %rs519;
	st.global.u8 	[%rd503+1128], %rs520;
	st.global.u8 	[%rd503+1129], %rs521;
	st.global.u8 	[%rd503+1130], %rs522;
	st.global.u8 	[%rd503+1131], %rs523;
	st.global.u8 	[%rd503+1132], %rs524;
	st.global.u8 	[%rd503+1133], %rs525;
	st.global.u8 	[%rd503+1134], %rs526;
	st.global.u8 	[%rd503+1135], %rs527;
	st.global.u8 	[%rd503+1136], %rs528;
	st.global.u8 	[%rd503+1137], %rs529;
	st.global.u8 	[%rd503+1138], %rs530;
	st.global.u8 	[%rd503+1139], %rs531;
	st.global.u8 	[%rd503+1140], %rs532;
	st.global.u8 	[%rd503+1141], %rs533;
	st.global.u8 	[%rd503+1142], %rs534;
	st.global.u8 	[%rd503+1143], %rs535;
	st.global.u8 	[%rd503+1144], %rs536;
	st.global.u8 	[%rd503+1145], %rs537;
	st.global.u8 	[%rd503+1146], %rs538;
	st.global.u8 	[%rd503+1147], %rs539;
	st.global.u8 	[%rd503+1148], %rs540;
	st.global.u8 	[%rd503+1149], %rs541;
	st.global.u8 	[%rd503+1150], %rs542;
	st.global.u8 	[%rd503+1151], %rs543;
	st.global.u8 	[%rd503+1152], %rs544;
	st.global.u8 	[%rd503+1153], %rs545;
	st.global.u8 	[%rd503+1154], %rs546;
	st.global.u8 	[%rd503+1155], %rs547;
	st.global.u8 	[%rd503+1156], %rs548;
	st.global.u8 	[%rd503+1157], %rs549;
	st.global.u8 	[%rd503+1158], %rs550;
	st.global.u8 	[%rd503+1159], %rs551;
	st.global.u8 	[%rd503+1160], %rs552;
	st.global.u8 	[%rd503+1161], %rs553;
	st.global.u8 	[%rd503+1162], %rs554;
	st.global.u8 	[%rd503+1163], %rs555;
	st.global.u8 	[%rd503+1164], %rs556;
	st.global.u8 	[%rd503+1165], %rs557;
	st.global.u8 	[%rd503+1166], %rs558;
	st.global.u8 	[%rd503+1167], %rs559;
	st.global.u8 	[%rd503+1168], %rs560;
	st.global.u8 	[%rd503+1169], %rs561;
	st.global.u8 	[%rd503+1170], %rs562;
	st.global.u8 	[%rd503+1171], %rs563;
	st.global.u8 	[%rd503+1172], %rs564;
	st.global.u8 	[%rd503+1173], %rs565;
	st.global.u8 	[%rd503+1174], %rs566;
	st.global.u8 	[%rd503+1175], %rs567;
	st.global.u8 	[%rd503+1176], %rs568;
	st.global.u8 	[%rd503+1177], %rs569;
	st.global.u8 	[%rd503+1178], %rs570;
	st.global.u8 	[%rd503+1179], %rs571;
	st.global.u8 	[%rd503+1180], %rs572;
	st.global.u8 	[%rd503+1181], %rs573;
	st.global.u8 	[%rd503+1182], %rs574;
	st.global.u8 	[%rd503+1183], %rs575;
	st.global.u8 	[%rd503+1184], %rs576;
	st.global.u8 	[%rd503+1185], %rs577;
	st.global.u8 	[%rd503+1186], %rs578;
	st.global.u8 	[%rd503+1187], %rs579;
	st.global.u8 	[%rd503+1188], %rs580;
	st.global.u8 	[%rd503+1189], %rs581;
	st.global.u8 	[%rd503+1190], %rs582;
	st.global.u8 	[%rd503+1191], %rs583;
	st.global.u8 	[%rd503+1192], %rs584;
	st.global.u8 	[%rd503+1193], %rs585;
	st.global.u8 	[%rd503+1194], %rs586;
	st.global.u8 	[%rd503+1195], %rs587;
	st.global.u8 	[%rd503+1196], %rs588;
	st.global.u8 	[%rd503+1197], %rs589;
	st.global.u8 	[%rd503+1198], %rs590;
	st.global.u8 	[%rd503+1199], %rs591;
	st.global.u8 	[%rd503+1200], %rs592;
	st.global.u8 	[%rd503+1201], %rs593;
	st.global.u8 	[%rd503+1202], %rs594;
	st.global.u8 	[%rd503+1203], %rs595;
	st.global.u8 	[%rd503+1204], %rs596;
	st.global.u8 	[%rd503+1205], %rs597;
	st.global.u8 	[%rd503+1206], %rs598;
	st.global.u8 	[%rd503+1207], %rs599;
	st.global.u8 	[%rd503+1208], %rs600;
	st.global.u8 	[%rd503+1209], %rs601;
	st.global.u8 	[%rd503+1210], %rs602;
	st.global.u8 	[%rd503+1211], %rs603;
	st.global.u8 	[%rd503+1212], %rs604;
	st.global.u8 	[%rd503+1213], %rs605;
	st.global.u8 	[%rd503+1214], %rs606;
	st.global.u8 	[%rd503+1215], %rs607;
	st.global.u8 	[%rd503+1216], %rs608;
	st.global.u8 	[%rd503+1217], %rs609;
	st.global.u8 	[%rd503+1218], %rs610;
	st.global.u8 	[%rd503+1219], %rs611;
	st.global.u8 	[%rd503+1220], %rs612;
	st.global.u8 	[%rd503+1221], %rs613;
	st.global.u8 	[%rd503+1222], %rs614;
	st.global.u8 	[%rd503+1223], %rs615;
	st.global.u8 	[%rd503+1224], %rs616;
	st.global.u8 	[%rd503+1225], %rs617;
	st.global.u8 	[%rd503+1226], %rs618;
	st.global.u8 	[%rd503+1227], %rs619;
	st.global.u8 	[%rd503+1228], %rs620;
	st.global.u8 	[%rd503+1229], %rs621;
	st.global.u8 	[%rd503+1230], %rs622;
	st.global.u8 	[%rd503+1231], %rs623;
	st.global.u8 	[%rd503+1232], %rs624;
	st.global.u8 	[%rd503+1233], %rs625;
	st.global.u8 	[%rd503+1234], %rs626;
	st.global.u8 	[%rd503+1235], %rs627;
	st.global.u8 	[%rd503+1236], %rs628;
	st.global.u8 	[%rd503+1237], %rs629;
	st.global.u8 	[%rd503+1238], %rs630;
	st.global.u8 	[%rd503+1239], %rs631;
	st.global.u8 	[%rd503+1240], %rs632;
	st.global.u8 	[%rd503+1241], %rs633;
	st.global.u8 	[%rd503+1242], %rs634;
	st.global.u8 	[%rd503+1243], %rs635;
	st.global.u8 	[%rd503+1244], %rs636;
	st.global.u8 	[%rd503+1245], %rs637;
	st.global.u8 	[%rd503+1246], %rs638;
	st.global.u8 	[%rd503+1247], %rs639;
	st.global.u8 	[%rd503+1248], %rs640;
	st.global.u8 	[%rd503+1249], %rs641;
	cvta.to.global.u64 	%rd504, %rd513;
	mul.wide.s32 	%rd505, %r7712, 4;
	add.s64 	%rd506, %rd504, %rd505;
	mov.b32 	%r7713, 1;
	st.global.u32 	[%rd506+4], %r7713;
	cvta.to.global.u64 	%rd507, %rd514;
	or.b32  	%r7714, %r7712, 1;
	st.global.u32 	[%rd507], %r7714;
	bra.uni 	$L__BB2_2041;
$L__BB2_2037:
	mul.wide.s32 	%rd489, %r8689, 4;
	add.s64 	%rd490, %rd7, %rd489;
	ld.local.u32 	%r2758, [%rd490];
	mov.b32 	%r8692, 0;
	mov.b32 	%r8690, -16;
	cvt.s64.s32 	%rd491, %r8689;
	add.s64 	%rd492, %rd6, %rd491;
$L__BB2_2038:
	add.s32 	%r7698, %r8690, 16;
	shr.u32 	%r7699, %r2758, %r7698;
	and.b32  	%r7700, %r7699, 1;
	setp.eq.b32 	%p3161, %r7700, 1;
	not.pred 	%p3162, %p3161;
	@%p3162 bra 	$L__BB2_2040;
	ld.param.u64 	%rd512, [_Z17generateProposalsILi4EEvP14SudokuProposalS1_PiS2_iS2__param_2];
	ld.param.u64 	%rd509, [_Z17generateProposalsILi4EEvP14SudokuProposalS1_PiS2_iS2__param_1];
	cvt.u16.u32 	%rs1291, %r8690;
	add.s16 	%rs1292, %rs1291, 17;
	st.local.u8 	[%rd492], %rs1292;
	mov.u32 	%r7701, %ctaid.x;
	mov.u32 	%r7702, %ntid.x;
	mov.u32 	%r7703, %tid.x;
	mad.lo.s32 	%r7704, %r7701, %r7702, %r7703;
	shl.b32 	%r7705, %r7704, 4;
	add.s32 	%r7706, %r7705, %r8692;
	mul.wide.s32 	%rd493, %r8692, 4;
	cvta.to.global.u64 	%rd494, %rd512;
	mul.wide.s32 	%rd495, %r7705, 4;
	add.s64 	%rd496, %rd494, %rd495;
	add.s64 	%rd497, %rd496, %rd493;
	mov.b32 	%r7707, 1;
	st.global.u32 	[%rd497], %r7707;
	cvta.to.global.u64 	%rd498, %rd509;
	mul.wide.s32 	%rd499, %r7706, 625;
	add.s64 	%rd500, %rd498, %rd499;
	ld.local.u8 	%rs1293, [%rd6];
	ld.local.u8 	%rs1294, [%rd6+1];
	ld.local.u8 	%rs1295, [%rd6+2];
	ld.local.u8 	%rs1296, [%rd6+3];
	ld.local.u8 	%rs1297, [%rd6+4];
	ld.local.u8 	%rs1298, [%rd6+5];
	ld.local.u8 	%rs1299, [%rd6+6];
	ld.local.u8 	%rs1300, [%rd6+7];
	ld.local.u8 	%rs1301, [%rd6+8];
	ld.local.u8 	%rs1302, [%rd6+9];
	ld.local.u8 	%rs1303, [%rd6+10];
	ld.local.u8 	%rs1304, [%rd6+11];
	ld.local.u8 	%rs1305, [%rd6+12];
	ld.local.u8 	%rs1306, [%rd6+13];
	ld.local.u8 	%rs1307, [%rd6+14];
	ld.local.u8 	%rs1308, [%rd6+15];
	ld.local.u8 	%rs1309, [%rd6+16];
	ld.local.u8 	%rs1310, [%rd6+17];
	ld.local.u8 	%rs1311, [%rd6+18];
	ld.local.u8 	%rs1312, [%rd6+19];
	ld.local.u8 	%rs1313, [%rd6+20];
	ld.local.u8 	%rs1314, [%rd6+21];
	ld.local.u8 	%rs1315, [%rd6+22];
	ld.local.u8 	%rs1316, [%rd6+23];
	ld.local.u8 	%rs1317, [%rd6+24];
	ld.local.u8 	%rs1318, [%rd6+25];
	ld.local.u8 	%rs1319, [%rd6+26];
	ld.local.u8 	%rs1320, [%rd6+27];
	ld.local.u8 	%rs1321, [%rd6+28];
	ld.local.u8 	%rs1322, [%rd6+29];
	ld.local.u8 	%rs1323, [%rd6+30];
	ld.local.u8 	%rs1324, [%rd6+31];
	ld.local.u8 	%rs1325, [%rd6+32];
	ld.local.u8 	%rs1326, [%rd6+33];
	ld.local.u8 	%rs1327, [%rd6+34];
	ld.local.u8 	%rs1328, [%rd6+35];
	ld.local.u8 	%rs1329, [%rd6+36];
	ld.local.u8 	%rs1330, [%rd6+37];
	ld.local.u8 	%rs1331, [%rd6+38];
	ld.local.u8 	%rs1332, [%rd6+39];
	ld.local.u8 	%rs1333, [%rd6+40];
	ld.local.u8 	%rs1334, [%rd6+41];
	ld.local.u8 	%rs1335, [%rd6+42];
	ld.local.u8 	%rs1336, [%rd6+43];
	ld.local.u8 	%rs1337, [%rd6+44];
	ld.local.u8 	%rs1338, [%rd6+45];
	ld.local.u8 	%rs1339, [%rd6+46];
	ld.local.u8 	%rs1340, [%rd6+47];
	ld.local.u8 	%rs1341, [%rd6+48];
	ld.local.u8 	%rs1342, [%rd6+49];
	ld.local.u8 	%rs1343, [%rd6+50];
	ld.local.u8 	%rs1344, [%rd6+51];
	ld.local.u8 	%rs1345, [%rd6+52];
	ld.local.u8 	%rs1346, [%rd6+53];
	ld.local.u8 	%rs1347, [%rd6+54];
	ld.local.u8 	%rs1348, [%rd6+55];
	ld.local.u8 	%rs1349, [%rd6+56];
	ld.local.u8 	%rs1350, [%rd6+57];
	ld.local.u8 	%rs1351, [%rd6+58];
	ld.local.u8 	%rs1352, [%rd6+59];
	ld.local.u8 	%rs1353, [%rd6+60];
	ld.local.u8 	%rs1354, [%rd6+61];
	ld.local.u8 	%rs1355, [%rd6+62];
	ld.local.u8 	%rs1356, [%rd6+63];
	ld.local.u8 	%rs1357, [%rd6+64];
	ld.local.u8 	%rs1358, [%rd6+65];
	ld.local.u8 	%rs1359, [%rd6+66];
	ld.local.u8 	%rs1360, [%rd6+67];
	ld.local.u8 	%rs1361, [%rd6+68];
	ld.local.u8 	%rs1362, [%rd6+69];
	ld.local.u8 	%rs1363, [%rd6+70];
	ld.local.u8 	%rs1364, [%rd6+71];
	ld.local.u8 	%rs1365, [%rd6+72];
	ld.local.u8 	%rs1366, [%rd6+73];
	ld.local.u8 	%rs1367, [%rd6+74];
	ld.local.u8 	%rs1368, [%rd6+75];
	ld.local.u8 	%rs1369, [%rd6+76];
	ld.local.u8 	%rs1370, [%rd6+77];
	ld.local.u8 	%rs1371, [%rd6+78];
	ld.local.u8 	%rs1372, [%rd6+79];
	ld.local.u8 	%rs1373, [%rd6+80];
	ld.local.u8 	%rs1374, [%rd6+81];
	ld.local.u8 	%rs1375, [%rd6+82];
	ld.local.u8 	%rs1376, [%rd6+83];
	ld.local.u8 	%rs1377, [%rd6+84];
	ld.local.u8 	%rs1378, [%rd6+85];
	ld.local.u8 	%rs1379, [%rd6+86];
	ld.local.u8 	%rs1380, [%rd6+87];
	ld.local.u8 	%rs1381, [%rd6+88];
	ld.local.u8 	%rs1382, [%rd6+89];
	ld.local.u8 	%rs1383, [%rd6+90];
	ld.local.u8 	%rs1384, [%rd6+91];
	ld.local.u8 	%rs1385, [%rd6+92];
	ld.local.u8 	%rs1386, [%rd6+93];
	ld.local.u8 	%rs1387, [%rd6+94];
	ld.local.u8 	%rs1388, [%rd6+95];
	ld.local.u8 	%rs1389, [%rd6+96];
	ld.local.u8 	%rs1390, [%rd6+97];
	ld.local.u8 	%rs1391, [%rd6+98];
	ld.local.u8 	%rs1392, [%rd6+99];
	ld.local.u8 	%rs1393, [%rd6+100];
	ld.local.u8 	%rs1394, [%rd6+101];
	ld.local.u8 	%rs1395, [%rd6+102];
	ld.local.u8 	%rs1396, [%rd6+103];
	ld.local.u8 	%rs1397, [%rd6+104];
	ld.local.u8 	%rs1398, [%rd6+105];
	ld.local.u8 	%rs1399, [%rd6+106];
	ld.local.u8 	%rs1400, [%rd6+107];
	ld.local.u8 	%rs1401, [%rd6+108];
	ld.local.u8 	%rs1402, [%rd6+109];
	ld.local.u8 	%rs1403, [%rd6+110];
	ld.local.u8 	%rs1404, [%rd6+111];
	ld.local.u8 	%rs1405, [%rd6+112];
	ld.local.u8 	%rs1406, [%rd6+113];
	ld.local.u8 	%rs1407, [%rd6+114];
	ld.local.u8 	%rs1408, [%rd6+115];
	ld.local.u8 	%rs1409, [%rd6+116];
	ld.local.u8 	%rs1410, [%rd6+117];
	ld.local.u8 	%rs1411, [%rd6+118];
	ld.local.u8 	%rs1412, [%rd6+119];
	ld.local.u8 	%rs1413, [%rd6+120];
	ld.local.u8 	%rs1414, [%rd6+121];
	ld.local.u8 	%rs1415, [%rd6+122];
	ld.local.u8 	%rs1416, [%rd6+123];
	ld.local.u8 	%rs1417, [%rd6+124];
	ld.local.u8 	%rs1418, [%rd6+125];
	ld.local.u8 	%rs1419, [%rd6+126];
	ld.local.u8 	%rs1420, [%rd6+127];
	ld.local.u8 	%rs1421, [%rd6+128];
	ld.local.u8 	%rs1422, [%rd6+129];
	ld.local.u8 	%rs1423, [%rd6+130];
	ld.local.u8 	%rs1424, [%rd6+131];
	ld.local.u8 	%rs1425, [%rd6+132];
	ld.local.u8 	%rs1426, [%rd6+133];
	ld.local.u8 	%rs1427, [%rd6+134];
	ld.local.u8 	%rs1428, [%rd6+135];
	ld.local.u8 	%rs1429, [%rd6+136];
	ld.local.u8 	%rs1430, [%rd6+137];
	ld.local.u8 	%rs1431, [%rd6+138];
	ld.local.u8 	%rs1432, [%rd6+139];
	ld.local.u8 	%rs1433, [%rd6+140];
	ld.local.u8 	%rs1434, [%rd6+141];
	ld.local.u8 	%rs1435, [%rd6+142];
	ld.local.u8 	%rs1436, [%rd6+143];
	ld.local.u8 	%rs1437, [%rd6+144];
	ld.local.u8 	%rs1438, [%rd6+145];
	ld.local.u8 	%rs1439, [%rd6+146];
	ld.local.u8 	%rs1440, [%rd6+147];
	ld.local.u8 	%rs1441, [%rd6+148];
	ld.local.u8 	%rs1442, [%rd6+149];
	ld.local.u8 	%rs1443, [%rd6+150];
	ld.local.u8 	%rs1444, [%rd6+151];
	ld.local.u8 	%rs1445, [%rd6+152];
	ld.local.u8 	%rs1446, [%rd6+153];
	ld.local.u8 	%rs1447, [%rd6+154];
	ld.local.u8 	%rs1448, [%rd6+155];
	ld.local.u8 	%rs1449, [%rd6+156];
	ld.local.u8 	%rs1450, [%rd6+157];
	ld.local.u8 	%rs1451, [%rd6+158];
	ld.local.u8 	%rs1452, [%rd6+159];
	ld.local.u8 	%rs1453, [%rd6+160];
	ld.local.u8 	%rs1454, [%rd6+161];
	ld.local.u8 	%rs1455, [%rd6+162];
	ld.local.u8 	%rs1456, [%rd6+163];
	ld.local.u8 	%rs1457, [%rd6+164];
	ld.local.u8 	%rs1458, [%rd6+165];
	ld.local.u8 	%rs1459, [%rd6+166];
	ld.local.u8 	%rs1460, [%rd6+167];
	ld.local.u8 	%rs1461, [%rd6+168];
	ld.local.u8 	%rs1462, [%rd6+169];
	ld.local.u8 	%rs1463, [%rd6+170];
	ld.local.u8 	%rs1464, [%rd6+171];
	ld.local.u8 	%rs1465, [%rd6+172];
	ld.local.u8 	%rs1466, [%rd6+173];
	ld.local.u8 	%rs1467, [%rd6+174];
	ld.local.u8 	%rs1468, [%rd6+175];
	ld.local.u8 	%rs1469, [%rd6+176];
	ld.local.u8 	%rs1470, [%rd6+177];
	ld.local.u8 	%rs1471, [%rd6+178];
	ld.local.u8 	%rs1472, [%rd6+179];
	ld.local.u8 	%rs1473, [%rd6+180];
	ld.local.u8 	%rs1474, [%rd6+181];
	ld.local.u8 	%rs1475, [%rd6+182];
	ld.local.u8 	%rs1476, [%rd6+183];
	ld.local.u8 	%rs1477, [%rd6+184];
	ld.local.u8 	%rs1478, [%rd6+185];
	ld.local.u8 	%rs1479, [%rd6+186];
	ld.local.u8 	%rs1480, [%rd6+187];
	ld.local.u8 	%rs1481, [%rd6+188];
	ld.local.u8 	%rs1482, [%rd6+189];
	ld.local.u8 	%rs1483, [%rd6+190];
	ld.local.u8 	%rs1484, [%rd6+191];
	ld.local.u8 	%rs1485, [%rd6+192];
	ld.local.u8 	%rs1486, [%rd6+193];
	ld.local.u8 	%rs1487, [%rd6+194];
	ld.local.u8 	%rs1488, [%rd6+195];
	ld.local.u8 	%rs1489, [%rd6+196];
	ld.local.u8 	%rs1490, [%rd6+197];
	ld.local.u8 	%rs1491, [%rd6+198];
	ld.local.u8 	%rs1492, [%rd6+199];
	ld.local.u8 	%rs1493, [%rd6+200];
	ld.local.u8 	%rs1494, [%rd6+201];
	ld.local.u8 	%rs1495, [%rd6+202];
	ld.local.u8 	%rs1496, [%rd6+203];
	ld.local.u8 	%rs1497, [%rd6+204];
	ld.local.u8 	%rs1498, [%rd6+205];
	ld.local.u8 	%rs1499, [%rd6+206];
	ld.local.u8 	%rs1500, [%rd6+207];
	ld.local.u8 	%rs1501, [%rd6+208];
	ld.local.u8 	%rs1502, [%rd6+209];
	ld.local.u8 	%rs1503, [%rd6+210];
	ld.local.u8 	%rs1504, [%rd6+211];
	ld.local.u8 	%rs1505, [%rd6+212];
	ld.local.u8 	%rs1506, [%rd6+213];
	ld.local.u8 	%rs1507, [%rd6+214];
	ld.local.u8 	%rs1508, [%rd6+215];
	ld.local.u8 	%rs1509, [%rd6+216];
	ld.local.u8 	%rs1510, [%rd6+217];
	ld.local.u8 	%rs1511, [%rd6+218];
	ld.local.u8 	%rs1512, [%rd6+219];
	ld.local.u8 	%rs1513, [%rd6+220];
	ld.local.u8 	%rs1514, [%rd6+221];
	ld.local.u8 	%rs1515, [%rd6+222];
	ld.local.u8 	%rs1516, [%rd6+223];
	ld.local.u8 	%rs1517, [%rd6+224];
	ld.local.u8 	%rs1518, [%rd6+225];
	ld.local.u8 	%rs1519, [%rd6+226];
	ld.local.u8 	%rs1520, [%rd6+227];
	ld.local.u8 	%rs1521, [%rd6+228];
	ld.local.u8 	%rs1522, [%rd6+229];
	ld.local.u8 	%rs1523, [%rd6+230];
	ld.local.u8 	%rs1524, [%rd6+231];
	ld.local.u8 	%rs1525, [%rd6+232];
	ld.local.u8 	%rs1526, [%rd6+233];
	ld.local.u8 	%rs1527, [%rd6+234];
	ld.local.u8 	%rs1528, [%rd6+235];
	ld.local.u8 	%rs1529, [%rd6+236];
	ld.local.u8 	%rs1530, [%rd6+237];
	ld.local.u8 	%rs1531, [%rd6+238];
	ld.local.u8 	%rs1532, [%rd6+239];
	ld.local.u8 	%rs1533, [%rd6+240];
	ld.local.u8 	%rs1534, [%rd6+241];
	ld.local.u8 	%rs1535, [%rd6+242];
	ld.local.u8 	%rs1536, [%rd6+243];
	ld.local.u8 	%rs1537, [%rd6+244];
	ld.local.u8 	%rs1538, [%rd6+245];
	ld.local.u8 	%rs1539, [%rd6+246];
	ld.local.u8 	%rs1540, [%rd6+247];
	ld.local.u8 	%rs1541, [%rd6+248];
	ld.local.u8 	%rs1542, [%rd6+249];
	ld.local.u8 	%rs1543, [%rd6+250];
	ld.local.u8 	%rs1544, [%rd6+251];
	ld.local.u8 	%rs1545, [%rd6+252];
	ld.local.u8 	%rs1546, [%rd6+253];
	ld.local.u8 	%rs1547, [%rd6+254];
	ld.local.u8 	%rs1548, [%rd6+255];
	ld.local.u8 	%rs1549, [%rd6+256];
	ld.local.u8 	%rs1550, [%rd6+257];
	ld.local.u8 	%rs1551, [%rd6+258];
	ld.local.u8 	%rs1552, [%rd6+259];
	ld.local.u8 	%rs1553, [%rd6+260];
	ld.local.u8 	%rs1554, [%rd6+261];
	ld.local.u8 	%rs1555, [%rd6+262];
	ld.local.u8 	%rs1556, [%rd6+263];
	ld.local.u8 	%rs1557, [%rd6+264];
	ld.local.u8 	%rs1558, [%rd6+265];
	ld.local.u8 	%rs1559, [%rd6+266];
	ld.local.u8 	%rs1560, [%rd6+267];
	ld.local.u8 	%rs1561, [%rd6+268];
	ld.local.u8 	%rs1562, [%rd6+269];
	ld.local.u8 	%rs1563, [%rd6+270];
	ld.local.u8 	%rs1564, [%rd6+271];
	ld.local.u8 	%rs1565, [%rd6+272];
	ld.local.u8 	%rs1566, [%rd6+273];
	ld.local.u8 	%rs1567, [%rd6+274];
	ld.local.u8 	%rs1568, [%rd6+275];
	ld.local.u8 	%rs1569, [%rd6+276];
	ld.local.u8 	%rs1570, [%rd6+277];
	ld.local.u8 	%rs1571, [%rd6+278];
	ld.local.u8 	%rs1572, [%rd6+279];
	ld.local.u8 	%rs1573, [%rd6+280];
	ld.local.u8 	%rs1574, [%rd6+281];
	ld.local.u8 	%rs1575, [%rd6+282];
	ld.local.u8 	%rs1576, [%rd6+283];
	ld.local.u8 	%rs1577, [%rd6+284];
	ld.local.u8 	%rs1578, [%rd6+285];
	ld.local.u8 	%rs1579, [%rd6+286];
	ld.local.u8 	%rs1580, [%rd6+287];
	ld.local.u8 	%rs1581, [%rd6+288];
	ld.local.u8 	%rs1582, [%rd6+289];
	ld.local.u8 	%rs1583, [%rd6+290];
	ld.local.u8 	%rs1584, [%rd6+291];
	ld.local.u8 	%rs1585, [%rd6+292];
	ld.local.u8 	%rs1586, [%rd6+293];
	ld.local.u8 	%rs1587, [%rd6+294];
	ld.local.u8 	%rs1588, [%rd6+295];
	ld.local.u8 	%rs1589, [%rd6+296];
	ld.local.u8 	%rs1590, [%rd6+297];
	ld.local.u8 	%rs1591, [%rd6+298];
	ld.local.u8 	%rs1592, [%rd6+299];
	ld.local.u8 	%rs1593, [%rd6+300];
	ld.local.u8 	%rs1594, [%rd6+301];
	ld.local.u8 	%rs1595, [%rd6+302];
	ld.local.u8 	%rs1596, [%rd6+303];
	ld.local.u8 	%rs1597, [%rd6+304];
	ld.local.u8 	%rs1598, [%rd6+305];
	ld.local.u8 	%rs1599, [%rd6+306];
	ld.local.u8 	%rs1600, [%rd6+307];
	ld.local.u8 	%rs1601, [%rd6+308];
	ld.local.u8 	%rs1602, [%rd6+309];
	ld.local.u8 	%rs1603, [%rd6+310];
	ld.local.u8 	%rs1604, [%rd6+311];
	ld.local.u8 	%rs1605, [%rd6+312];
	ld.local.u8 	%rs1606, [%rd6+313];
	ld.local.u8 	%rs1607, [%rd6+314];
	ld.local.u8 	%rs1608, [%rd6+315];
	ld.local.u8 	%rs1609, [%rd6+316];
	ld.local.u8 	%rs1610, [%rd6+317];
	ld.local.u8 	%rs1611, [%rd6+318];
	ld.local.u8 	%rs1612, [%rd6+319];
	ld.local.u8 	%rs1613, [%rd6+320];
	ld.local.u8 	%rs1614, [%rd6+321];
	ld.local.u8 	%rs1615, [%rd6+322];
	ld.local.u8 	%rs1616, [%rd6+323];
	ld.local.u8 	%rs1617, [%rd6+324];
	ld.local.u8 	%rs1618, [%rd6+325];
	ld.local.u8 	%rs1619, [%rd6+326];
	ld.local.u8 	%rs1620, [%rd6+327];
	ld.local.u8 	%rs1621, [%rd6+328];
	ld.local.u8 	%rs1622, [%rd6+329];
	ld.local.u8 	%rs1623, [%rd6+330];
	ld.local.u8 	%rs1624, [%rd6+331];
	ld.local.u8 	%rs1625, [%rd6+332];
	ld.local.u8 	%rs1626, [%rd6+333];
	ld.local.u8 	%rs1627, [%rd6+334];
	ld.local.u8 	%rs1628, [%rd6+335];
	ld.local.u8 	%rs1629, [%rd6+336];
	ld.local.u8 	%rs1630, [%rd6+337];
	ld.local.u8 	%rs1631, [%rd6+338];
	ld.local.u8 	%rs1632, [%rd6+339];
	ld.local.u8 	%rs1633, [%rd6+340];
	ld.local.u8 	%rs1634, [%rd6+341];
	ld.local.u8 	%rs1635, [%rd6+342];
	ld.local.u8 	%rs1636, [%rd6+343];
	ld.local.u8 	%rs1637, [%rd6+344];
	ld.local.u8 	%rs1638, [%rd6+345];
	ld.local.u8 	%rs1639, [%rd6+346];
	ld.local.u8 	%rs1640, [%rd6+347];
	ld.local.u8 	%rs1641, [%rd6+348];
	ld.local.u8 	%rs1642, [%rd6+349];
	ld.local.u8 	%rs1643, [%rd6+350];
	ld.local.u8 	%rs1644, [%rd6+351];
	ld.local.u8 	%rs1645, [%rd6+352];
	ld.local.u8 	%rs1646, [%rd6+353];
	ld.local.u8 	%rs1647, [%rd6+354];
	ld.local.u8 	%rs1648, [%rd6+355];
	ld.local.u8 	%rs1649, [%rd6+356];
	ld.local.u8 	%rs1650, [%rd6+357];
	ld.local.u8 	%rs1651, [%rd6+358];
	ld.local.u8 	%rs1652, [%rd6+359];
	ld.local.u8 	%rs1653, [%rd6+360];
	ld.local.u8 	%rs1654, [%rd6+361];
	ld.local.u8 	%rs1655, [%rd6+362];
	ld.local.u8 	%rs1656, [%rd6+363];
	ld.local.u8 	%rs1657, [%rd6+364];
	ld.local.u8 	%rs1658, [%rd6+365];
	ld.local.u8 	%rs1659, [%rd6+366];
	ld.local.u8 	%rs1660, [%rd6+367];
	ld.local.u8 	%rs1661, [%rd6+368];
	ld.local.u8 	%rs1662, [%rd6+369];
	ld.local.u8 	%rs1663, [%rd6+370];
	ld.local.u8 	%rs1664, [%rd6+371];
	ld.local.u8 	%rs1665, [%rd6+372];
	ld.local.u8 	%rs1666, [%rd6+373];
	ld.local.u8 	%rs1667, [%rd6+374];
	ld.local.u8 	%rs1668, [%rd6+375];
	ld.local.u8 	%rs1669, [%rd6+376];
	ld.local.u8 	%rs1670, [%rd6+377];
	ld.local.u8 	%rs1671, [%rd6+378];
	ld.local.u8 	%rs1672, [%rd6+379];
	ld.local.u8 	%rs1673, [%rd6+380];
	ld.local.u8 	%rs1674, [%rd6+381];
	ld.local.u8 	%rs1675, [%rd6+382];
	ld.local.u8 	%rs1676, [%rd6+383];
	ld.local.u8 	%rs1677, [%rd6+384];
	ld.local.u8 	%rs1678, [%rd6+385];
	ld.local.u8 	%rs1679, [%rd6+386];
	ld.local.u8 	%rs1680, [%rd6+387];
	ld.local.u8 	%rs1681, [%rd6+388];
	ld.local.u8 	%rs1682, [%rd6+389];
	ld.local.u8 	%rs1683, [%rd6+390];
	ld.local.u8 	%rs1684, [%rd6+391];
	ld.local.u8 	%rs1685, [%rd6+392];
	ld.local.u8 	%rs1686, [%rd6+393];
	ld.local.u8 	%rs1687, [%rd6+394];
	ld.local.u8 	%rs1688, [%rd6+395];
	ld.local.u8 	%rs1689, [%rd6+396];
	ld.local.u8 	%rs1690, [%rd6+397];
	ld.local.u8 	%rs1691, [%rd6+398];
	ld.local.u8 	%rs1692, [%rd6+399];
	ld.local.u8 	%rs1693, [%rd6+400];
	ld.local.u8 	%rs1694, [%rd6+401];
	ld.local.u8 	%rs1695, [%rd6+402];
	ld.local.u8 	%rs1696, [%rd6+403];
	ld.local.u8 	%rs1697, [%rd6+404];
	ld.local.u8 	%rs1698, [%rd6+405];
	ld.local.u8 	%rs1699, [%rd6+406];
	ld.local.u8 	%rs1700, [%rd6+407];
	ld.local.u8 	%rs1701, [%rd6+408];
	ld.local.u8 	%rs1702, [%rd6+409];
	ld.local.u8 	%rs1703, [%rd6+410];
	ld.local.u8 	%rs1704, [%rd6+411];
	ld.local.u8 	%rs1705, [%rd6+412];
	ld.local.u8 	%rs1706, [%rd6+413];
	ld.local.u8 	%rs1707, [%rd6+414];
	ld.local.u8 	%rs1708, [%rd6+415];
	ld.local.u8 	%rs1709, [%rd6+416];
	ld.local.u8 	%rs1710, [%rd6+417];
	ld.local.u8 	%rs1711, [%rd6+418];
	ld.local.u8 	%rs1712, [%rd6+419];
	ld.local.u8 	%rs1713, [%rd6+420];
	ld.local.u8 	%rs1714, [%rd6+421];
	ld.local.u8 	%rs1715, [%rd6+422];
	ld.local.u8 	%rs1716, [%rd6+423];
	ld.local.u8 	%rs1717, [%rd6+424];
	ld.local.u8 	%rs1718, [%rd6+425];
	ld.local.u8 	%rs1719, [%rd6+426];
	ld.local.u8 	%rs1720, [%rd6+427];
	ld.local.u8 	%rs1721, [%rd6+428];
	ld.local.u8 	%rs1722, [%rd6+429];
	ld.local.u8 	%rs1723, [%rd6+430];
	ld.local.u8 	%rs1724, [%rd6+431];
	ld.local.u8 	%rs1725, [%rd6+432];
	ld.local.u8 	%rs1726, [%rd6+433];
	ld.local.u8 	%rs1727, [%rd6+434];
	ld.local.u8 	%rs1728, [%rd6+435];
	ld.local.u8 	%rs1729, [%rd6+436];
	ld.local.u8 	%rs1730, [%rd6+437];
	ld.local.u8 	%rs1731, [%rd6+438];
	ld.local.u8 	%rs1732, [%rd6+439];
	ld.local.u8 	%rs1733, [%rd6+440];
	ld.local.u8 	%rs1734, [%rd6+441];
	ld.local.u8 	%rs1735, [%rd6+442];
	ld.local.u8 	%rs1736, [%rd6+443];
	ld.local.u8 	%rs1737, [%rd6+444];
	ld.local.u8 	%rs1738, [%rd6+445];
	ld.local.u8 	%rs1739, [%rd6+446];
	ld.local.u8 	%rs1740, [%rd6+447];
	ld.local.u8 	%rs1741, [%rd6+448];
	ld.local.u8 	%rs1742, [%rd6+449];
	ld.local.u8 	%rs1743, [%rd6+450];
	ld.local.u8 	%rs1744, [%rd6+451];
	ld.local.u8 	%rs1745, [%rd6+452];
	ld.local.u8 	%rs1746, [%rd6+453];
	ld.local.u8 	%rs1747, [%rd6+454];
	ld.local.u8 	%rs1748, [%rd6+455];
	ld.local.u8 	%rs1749, [%rd6+456];
	ld.local.u8 	%rs1750, [%rd6+457];
	ld.local.u8 	%rs1751, [%rd6+458];
	ld.local.u8 	%rs1752, [%rd6+459];
	ld.local.u8 	%rs1753, [%rd6+460];
	ld.local.u8 	%rs1754, [%rd6+461];
	ld.local.u8 	%rs1755, [%rd6+462];
	ld.local.u8 	%rs1756, [%rd6+463];
	ld.local.u8 	%rs1757, [%rd6+464];
	ld.local.u8 	%rs1758, [%rd6+465];
	ld.local.u8 	%rs1759, [%rd6+466];
	ld.local.u8 	%rs1760, [%rd6+467];
	ld.local.u8 	%rs1761, [%rd6+468];
	ld.local.u8 	%rs1762, [%rd6+469];
	ld.local.u8 	%rs1763, [%rd6+470];
	ld.local.u8 	%rs1764, [%rd6+471];
	ld.local.u8 	%rs1765, [%rd6+472];
	ld.local.u8 	%rs1766, [%rd6+473];
	ld.local.u8 	%rs1767, [%rd6+474];
	ld.local.u8 	%rs1768, [%rd6+475];
	ld.local.u8 	%rs1769, [%rd6+476];
	ld.local.u8 	%rs1770, [%rd6+477];
	ld.local.u8 	%rs1771, [%rd6+478];
	ld.local.u8 	%rs1772, [%rd6+479];
	ld.local.u8 	%rs1773, [%rd6+480];
	ld.local.u8 	%rs1774, [%rd6+481];
	ld.local.u8 	%rs1775, [%rd6+482];
	ld.local.u8 	%rs1776, [%rd6+483];
	ld.local.u8 	%rs1777, [%rd6+484];
	ld.local.u8 	%rs1778, [%rd6+485];
	ld.local.u8 	%rs1779, [%rd6+486];
	ld.local.u8 	%rs1780, [%rd6+487];
	ld.local.u8 	%rs1781, [%rd6+488];
	ld.local.u8 	%rs1782, [%rd6+489];
	ld.local.u8 	%rs1783, [%rd6+490];
	ld.local.u8 	%rs1784, [%rd6+491];
	ld.local.u8 	%rs1785, [%rd6+492];
	ld.local.u8 	%rs1786, [%rd6+493];
	ld.local.u8 	%rs1787, [%rd6+494];
	ld.local.u8 	%rs1788, [%rd6+495];
	ld.local.u8 	%rs1789, [%rd6+496];
	ld.local.u8 	%rs1790, [%rd6+497];
	ld.local.u8 	%rs1791, [%rd6+498];
	ld.local.u8 	%rs1792, [%rd6+499];
	ld.local.u8 	%rs1793, [%rd6+500];
	ld.local.u8 	%rs1794, [%rd6+501];
	ld.local.u8 	%rs1795, [%rd6+502];
	ld.local.u8 	%rs1796, [%rd6+503];
	ld.local.u8 	%rs1797, [%rd6+504];
	ld.local.u8 	%rs1798, [%rd6+505];
	ld.local.u8 	%rs1799, [%rd6+506];
	ld.local.u8 	%rs1800, [%rd6+507];
	ld.local.u8 	%rs1801, [%rd6+508];
	ld.local.u8 	%rs1802, [%rd6+509];
	ld.local.u8 	%rs1803, [%rd6+510];
	ld.local.u8 	%rs1804, [%rd6+511];
	ld.local.u8 	%rs1805, [%rd6+512];
	ld.local.u8 	%rs1806, [%rd6+513];
	ld.local.u8 	%rs1807, [%rd6+514];
	ld.local.u8 	%rs1808, [%rd6+515];
	ld.local.u8 	%rs1809, [%rd6+516];
	ld.local.u8 	%rs1810, [%rd6+517];
	ld.local.u8 	%rs1811, [%rd6+518];
	ld.local.u8 	%rs1812, [%rd6+519];
	ld.local.u8 	%rs1813, [%rd6+520];
	ld.local.u8 	%rs1814, [%rd6+521];
	ld.local.u8 	%rs1815, [%rd6+522];
	ld.local.u8 	%rs1816, [%rd6+523];
	ld.local.u8 	%rs1817, [%rd6+524];
	ld.local.u8 	%rs1818, [%rd6+525];
	ld.local.u8 	%rs1819, [%rd6+526];
	ld.local.u8 	%rs1820, [%rd6+527];
	ld.local.u8 	%rs1821, [%rd6+528];
	ld.local.u8 	%rs1822, [%rd6+529];
	ld.local.u8 	%rs1823, [%rd6+530];
	ld.local.u8 	%rs1824, [%rd6+531];
	ld.local.u8 	%rs1825, [%rd6+532];
	ld.local.u8 	%rs1826, [%rd6+533];
	ld.local.u8 	%rs1827, [%rd6+534];
	ld.local.u8 	%rs1828, [%rd6+535];
	ld.local.u8 	%rs1829, [%rd6+536];
	ld.local.u8 	%rs1830, [%rd6+537];
	ld.local.u8 	%rs1831, [%rd6+538];
	ld.local.u8 	%rs1832, [%rd6+539];
	ld.local.u8 	%rs1833, [%rd6+540];
	ld.local.u8 	%rs1834, [%rd6+541];
	ld.local.u8 	%rs1835, [%rd6+542];
	ld.local.u8 	%rs1836, [%rd6+543];
	ld.local.u8 	%rs1837, [%rd6+544];
	ld.local.u8 	%rs1838, [%rd6+545];
	ld.local.u8 	%rs1839, [%rd6+546];
	ld.local.u8 	%rs1840, [%rd6+547];
	ld.local.u8 	%rs1841, [%rd6+548];
	ld.local.u8 	%rs1842, [%rd6+549];
	ld.local.u8 	%rs1843, [%rd6+550];
	ld.local.u8 	%rs1844, [%rd6+551];
	ld.local.u8 	%rs1845, [%rd6+552];
	ld.local.u8 	%rs1846, [%rd6+553];
	ld.local.u8 	%rs1847, [%rd6+554];
	ld.local.u8 	%rs1848, [%rd6+555];
	ld.local.u8 	%rs1849, [%rd6+556];
	ld.local.u8 	%rs1850, [%rd6+557];
	ld.local.u8 	%rs1851, [%rd6+558];
	ld.local.u8 	%rs1852, [%rd6+559];
	ld.local.u8 	%rs1853, [%rd6+560];
	ld.local.u8 	%rs1854, [%rd6+561];
	ld.local.u8 	%rs1855, [%rd6+562];
	ld.local.u8 	%rs1856, [%rd6+563];
	ld.local.u8 	%rs1857, [%rd6+564];
	ld.local.u8 	%rs1858, [%rd6+565];
	ld.local.u8 	%rs1859, [%rd6+566];
	ld.local.u8 	%rs1860, [%rd6+567];
	ld.local.u8 	%rs1861, [%rd6+568];
	ld.local.u8 	%rs1862, [%rd6+569];
	ld.local.u8 	%rs1863, [%rd6+570];
	ld.local.u8 	%rs1864, [%rd6+571];
	ld.local.u8 	%rs1865, [%rd6+572];
	ld.local.u8 	%rs1866, [%rd6+573];
	ld.local.u8 	%rs1867, [%rd6+574];
	ld.local.u8 	%rs1868, [%rd6+575];
	ld.local.u8 	%rs1869, [%rd6+576];
	ld.local.u8 	%rs1870, [%rd6+577];
	ld.local.u8 	%rs1871, [%rd6+578];
	ld.local.u8 	%rs1872, [%rd6+579];
	ld.local.u8 	%rs1873, [%rd6+580];
	ld.local.u8 	%rs1874, [%rd6+581];
	ld.local.u8 	%rs1875, [%rd6+582];
	ld.local.u8 	%rs1876, [%rd6+583];
	ld.local.u8 	%rs1877, [%rd6+584];
	ld.local.u8 	%rs1878, [%rd6+585];
	ld.local.u8 	%rs1879, [%rd6+586];
	ld.local.u8 	%rs1880, [%rd6+587];
	ld.local.u8 	%rs1881, [%rd6+588];
	ld.local.u8 	%rs1882, [%rd6+589];
	ld.local.u8 	%rs1883, [%rd6+590];
	ld.local.u8 	%rs1884, [%rd6+591];
	ld.local.u8 	%rs1885, [%rd6+592];
	ld.local.u8 	%rs1886, [%rd6+593];
	ld.local.u8 	%rs1887, [%rd6+594];
	ld.local.u8 	%rs1888, [%rd6+595];
	ld.local.u8 	%rs1889, [%rd6+596];
	ld.local.u8 	%rs1890, [%rd6+597];
	ld.local.u8 	%rs1891, [%rd6+598];
	ld.local.u8 	%rs1892, [%rd6+599];
	ld.local.u8 	%rs1893, [%rd6+600];
	ld.local.u8 	%rs1894, [%rd6+601];
	ld.local.u8 	%rs1895, [%rd6+602];
	ld.local.u8 	%rs1896, [%rd6+603];
	ld.local.u8 	%rs1897, [%rd6+604];
	ld.local.u8 	%rs1898, [%rd6+605];
	ld.local.u8 	%rs1899, [%rd6+606];
	ld.local.u8 	%rs1900, [%rd6+607];
	ld.local.u8 	%rs1901, [%rd6+608];
	ld.local.u8 	%rs1902, [%rd6+609];
	ld.local.u8 	%rs1903, [%rd6+610];
	ld.local.u8 	%rs1904, [%rd6+611];
	ld.local.u8 	%rs1905, [%rd6+612];
	ld.local.u8 	%rs1906, [%rd6+613];
	ld.local.u8 	%rs1907, [%rd6+614];
	ld.local.u8 	%rs1908, [%rd6+615];
	ld.local.u8 	%rs1909, [%rd6+616];
	ld.local.u8 	%rs1910, [%rd6+617];
	ld.local.u8 	%rs1911, [%rd6+618];
	ld.local.u8 	%rs1912, [%rd6+619];
	ld.local.u8 	%rs1913, [%rd6+620];
	ld.local.u8 	%rs1914, [%rd6+621];
	ld.local.u8 	%rs1915, [%rd6+622];
	ld.local.u8 	%rs1916, [%rd6+623];
	ld.local.u8 	%rs1917, [%rd6+624];
	st.global.u8 	[%rd500], %rs1293;
	st.global.u8 	[%rd500+1], %rs1294;
	st.global.u8 	[%rd500+2], %rs1295;
	st.global.u8 	[%rd500+3], %rs1296;
	st.global.u8 	[%rd500+4], %rs1297;
	st.global.u8 	[%rd500+5], %rs1298;
	st.global.u8 	[%rd500+6], %rs1299;
	st.global.u8 	[%rd500+7], %rs1300;
	st.global.u8 	[%rd500+8], %rs1301;
	st.global.u8 	[%rd500+9], %rs1302;
	st.global.u8 	[%rd500+10], %rs1303;
	st.global.u8 	[%rd500+11], %rs1304;
	st.global.u8 	[%rd500+12], %rs1305;
	st.global.u8 	[%rd500+13], %rs1306;
	st.global.u8 	[%rd500+14], %rs1307;
	st.global.u8 	[%rd500+15], %rs1308;
	st.global.u8 	[%rd500+16], %rs1309;
	st.global.u8 	[%rd500+17], %rs1310;
	st.global.u8 	[%rd500+18], %rs1311;
	st.global.u8 	[%rd500+19], %rs1312;
	st.global.u8 	[%rd500+20], %rs1313;
	st.global.u8 	[%rd500+21], %rs1314;
	st.global.u8 	[%rd500+22], %rs1315;
	st.global.u8 	[%rd500+23], %rs1316;
	st.global.u8 	[%rd500+24], %rs1317;
	st.global.u8 	[%rd500+25], %rs1318;
	st.global.u8 	[%rd500+26], %rs1319;
	st.global.u8 	[%rd500+27], %rs1320;
	st.global.u8 	[%rd500+28], %rs1321;
	st.global.u8 	[%rd500+29], %rs1322;
	st.global.u8 	[%rd500+30], %rs1323;
	st.global.u8 	[%rd500+31], %rs1324;
	st.global.u8 	[%rd500+32], %rs1325;
	st.global.u8 	[%rd500+33], %rs1326;
	st.global.u8 	[%rd500+34], %rs1327;
	st.global.u8 	[%rd500+35], %rs1328;
	st.global.u8 	[%rd500+36], %rs1329;
	st.global.u8 	[%rd500+37], %rs1330;
	st.global.u8 	[%rd500+38], %rs1331;
	st.global.u8 	[%rd500+39], %rs1332;
	st.global.u8 	[%rd500+40], %rs1333;
	st.global.u8 	[%rd500+41], %rs1334;
	st.global.u8 	[%rd500+42], %rs1335;
	st.global.u8 	[%rd500+43], %rs1336;
	st.global.u8 	[%rd500+44], %rs1337;
	st.global.u8 	[%rd500+45], %rs1338;
	st.global.u8 	[%rd500+46], %rs1339;
	st.global.u8 	[%rd500+47], %rs1340;
	st.global.u8 	[%rd500+48], %rs1341;
	st.global.u8 	[%rd500+49], %rs1342;
	st.global.u8 	[%rd500+50], %rs1343;
	st.global.u8 	[%rd500+51], %rs1344;
	st.global.u8 	[%rd500+52], %rs1345;
	st.global.u8 	[%rd500+53], %rs1346;
	st.global.u8 	[%rd500+54], %rs1347;
	st.global.u8 	[%rd500+55], %rs1348;
	st.global.u8 	[%rd500+56], %rs1349;
	st.global.u8 	[%rd500+57], %rs1350;
	st.global.u8 	[%rd500+58], %rs1351;
	st.global.u8 	[%rd500+59], %rs1352;
	st.global.u8 	[%rd500+60], %rs1353;
	st.global.u8 	[%rd500+61], %rs1354;
	st.global.u8 	[%rd500+62], %rs1355;
	st.global.u8 	[%rd500+63], %rs1356;
	st.global.u8 	[%rd500+64], %rs1357;
	st.global.u8 	[%rd500+65], %rs1358;
	st.global.u8 	[%rd500+66], %rs1359;
	st.global.u8 	[%rd500+67], %rs1360;
	st.global.u8 	[%rd500+68], %rs1361;
	st.global.u8 	[%rd500+69], %rs1362;
	st.global.u8 	[%rd500+70], %rs1363;
	st.global.u8 	[%rd500+71], %rs1364;
	st.global.u8 	[%rd500+72], %rs1365;
	st.global.u8 	[%rd500+73], %rs1366;
	st.global.u8 	[%rd500+74], %rs1367;
	st.global.u8 	[%rd500+75], %rs1368;
	st.global.u8 	[%rd500+76], %rs1369;
	st.global.u8 	[%rd500+77], %rs1370;
	st.global.u8 	[%rd500+78], %rs1371;
	st.global.u8 	[%rd500+79], %rs1372;
	st.global.u8 	[%rd500+80], %rs1373;
	st.global.u8 	[%rd500+81], %rs1374;
	st.global.u8 	[%rd500+82], %rs1375;
	st.global.u8 	[%rd500+83], %rs1376;
	st.global.u8 	[%rd500+84], %rs1377;
	st.global.u8 	[%rd500+85], %rs1378;
	st.global.u8 	[%rd500+86], %rs1379;
	st.global.u8 	[%rd500+87], %rs1380;
	st.global.u8 	[%rd500+88], %rs1381;
	st.global.u8 	[%rd500+89], %rs1382;
	st.global.u8 	[%rd500+90], %rs1383;
	st.global.u8 	[%rd500+91], %rs1384;
	st.global.u8 	[%rd500+92], %rs1385;
	st.global.u8 	[%rd500+93], %rs1386;
	st.global.u8 	[%rd500+94], %rs1387;
	st.global.u8 	[%rd500+95], %rs1388;
	st.global.u8 	[%rd500+96], %rs1389;
	st.global.u8 	[%rd500+97], %rs1390;
	st.global.u8 	[%rd500+98], %rs1391;
	st.global.u8 	[%rd500+99], %rs1392;
	st.global.u8 	[%rd500+100], %rs1393;
	st.global.u8 	[%rd500+101], %rs1394;
	st.global.u8 	[%rd500+102], %rs1395;
	st.global.u8 	[%rd500+103], %rs1396;
	st.global.u8 	[%rd500+104], %rs1397;
	st.global.u8 	[%rd500+105], %rs1398;
	st.global.u8 	[%rd500+106], %rs1399;
	st.global.u8 	[%rd500+107], %rs1400;
	st.global.u8 	[%rd500+108], %rs1401;
	st.global.u8 	[%rd500+109], %rs1402;
	st.global.u8 	[%rd500+110], %rs1403;
	st.global.u8 	[%rd500+111], %rs1404;
	st.global.u8 	[%rd500+112], %rs1405;
	st.global.u8 	[%rd500+113], %rs1406;
	st.global.u8 	[%rd500+114], %rs1407;
	st.global.u8 	[%rd500+115], %rs1408;
	st.global.u8 	[%rd500+116], %rs1409;
	st.global.u8 	[%rd500+117], %rs1410;
	st.global.u8 	[%rd500+118], %rs1411;
	st.global.u8 	[%rd500+119], %rs1412;
	st.global.u8 	[%rd500+120], %rs1413;
	st.global.u8 	[%rd500+121], %rs1414;
	st.global.u8 	[%rd500+122], %rs1415;
	st.global.u8 	[%rd500+123], %rs1416;
	st.global.u8 	[%rd500+124], %rs1417;
	st.global.u8 	[%rd500+125], %rs1418;
	st.global.u8 	[%rd500+126], %rs1419;
	st.global.u8 	[%rd500+127], %rs1420;
	st.global.u8 	[%rd500+128], %rs1421;
	st.global.u8 	[%rd500+129], %rs1422;
	st.global.u8 	[%rd500+130], %rs1423;
	st.global.u8 	[%rd500+131], %rs1424;
	st.global.u8 	[%rd500+132], %rs1425;
	st.global.u8 	[%rd500+133], %rs1426;
	st.global.u8 	[%rd500+134], %rs1427;
	st.global.u8 	[%rd500+135], %rs1428;
	st.global.u8 	[%rd500+136], %rs1429;
	st.global.u8 	[%rd500+137], %rs1430;
	st.global.u8 	[%rd500+138], %rs1431;
	st.global.u8 	[%rd500+139], %rs1432;
	st.global.u8 	[%rd500+140], %rs1433;
	st.global.u8 	[%rd500+141], %rs1434;
	st.global.u8 	[%rd500+142], %rs1435;
	st.global.u8 	[%rd500+143], %rs1436;
	st.global.u8 	[%rd500+144], %rs1437;
	st.global.u8 	[%rd500+145], %rs1438;
	st.global.u8 	[%rd500+146], %rs1439;
	st.global.u8 	[%rd500+147], %rs1440;
	st.global.u8 	[%rd500+148], %rs1441;
	st.global.u8 	[%rd500+149], %rs1442;
	st.global.u8 	[%rd500+150], %rs1443;
	st.global.u8 	[%rd500+151], %rs1444;
	st.global.u8 	[%rd500+152], %rs1445;
	st.global.u8 	[%rd500+153], %rs1446;
	st.global.u8 	[%rd500+154], %rs1447;
	st.global.u8 	[%rd500+155], %rs1448;
	st.global.u8 	[%rd500+156], %rs1449;
	st.global.u8 	[%rd500+157], %rs1450;
	st.global.u8 	[%rd500+158], %rs1451;
	st.global.u8 	[%rd500+159], %rs1452;
	st.global.u8 	[%rd500+160], %rs1453;
	st.global.u8 	[%rd500+161], %rs1454;
	st.global.u8 	[%rd500+162], %rs1455;
	st.global.u8 	[%rd500+163], %rs1456;
	st.global.u8 	[%rd500+164], %rs1457;
	st.global.u8 	[%rd500+165], %rs1458;
	st.global.u8 	[%rd500+166], %rs1459;
	st.global.u8 	[%rd500+167], %rs1460;
	st.global.u8 	[%rd500+168], %rs1461;
	st.global.u8 	[%rd500+169], %rs1462;
	st.global.u8 	[%rd500+170], %rs1463;
	st.global.u8 	[%rd500+171], %rs1464;
	st.global.u8 	[%rd500+172], %rs1465;
	st.global.u8 	[%rd500+173], %rs1466;
	st.global.u8 	[%rd500+174], %rs1467;
	st.global.u8 	[%rd500+175], %rs1468;
	st.global.u8 	[%rd500+176], %rs1469;
	st.global.u8 	[%rd500+177], %rs1470;
	st.global.u8 	[%rd500+178], %rs1471;
	st.global.u8 	[%rd500+179], %rs1472;
	st.global.u8 	[%rd500+180], %rs1473;
	st.global.u8 	[%rd500+181], %rs1474;
	st.global.u8 	[%rd500+182], %rs1475;
	st.global.u8 	[%rd500+183], %rs1476;
	st.global.u8 	[%rd500+184], %rs1477;
	st.global.u8 	[%rd500+185], %rs1478;
	st.global.u8 	[%rd500+186], %rs1479;
	st.global.u8 	[%rd500+187], %rs1480;
	st.global.u8 	[%rd500+188], %rs1481;
	st.global.u8 	[%rd500+189], %rs1482;
	st.global.u8 	[%rd500+190], %rs1483;
	st.global.u8 	[%rd500+191], %rs1484;
	st.global.u8 	[%rd500+192], %rs1485;
	st.global.u8 	[%rd500+193], %rs1486;
	st.global.u8 	[%rd500+194], %rs1487;
	st.global.u8 	[%rd500+195], %rs1488;
	st.global.u8 	[%rd500+196], %rs1489;
	st.global.u8 	[%rd500+197], %rs1490;
	st.global.u8 	[%rd500+198], %rs1491;
	st.global.u8 	[%rd500+199], %rs1492;
	st.global.u8 	[%rd500+200], %rs1493;
	st.global.u8 	[%rd500+201], %rs1494;
	st.global.u8 	[%rd500+202], %rs1495;
	st.global.u8 	[%rd500+203], %rs1496;
	st.global.u8 	[%rd500+204], %rs1497;
	st.global.u8 	[%rd500+205], %rs1498;
	st.global.u8 	[%rd500+206], %rs1499;
	st.global.u8 	[%rd500+207], %rs1500;
	st.global.u8 	[%rd500+208], %rs1501;
	st.global.u8 	[%rd500+209], %rs1502;
	st.global.u8 	[%rd500+210], %rs1503;
	st.global.u8 	[%rd500+211], %rs1504;
	st.global.u8 	[%rd500+212], %rs1505;
	st.global.u8 	[%rd500+213], %rs1506;
	st.global.u8 	[%rd500+214], %rs1507;
	st.global.u8 	[%rd500+215], %rs1508;
	st.global.u8 	[%rd500+216], %rs1509;
	st.global.u8 	[%rd500+217], %rs1510;
	st.global.u8 	[%rd500+218], %rs1511;
	st.global.u8 	[%rd500+219], %rs1512;
	st.global.u8 	[%rd500+220], %rs1513;
	st.global.u8 	[%rd500+221], %rs1514;
	st.global.u8 	[%rd500+222], %rs1515;
	st.global.u8 	[%rd500+223], %rs1516;
	st.global.u8 	[%rd500+224], %rs1517;
	st.global.u8 	[%rd500+225], %rs1518;
	st.global.u8 	[%rd500+226], %rs1519;
	st.global.u8 	[%rd500+227], %rs1520;
	st.global.u8 	[%rd500+228], %rs1521;
	st.global.u8 	[%rd500+229], %rs1522;
	st.global.u8 	[%rd500+230], %rs1523;
	st.global.u8 	[%rd500+231], %rs1524;
	st.global.u8 	[%rd500+232], %rs1525;
	st.global.u8 	[%rd500+233], %rs1526;
	st.global.u8 	[%rd500+234], %rs1527;
	st.global.u8 	[%rd500+235], %rs1528;
	st.global.u8 	[%rd500+236], %rs1529;
	st.global.u8 	[%rd500+237], %rs1530;
	st.global.u8 	[%rd500+238], %rs1531;
	st.global.u8 	[%rd500+239], %rs1532;
	st.global.u8 	[%rd500+240], %rs1533;
	st.global.u8 	[%rd500+241], %rs1534;
	st.global.u8 	[%rd500+242], %rs1535;
	st.global.u8 	[%rd500+243], %rs1536;
	st.global.u8 	[%rd500+244], %rs1537;
	st.global.u8 	[%rd500+245], %rs1538;
	st.global.u8 	[%rd500+246], %rs1539;
	st.global.u8 	[%rd500+247], %rs1540;
	st.global.u8 	[%rd500+248], %rs1541;
	st.global.u8 	[%rd500+249], %rs1542;
	st.global.u8 	[%rd500+250], %rs1543;
	st.global.u8 	[%rd500+251], %rs1544;
	st.global.u8 	[%rd500+252], %rs1545;
	st.global.u8 	[%rd500+253], %rs1546;
	st.global.u8 	[%rd500+254], %rs1547;
	st.global.u8 	[%rd500+255], %rs1548;
	st.global.u8 	[%rd500+256], %rs1549;
	st.global.u8 	[%rd500+257], %rs1550;
	st.global.u8 	[%rd500+258], %rs1551;
	st.global.u8 	[%rd500+259], %rs1552;
	st.global.u8 	[%rd500+260], %rs1553;
	st.global.u8 	[%rd500+261], %rs1554;
	st.global.u8 	[%rd500+262], %rs1555;
	st.global.u8 	[%rd500+263], %rs1556;
	st.global.u8 	[%rd500+264], %rs1557;
	st.global.u8 	[%rd500+265], %rs1558;
	st.global.u8 	[%rd500+266], %rs1559;
	st.global.u8 	[%rd500+267], %rs1560;
	st.global.u8 	[%rd500+268], %rs1561;
	st.global.u8 	[%rd500+269], %rs1562;
	st.global.u8 	[%rd500+270], %rs1563;
	st.global.u8 	[%rd500+271], %rs1564;
	st.global.u8 	[%rd500+272], %rs1565;
	st.global.u8 	[%rd500+273], %rs1566;
	st.global.u8 	[%rd500+274], %rs1567;
	st.global.u8 	[%rd500+275], %rs1568;
	st.global.u8 	[%rd500+276], %rs1569;
	st.global.u8 	[%rd500+277], %rs1570;
	st.global.u8 	[%rd500+278], %rs1571;
	st.global.u8 	[%rd500+279], %rs1572;
	st.global.u8 	[%rd500+280], %rs1573;
	st.global.u8 	[%rd500+281], %rs1574;
	st.global.u8 	[%rd500+282], %rs1575;
	st.global.u8 	[%rd500+283], %rs1576;
	st.global.u8 	[%rd500+284], %rs1577;
	st.global.u8 	[%rd500+285], %rs1578;
	st.global.u8 	[%rd500+286], %rs1579;
	st.global.u8 	[%rd500+287], %rs1580;
	st.global.u8 	[%rd500+288], %rs1581;
	st.global.u8 	[%rd500+289], %rs1582;
	st.global.u8 	[%rd500+290], %rs1583;
	st.global.u8 	[%rd500+291], %rs1584;
	st.global.u8 	[%rd500+292], %rs1585;
	st.global.u8 	[%rd500+293], %rs1586;
	st.global.u8 	[%rd500+294], %rs1587;
	st.global.u8 	[%rd500+295], %rs1588;
	st.global.u8 	[%rd500+296], %rs1589;
	st.global.u8 	[%rd500+297], %rs1590;
	st.global.u8 	[%rd500+298], %rs1591;
	st.global.u8 	[%rd500+299], %rs1592;
	st.global.u8 	[%rd500+300], %rs1593;
	st.global.u8 	[%rd500+301], %rs1594;
	st.global.u8 	[%rd500+302], %rs1595;
	st.global.u8 	[%rd500+303], %rs1596;
	st.global.u8 	[%rd500+304], %rs1597;
	st.global.u8 	[%rd500+305], %rs1598;
	st.global.u8 	[%rd500+306], %rs1599;
	st.global.u8 	[%rd500+307], %rs1600;
	st.global.u8 	[%rd500+308], %rs1601;
	st.global.u8 	[%rd500+309], %rs1602;
	st.global.u8 	[%rd500+310], %rs1603;
	st.global.u8 	[%rd500+311], %rs1604;
	st.global.u8 	[%rd500+312], %rs1605;
	st.global.u8 	[%rd500+313], %rs1606;
	st.global.u8 	[%rd500+314], %rs1607;
	st.global.u8 	[%rd500+315], %rs1608;
	st.global.u8 	[%rd500+316], %rs1609;
	st.global.u8 	[%rd500+317], %rs1610;
	st.global.u8 	[%rd500+318], %rs1611;
	st.global.u8 	[%rd500+319], %rs1612;
	st.global.u8 	[%rd500+320], %rs1613;
	st.global.u8 	[%rd500+321], %rs1614;
	st.global.u8 	[%rd500+322], %rs1615;
	st.global.u8 	[%rd500+323], %rs1616;
	st.global.u8 	[%rd500+324], %rs1617;
	st.global.u8 	[%rd500+325], %rs1618;
	st.global.u8 	[%rd500+326], %rs1619;
	st.global.u8 	[%rd500+327], %rs1620;
	st.global.u8 	[%rd500+328], %rs1621;
	st.global.u8 	[%rd500+329], %rs1622;
	st.global.u8 	[%rd500+330], %rs1623;
	st.global.u8 	[%rd500+331], %rs1624;
	st.global.u8 	[%rd500+332], %rs1625;
	st.global.u8 	[%rd500+333], %rs1626;
	st.global.u8 	[%rd500+334], %rs1627;
	st.global.u8 	[%rd500+335], %rs1628;
	st.global.u8 	[%rd500+336], %rs1629;
	st.global.u8 	[%rd500+337], %rs1630;
	st.global.u8 	[%rd500+338], %rs1631;
	st.global.u8 	[%rd500+339], %rs1632;
	st.global.u8 	[%rd500+340], %rs1633;
	st.global.u8 	[%rd500+341], %rs1634;
	st.global.u8 	[%rd500+342], %rs1635;
	st.global.u8 	[%rd500+343], %rs1636;
	st.global.u8 	[%rd500+344], %rs1637;
	st.global.u8 	[%rd500+345], %rs1638;
	st.global.u8 	[%rd500+346], %rs1639;
	st.global.u8 	[%rd500+347], %rs1640;
	st.global.u8 	[%rd500+348], %rs1641;
	st.global.u8 	[%rd500+349], %rs1642;
	st.global.u8 	[%rd500+350], %rs1643;
	st.global.u8 	[%rd500+351], %rs1644;
	st.global.u8 	[%rd500+352], %rs1645;
	st.global.u8 	[%rd500+353], %rs1646;
	st.global.u8 	[%rd500+354], %rs1647;
	st.global.u8 	[%rd500+355], %rs1648;
	st.global.u8 	[%rd500+356], %rs1649;
	st.global.u8 	[%rd500+357], %rs1650;
	st.global.u8 	[%rd500+358], %rs1651;
	st.global.u8 	[%rd500+359], %rs1652;
	st.global.u8 	[%rd500+360], %rs1653;
	st.global.u8 	[%rd500+361], %rs1654;
	st.global.u8 	[%rd500+362], %rs1655;
	st.global.u8 	[%rd500+363], %rs1656;
	st.global.u8 	[%rd500+364], %rs1657;
	st.global.u8 	[%rd500+365], %rs1658;
	st.global.u8 	[%rd500+366], %rs1659;
	st.global.u8 	[%rd500+367], %rs1660;
	st.global.u8 	[%rd500+368], %rs1661;
	st.global.u8 	[%rd500+369], %rs1662;
	st.global.u8 	[%rd500+370], %rs1663;
	st.global.u8 	[%rd500+371], %rs1664;
	st.global.u8 	[%rd500+372], %rs1665;
	st.global.u8 	[%rd500+373], %rs1666;
	st.global.u8 	[%rd500+374], %rs1667;
	st.global.u8 	[%rd500+375], %rs1668;
	st.global.u8 	[%rd500+376], %rs1669;
	st.global.u8 	[%rd500+377], %rs1670;
	st.global.u8 	[%rd500+378], %rs1671;
	st.global.u8 	[%rd500+379], %rs1672;
	st.global.u8 	[%rd500+380], %rs1673;
	st.global.u8 	[%rd500+381], %rs1674;
	st.global.u8 	[%rd500+382], %rs1675;
	st.global.u8 	[%rd500+383], %rs1676;
	st.global.u8 	[%rd500+384], %rs1677;
	st.global.u8 	[%rd500+385], %rs1678;
	st.global.u8 	[%rd500+386], %rs1679;
	st.global.u8 	[%rd500+387], %rs1680;
	st.global.u8 	[%rd500+388], %rs1681;
	st.global.u8 	[%rd500+389], %rs1682;
	st.global.u8 	[%rd500+390], %rs1683;
	st.global.u8 	[%rd500+391], %rs1684;
	st.global.u8 	[%rd500+392], %rs1685;
	st.global.u8 	[%rd500+393], %rs1686;
	st.global.u8 	[%rd500+394], %rs1687;
	st.global.u8 	[%rd500+395], %rs1688;
	st.global.u8 	[%rd500+396], %rs1689;
	st.global.u8 	[%rd500+397], %rs1690;
	st.global.u8 	[%rd500+398], %rs1691;
	st.global.u8 	[%rd500+399], %rs1692;
	st.global.u8 	[%rd500+400], %rs1693;
	st.global.u8 	[%rd500+401], %rs1694;
	st.global.u8 	[%rd500+402], %rs1695;
	st.global.u8 	[%rd500+403], %rs1696;
	st.global.u8 	[%rd500+404], %rs1697;
	st.global.u8 	[%rd500+405], %rs1698;
	st.global.u8 	[%rd500+406], %rs1699;
	st.global.u8 	[%rd500+407], %rs1700;
	st.global.u8 	[%rd500+408], %rs1701;
	st.global.u8 	[%rd500+409], %rs1702;
	st.global.u8 	[%rd500+410], %rs1703;
	st.global.u8 	[%rd500+411], %rs1704;
	st.global.u8 	[%rd500+412], %rs1705;
	st.global.u8 	[%rd500+413], %rs1706;
	st.global.u8 	[%rd500+414], %rs1707;
	st.global.u8 	[%rd500+415], %rs1708;
	st.global.u8 	[%rd500+416], %rs1709;
	st.global.u8 	[%rd500+417], %rs1710;
	st.global.u8 	[%rd500+418], %rs1711;
	st.global.u8 	[%rd500+419], %rs1712;
	st.global.u8 	[%rd500+420], %rs1713;
	st.global.u8 	[%rd500+421], %rs1714;
	st.global.u8 	[%rd500+422], %rs1715;
	st.global.u8 	[%rd500+423], %rs1716;
	st.global.u8 	[%rd500+424], %rs1717;
	st.global.u8 	[%rd500+425], %rs1718;
	st.global.u8 	[%rd500+426], %rs1719;
	st.global.u8 	[%rd500+427], %rs1720;
	st.global.u8 	[%rd500+428], %rs1721;
	st.global.u8 	[%rd500+429], %rs1722;
	st.global.u8 	[%rd500+430], %rs1723;
	st.global.u8 	[%rd500+431], %rs1724;
	st.global.u8 	[%rd500+432], %rs1725;
	st.global.u8 	[%rd500+433], %rs1726;
	st.global.u8 	[%rd500+434], %rs1727;
	st.global.u8 	[%rd500+435], %rs1728;
	st.global.u8 	[%rd500+436], %rs1729;
	st.global.u8 	[%rd500+437], %rs1730;
	st.global.u8 	[%rd500+438], %rs1731;
	st.global.u8 	[%rd500+439], %rs1732;
	st.global.u8 	[%rd500+440], %rs1733;
	st.global.u8 	[%rd500+441], %rs1734;
	st.global.u8 	[%rd500+442], %rs1735;
	st.global.u8 	[%rd500+443], %rs1736;
	st.global.u8 	[%rd500+444], %rs1737;
	st.global.u8 	[%rd500+445], %rs1738;
	st.global.u8 	[%rd500+446], %rs1739;
	st.global.u8 	[%rd500+447], %rs1740;
	st.global.u8 	[%rd500+448], %rs1741;
	st.global.u8 	[%rd500+449], %rs1742;
	st.global.u8 	[%rd500+450], %rs1743;
	st.global.u8 	[%rd500+451], %rs1744;
	st.global.u8 	[%rd500+452], %rs1745;
	st.global.u8 	[%rd500+453], %rs1746;
	st.global.u8 	[%rd500+454], %rs1747;
	st.global.u8 	[%rd500+455], %rs1748;
	st.global.u8 	[%rd500+456], %rs1749;
	st.global.u8 	[%rd500+457], %rs1750;
	st.global.u8 	[%rd500+458], %rs1751;
	st.global.u8 	[%rd500+459], %rs1752;
	st.global.u8 	[%rd500+460], %rs1753;
	st.global.u8 	[%rd500+461], %rs1754;
	st.global.u8 	[%rd500+462], %rs1755;
	st.global.u8 	[%rd500+463], %rs1756;
	st.global.u8 	[%rd500+464], %rs1757;
	st.global.u8 	[%rd500+465], %rs1758;
	st.global.u8 	[%rd500+466], %rs1759;
	st.global.u8 	[%rd500+467], %rs1760;
	st.global.u8 	[%rd500+468], %rs1761;
	st.global.u8 	[%rd500+469], %rs1762;
	st.global.u8 	[%rd500+470], %rs1763;
	st.global.u8 	[%rd500+471], %rs1764;
	st.global.u8 	[%rd500+472], %rs1765;
	st.global.u8 	[%rd500+473], %rs1766;
	st.global.u8 	[%rd500+474], %rs1767;
	st.global.u8 	[%rd500+475], %rs1768;
	st.global.u8 	[%rd500+476], %rs1769;
	st.global.u8 	[%rd500+477], %rs1770;
	st.global.u8 	[%rd500+478], %rs1771;
	st.global.u8 	[%rd500+479], %rs1772;
	st.global.u8 	[%rd500+480], %rs1773;
	st.global.u8 	[%rd500+481], %rs1774;
	st.global.u8 	[%rd500+482], %rs1775;
	st.global.u8 	[%rd500+483], %rs1776;
	st.global.u8 	[%rd500+484], %rs1777;
	st.global.u8 	[%rd500+485], %rs1778;
	st.global.u8 	[%rd500+486], %rs1779;
	st.global.u8 	[%rd500+487], %rs1780;
	st.global.u8 	[%rd500+488], %rs1781;
	st.global.u8 	[%rd500+489], %rs1782;
	st.global.u8 	[%rd500+490], %rs1783;
	st.global.u8 	[%rd500+491], %rs1784;
	st.global.u8 	[%rd500+492], %rs1785;
	st.global.u8 	[%rd500+493], %rs1786;
	st.global.u8 	[%rd500+494], %rs1787;
	st.global.u8 	[%rd500+495], %rs1788;
	st.global.u8 	[%rd500+496], %rs1789;
	st.global.u8 	[%rd500+497], %rs1790;
	st.global.u8 	[%rd500+498], %rs1791;
	st.global.u8 	[%rd500+499], %rs1792;
	st.global.u8 	[%rd500+500], %rs1793;
	st.global.u8 	[%rd500+501], %rs1794;
	st.global.u8 	[%rd500+502], %rs1795;
	st.global.u8 	[%rd500+503], %rs1796;
	st.global.u8 	[%rd500+504], %rs1797;
	st.global.u8 	[%rd500+505], %rs1798;
	st.global.u8 	[%rd500+506], %rs1799;
	st.global.u8 	[%rd500+507], %rs1800;
	st.global.u8 	[%rd500+508], %rs1801;
	st.global.u8 	[%rd500+509], %rs1802;
	st.global.u8 	[%rd500+510], %rs1803;
	st.global.u8 	[%rd500+511], %rs1804;
	st.global.u8 	[%rd500+512], %rs1805;
	st.global.u8 	[%rd500+513], %rs1806;
	st.global.u8 	[%rd500+514], %rs1807;
	st.global.u8 	[%rd500+515], %rs1808;
	st.global.u8 	[%rd500+516], %rs1809;
	st.global.u8 	[%rd500+517], %rs1810;
	st.global.u8 	[%rd500+518], %rs1811;
	st.global.u8 	[%rd500+519], %rs1812;
	st.global.u8 	[%rd500+520], %rs1813;
	st.global.u8 	[%rd500+521], %rs1814;
	st.global.u8 	[%rd500+522], %rs1815;
	st.global.u8 	[%rd500+523], %rs1816;
	st.global.u8 	[%rd500+524], %rs1817;
	st.global.u8 	[%rd500+525], %rs1818;
	st.global.u8 	[%rd500+526], %rs1819;
	st.global.u8 	[%rd500+527], %rs1820;
	st.global.u8 	[%rd500+528], %rs1821;
	st.global.u8 	[%rd500+529], %rs1822;
	st.global.u8 	[%rd500+530], %rs1823;
	st.global.u8 	[%rd500+531], %rs1824;
	st.global.u8 	[%rd500+532], %rs1825;
	st.global.u8 	[%rd500+533], %rs1826;
	st.global.u8 	[%rd500+534], %rs1827;
	st.global.u8 	[%rd500+535], %rs1828;
	st.global.u8 	[%rd500+536], %rs1829;
	st.global.u8 	[%rd500+537], %rs1830;
	st.global.u8 	[%rd500+538], %rs1831;
	st.global.u8 	[%rd500+539], %rs1832;
	st.global.u8 	[%rd500+540], %rs1833;
	st.global.u8 	[%rd500+541], %rs1834;
	st.global.u8 	[%rd500+542], %rs1835;
	st.global.u8 	[%rd500+543], %rs1836;
	st.global.u8 	[%rd500+544], %rs1837;
	st.global.u8 	[%rd500+545], %rs1838;
	st.global.u8 	[%rd500+546], %rs1839;
	st.global.u8 	[%rd500+547], %rs1840;
	st.global.u8 	[%rd500+548], %rs1841;
	st.global.u8 	[%rd500+549], %rs1842;
	st.global.u8 	[%rd500+550], %rs1843;
	st.global.u8 	[%rd500+551], %rs1844;
	st.global.u8 	[%rd500+552], %rs1845;
	st.global.u8 	[%rd500+553], %rs1846;
	st.global.u8 	[%rd500+554], %rs1847;
	st.global.u8 	[%rd500+555], %rs1848;
	st.global.u8 	[%rd500+556], %rs1849;
	st.global.u8 	[%rd500+557], %rs1850;
	st.global.u8 	[%rd500+558], %rs1851;
	st.global.u8 	[%rd500+559], %rs1852;
	st.global.u8 	[%rd500+560], %rs1853;
	st.global.u8 	[%rd500+561], %rs1854;
	st.global.u8 	[%rd500+562], %rs1855;
	st.global.u8 	[%rd500+563], %rs1856;
	st.global.u8 	[%rd500+564], %rs1857;
	st.global.u8 	[%rd500+565], %rs1858;
	st.global.u8 	[%rd500+566], %rs1859;
	st.global.u8 	[%rd500+567], %rs1860;
	st.global.u8 	[%rd500+568], %rs1861;
	st.global.u8 	[%rd500+569], %rs1862;
	st.global.u8 	[%rd500+570], %rs1863;
	st.global.u8 	[%rd500+571], %rs1864;
	st.global.u8 	[%rd500+572], %rs1865;
	st.global.u8 	[%rd500+573], %rs1866;
	st.global.u8 	[%rd500+574], %rs1867;
	st.global.u8 	[%rd500+575], %rs1868;
	st.global.u8 	[%rd500+576], %rs1869;
	st.global.u8 	[%rd500+577], %rs1870;
	st.global.u8 	[%rd500+578], %rs1871;
	st.global.u8 	[%rd500+579], %rs1872;
	st.global.u8 	[%rd500+580], %rs1873;
	st.global.u8 	[%rd500+581], %rs1874;
	st.global.u8 	[%rd500+582], %rs1875;
	st.global.u8 	[%rd500+583], %rs1876;
	st.global.u8 	[%rd500+584], %rs1877;
	st.global.u8 	[%rd500+585], %rs1878;
	st.global.u8 	[%rd500+586], %rs1879;
	st.global.u8 	[%rd500+587], %rs1880;
	st.global.u8 	[%rd500+588], %rs1881;
	st.global.u8 	[%rd500+589], %rs1882;
	st.global.u8 	[%rd500+590], %rs1883;
	st.global.u8 	[%rd500+591], %rs1884;
	st.global.u8 	[%rd500+592], %rs1885;
	st.global.u8 	[%rd500+593], %rs1886;
	st.global.u8 	[%rd500+594], %rs1887;
	st.global.u8 	[%rd500+595], %rs1888;
	st.global.u8 	[%rd500+596], %rs1889;
	st.global.u8 	[%rd500+597], %rs1890;
	st.global.u8 	[%rd500+598], %rs1891;
	st.global.u8 	[%rd500+599], %rs1892;
	st.global.u8 	[%rd500+600], %rs1893;
	st.global.u8 	[%rd500+601], %rs1894;
	st.global.u8 	[%rd500+602], %rs1895;
	st.global.u8 	[%rd500+603], %rs1896;
	st.global.u8 	[%rd500+604], %rs1897;
	st.global.u8 	[%rd500+605], %rs1898;
	st.global.u8 	[%rd500+606], %rs1899;
	st.global.u8 	[%rd500+607], %rs1900;
	st.global.u8 	[%rd500+608], %rs1901;
	st.global.u8 	[%rd500+609], %rs1902;
	st.global.u8 	[%rd500+610], %rs1903;
	st.global.u8 	[%rd500+611], %rs1904;
	st.global.u8 	[%rd500+612], %rs1905;
	st.global.u8 	[%rd500+613], %rs1906;
	st.global.u8 	[%rd500+614], %rs1907;
	st.global.u8 	[%rd500+615], %rs1908;
	st.global.u8 	[%rd500+616], %rs1909;
	st.global.u8 	[%rd500+617], %rs1910;
	st.global.u8 	[%rd500+618], %rs1911;
	st.global.u8 	[%rd500+619], %rs1912;
	st.global.u8 	[%rd500+620], %rs1913;
	st.global.u8 	[%rd500+621], %rs1914;
	st.global.u8 	[%rd500+622], %rs1915;
	st.global.u8 	[%rd500+623], %rs1916;
	st.global.u8 	[%rd500+624], %rs1917;
	add.s32 	%r8692, %r8692, 1;
$L__BB2_2040:
	add.s32 	%r8690, %r8690, 1;
	setp.ne.s32 	%p3163, %r8690, 0;
	@%p3163 bra 	$L__BB2_2038;
$L__BB2_2041:
	ret;

}
	// .globl	_Z17generateProposalsILi5EEvP14SudokuProposalS1_PiS2_iS2_
.visible .entry _Z17generateProposalsILi5EEvP14SudokuProposalS1_PiS2_iS2_(
	.param .u64 .ptr .align 1 _Z17generateProposalsILi5EEvP14SudokuProposalS1_PiS2_iS2__param_0,
	.param .u64 .ptr .align 1 _Z17generateProposalsILi5EEvP14SudokuProposalS1_PiS2_iS2__param_1,
	.param .u64 .ptr .align 1 _Z17generateProposalsILi5EEvP14SudokuProposalS1_PiS2_iS2__param_2,
	.param .u64 .ptr .align 1 _Z17generateProposalsILi5EEvP14SudokuProposalS1_PiS2_iS2__param_3,
	.param .u32 _Z17generateProposalsILi5EEvP14SudokuProposalS1_PiS2_iS2__param_4,
	.param .u64 .ptr .align 1 _Z17generateProposalsILi5EEvP14SudokuProposalS1_PiS2_iS2__param_5
)
{
	.local .align 16 .b8 	__local_depot3[5632];
	.reg .b64 	%SP;
	.reg .b64 	%SPL;
	.reg .pred 	%p<6022>;
	.reg .b16 	%rs<1904>;
	.reg .b32 	%r<15819>;
	.reg .b64 	%rd<887>;

	mov.u64 	%SPL, __local_depot3;
	ld.param.u64 	%rd416, [_Z17generateProposalsILi5EEvP14SudokuProposalS1_PiS2_iS2__param_3];
	cvta.to.global.u64 	%rd417, %rd416;
	add.u64 	%rd1, %SPL, 0;
	add.u64 	%rd2, %SPL, 0;
	add.u64 	%rd3, %SPL, 0;
	add.u64 	%rd4, %SPL, 0;
	add.u64 	%rd5, %SPL, 0;
	add.u64 	%rd6, %SPL, 2500;
	add.u64 	%rd7, %SPL, 3128;
	mov.u32 	%r5270, %ctaid.x;
	mov.u32 	%r5271, %ntid.x;
	mov.u32 	%r5272, %tid.x;
	mad.lo.s32 	%r5273, %r5270, %r5271, %r5272;
	ld.global.u32 	%r5274, [%rd417];
	setp.ge.s32 	%p1, %r5273, %r5274;
	@%p1 bra 	$L__BB3_3825;
	ld.param.u64 	%rd866, [_Z17generateProposalsILi5EEvP14SudokuProposalS1_PiS2_iS2__param_0];
	cvta.to.global.u64 	%rd425, %rd866;
	mov.u32 	%r5276, %ctaid.x;
	mov.u32 	%r5277, %ntid.x;
	mov.u32 	%r5278, %tid.x;
	mad.lo.s32 	%r5279, %r5276, %r5277, %r5278;
	mul.wide.s32 	%rd426, %r5279, 625;
	add.s64 	%rd427, %rd425, %rd426;
	ld.global.u8 	%rs634, [%rd427+624];
	ld.global.u8 	%rs635, [%rd427+623];
	ld.global.u8 	%rs636, [%rd427+622];
	ld.global.u8 	%rs637, [%rd427+621];
	ld.global.u8 	%rs638, [%rd427+620];
	ld.global.u8 	%rs639, [%rd427+619];
	ld.global.u8 	%rs640, [%rd427+618];
	ld.global.u8 	%rs641, [%rd427+617];
	ld.global.u8 	%rs642, [%rd427+616];
	ld.global.u8 	%rs643, [%rd427+615];
	ld.global.u8 	%rs644, [%rd427+614];
	ld.global.u8 	%rs645, [%rd427+613];
	ld.global.u8 	%rs646, [%rd427+612];
	ld.global.u8 	%rs647, [%rd427+611];
	ld.global.u8 	%rs648, [%rd427+610];
	ld.global.u8 	%rs649, [%rd427+609];
	ld.global.u8 	%rs650, [%rd427+608];
	ld.global.u8 	%rs651, [%rd427+607];
	ld.global.u8 	%rs652, [%rd427+606];
	ld.global.u8 	%rs653, [%rd427+605];
	ld.global.u8 	%rs654, [%rd427+604];
	ld.global.u8 	%rs655, [%rd427+603];
	ld.global.u8 	%rs656, [%rd427+602];
	ld.global.u8 	%rs657, [%rd427+601];
	ld.global.u8 	%rs658, [%rd427+600];
	ld.global.u8 	%rs659, [%rd427+599];
	ld.global.u8 	%rs660, [%rd427+598];
	ld.global.u8 	%rs661, [%rd427+597];
	ld.global.u8 	%rs662, [%rd427+596];
	ld.global.u8 	%rs663, [%rd427+595];
	ld.global.u8 	%rs664, [%rd427+594];
	ld.global.u8 	%rs665, [%rd427+593];
	ld.global.u8 	%rs666, [%rd427+592];
	ld.global.u8 	%rs667, [%rd427+591];
	ld.global.u8 	%rs668, [%rd427+590];
	ld.global.u8 	%rs669, [%rd427+589];
	ld.global.u8 	%rs670, [%rd427+588];
	ld.global.u8 	%rs671, [%rd427+587];
	ld.global.u8 	%rs672, [%rd427+586];
	ld.global.u8 	%rs673, [%rd427+585];
	ld.global.u8 	%rs674, [%rd427+584];
	ld.global.u8 	%rs675, [%rd427+583];
	ld.global.u8 	%rs676, [%rd427+582];
	ld.global.u8 	%rs677, [%rd427+581];
	ld.global.u8 	%rs678, [%rd427+580];
	ld.global.u8 	%rs679, [%rd427+579];
	ld.global.u8 	%rs680, [%rd427+578];
	ld.global.u8 	%rs681, [%rd427+577];
	ld.global.u8 	%rs682, [%rd427+576];
	ld.global.u8 	%rs683, [%rd427+575];
	ld.global.u8 	%rs684, [%rd427+574];
	ld.global.u8 	%rs685, [%rd427+573];
	ld.global.u8 	%rs686, [%rd427+572];
	ld.global.u8 	%rs687, [%rd427+571];
	ld.global.u8 	%rs688, [%rd427+570];
	ld.global.u8 	%rs689, [%rd427+569];
	ld.global.u8 	%rs690, [%rd427+568];
	ld.global.u8 	%rs691, [%rd427+567];
	ld.global.u8 	%rs692, [%rd427+566];
	ld.global.u8 	%rs693, [%rd427+565];
	ld.global.u8 	%rs694, [%rd427+564];
	ld.global.u8 	%rs695, [%rd427+563];
	ld.global.u8 	%rs696, [%rd427+562];
	ld.global.u8 	%rs697, [%rd427+561];
	ld.global.u8 	%rs698, [%rd427+560];
	ld.global.u8 	%rs699, [%rd427+559];
	ld.global.u8 	%rs700, [%rd427+558];
	ld.global.u8 	%rs701, [%rd427+557];
	ld.global.u8 	%rs702, [%rd427+556];
	ld.global.u8 	%rs703, [%rd427+555];
	ld.global.u8 	%rs704, [%rd427+554];
	ld.global.u8 	%rs705, [%rd427+553];
	ld.global.u8 	%rs706, [%rd427+552];
	ld.global.u8 	%rs707, [%rd427+551];
	ld.global.u8 	%rs708, [%rd427+550];
	ld.global.u8 	%rs709, [%rd427+549];
	ld.global.u8 	%rs710, [%rd427+548];
	ld.global.u8 	%rs711, [%rd427+547];
	ld.global.u8 	%rs712, [%rd427+546];
	ld.global.u8 	%rs713, [%rd427+545];
	ld.global.u8 	%rs714, [%rd427+544];
	ld.global.u8 	%rs715, [%rd427+543];
	ld.global.u8 	%rs716, [%rd427+542];
	ld.global.u8 	%rs717, [%rd427+541];
	ld.global.u8 	%rs718, [%rd427+540];
	ld.global.u8 	%rs719, [%rd427+539];
	ld.global.u8 	%rs720, [%rd427+538];
	ld.global.u8 	%rs721, [%rd427+537];
	ld.global.u8 	%rs722, [%rd427+536];
	ld.global.u8 	%rs723, [%rd427+535];
	ld.global.u8 	%rs724, [%rd427+534];
	ld.global.u8 	%rs725, [%rd427+533];
	ld.global.u8 	%rs726, [%rd427+532];
	ld.global.u8 	%rs727, [%rd427+531];
	ld.global.u8 	%rs728, [%rd427+530];
	ld.global.u8 	%rs729, [%rd427+529];
	ld.global.u8 	%rs730, [%rd427+528];
	ld.global.u8 	%rs731, [%rd427+527];
	ld.global.u8 	%rs732, [%rd427+526];
	ld.global.u8 	%rs733, [%rd427+525];
	ld.global.u8 	%rs734, [%rd427+524];
	ld.global.u8 	%rs735, [%rd427+523];
	ld.global.u8 	%rs736, [%rd427+522];
	ld.global.u8 	%rs737, [%rd427+521];
	ld.global.u8 	%rs738, [%rd427+520];
	ld.global.u8 	%rs739, [%rd427+519];
	ld.global.u8 	%rs740, [%rd427+518];
	ld.global.u8 	%rs741, [%rd427+517];
	ld.global.u8 	%rs742, [%rd427+516];
	ld.global.u8 	%rs743, [%rd427+515];
	ld.global.u8 	%rs744, [%rd427+514];
	ld.global.u8 	%rs745, [%rd427+513];
	ld.global.u8 	%rs746, [%rd427+512];
	ld.global.u8 	%rs747, [%rd427+511];
	ld.global.u8 	%rs748, [%rd427+510];
	ld.global.u8 	%rs749, [%rd427+509];
	ld.global.u8 	%rs750, [%rd427+508];
	ld.global.u8 	%rs751, [%rd427+507];
	ld.global.u8 	%rs752, [%rd427+506];
	ld.global.u8 	%rs753, [%rd427+505];
	ld.global.u8 	%rs754, [%rd427+504];
	ld.global.u8 	%rs755, [%rd427+503];
	ld.global.u8 	%rs756, [%rd427+502];
	ld.global.u8 	%rs757, [%rd427+501];
	ld.global.u8 	%rs758, [%rd427+500];
	ld.global.u8 	%rs759, [%rd427+499];
	ld.global.u8 	%rs760, [%rd427+498];
	ld.global.u8 	%rs761, [%rd427+497];
	ld.global.u8 	%rs762, [%rd427+496];
	ld.global.u8 	%rs763, [%rd427+495];
	ld.global.u8 	%rs764, [%rd427+494];
	ld.global.u8 	%rs765, [%rd427+493];
	ld.global.u8 	%rs766, [%rd427+492];
	ld.global.u8 	%rs767, [%rd427+491];
	ld.global.u8 	%rs768, [%rd427+490];
	ld.global.u8 	%rs769, [%rd427+489];
	ld.global.u8 	%rs770, [%rd427+488];
	ld.global.u8 	%rs771, [%rd427+487];
	ld.global.u8 	%rs772, [%rd427+486];
	ld.global.u8 	%rs773, [%rd427+485];
	ld.global.u8 	%rs774, [%rd427+484];
	ld.global.u8 	%rs775, [%rd427+483];
	ld.global.u8 	%rs776, [%rd427+482];
	ld.global.u8 	%rs777, [%rd427+481];
	ld.global.u8 	%rs778, [%rd427+480];
	ld.global.u8 	%rs779, [%rd427+479];
	ld.global.u8 	%rs780, [%rd427+478];
	ld.global.u8 	%rs781, [%rd427+477];
	ld.global.u8 	%rs782, [%rd427+476];
	ld.global.u8 	%rs783, [%rd427+475];
	ld.global.u8 	%rs784, [%rd427+474];
	ld.global.u8 	%rs785, [%rd427+473];
	ld.global.u8 	%rs786, [%rd427+472];
	ld.global.u8 	%rs787, [%rd427+471];
	ld.global.u8 	%rs788, [%rd427+470];
	ld.global.u8 	%rs789, [%rd427+469];
	ld.global.u8 	%rs790, [%rd427+468];
	ld.global.u8 	%rs791, [%rd427+467];
	ld.global.u8 	%rs792, [%rd427+466];
	ld.global.u8 	%rs793, [%rd427+465];
	ld.global.u8 	%rs794, [%rd427+464];
	ld.global.u8 	%rs795, [%rd427+463];
	ld.global.u8 	%rs796, [%rd427+462];
	ld.global.u8 	%rs797, [%rd427+461];
	ld.global.u8 	%rs798, [%rd427+460];
	ld.global.u8 	%rs799, [%rd427+459];
	ld.global.u8 	%rs800, [%rd427+458];
	ld.global.u8 	%rs801, [%rd427+457];
	ld.global.u8 	%rs802, [%rd427+456];
	ld.global.u8 	%rs803, [%rd427+455];
	ld.global.u8 	%rs804, [%rd427+454];
	ld.global.u8 	%rs805, [%rd427+453];
	ld.global.u8 	%rs806, [%rd427+452];
	ld.global.u8 	%rs807, [%rd427+451];
	ld.global.u8 	%rs808, [%rd427+450];
	ld.global.u8 	%rs809, [%rd427+449];
	ld.global.u8 	%rs810, [%rd427+448];
	ld.global.u8 	%rs811, [%rd427+447];
	ld.global.u8 	%rs812, [%rd427+446];
	ld.global.u8 	%rs813, [%rd427+445];
	ld.global.u8 	%rs814, [%rd427+444];
	ld.global.u8 	%rs815, [%rd427+443];
	ld.global.u8 	%rs816, [%rd427+442];
	ld.global.u8 	%rs817, [%rd427+441];
	ld.global.u8 	%rs818, [%rd427+440];
	ld.global.u8 	%rs819, [%rd427+439];
	ld.global.u8 	%rs820, [%rd427+438];
	ld.global.u8 	%rs821, [%rd427+437];
	ld.global.u8 	%rs822, [%rd427+436];
	ld.global.u8 	%rs823, [%rd427+435];
	ld.global.u8 	%rs824, [%rd427+434];
	ld.global.u8 	%rs825, [%rd427+433];
	ld.global.u8 	%rs826, [%rd427+432];
	ld.global.u8 	%rs827, [%rd427+431];
	ld.global.u8 	%rs828, [%rd427+430];
	ld.global.u8 	%rs829, [%rd427+429];
	ld.global.u8 	%rs830, [%rd427+428];
	ld.global.u8 	%rs831, [%rd427+427];
	ld.global.u8 	%rs832, [%rd427+426];
	ld.global.u8 	%rs833, [%rd427+425];
	ld.global.u8 	%rs834, [%rd427+424];
	ld.global.u8 	%rs835, [%rd427+423];
	ld.global.u8 	%rs836, [%rd427+422];
	ld.global.u8 	%rs837, [%rd427+421];
	ld.global.u8 	%rs838, [%rd427+420];
	ld.global.u8 	%rs839, [%rd427+419];
	ld.global.u8 	%rs840, [%rd427+418];
	ld.global.u8 	%rs841, [%rd427+417];
	ld.global.u8 	%rs842, [%rd427+416];
	ld.global.u8 	%rs843, [%rd427+415];
	ld.global.u8 	%rs844, [%rd427+414];
	ld.global.u8 	%rs845, [%rd427+413];
	ld.global.u8 	%rs846, [%rd427+412];
	ld.global.u8 	%rs847, [%rd427+411];
	ld.global.u8 	%rs848, [%rd427+410];
	ld.global.u8 	%rs849, [%rd427+409];
	ld.global.u8 	%rs850, [%rd427+408];
	ld.global.u8 	%rs851, [%rd427+407];
	ld.global.u8 	%rs852, [%rd427+406];
	ld.global.u8 	%rs853, [%rd427+405];
	ld.global.u8 	%rs854, [%rd427+404];
	ld.global.u8 	%rs855, [%rd427+403];
	ld.global.u8 	%rs856, [%rd427+402];
	ld.global.u8 	%rs857, [%rd427+401];
	ld.global.u8 	%rs858, [%rd427+400];
	ld.global.u8 	%rs859, [%rd427+399];
	ld.global.u8 	%rs860, [%rd427+398];
	ld.global.u8 	%rs861, [%rd427+397];
	ld.global.u8 	%rs862, [%rd427+396];
	ld.global.u8 	%rs863, [%rd427+395];
	ld.global.u8 	%rs864, [%rd427+394];
	ld.global.u8 	%rs865, [%rd427+393];
	ld.global.u8 	%rs866, [%rd427+392];
	ld.global.u8 	%rs867, [%rd427+391];
	ld.global.u8 	%rs868, [%rd427+390];
	ld.global.u8 	%rs869, [%rd427+389];
	ld.global.u8 	%rs870, [%rd427+388];
	ld.global.u8 	%rs871, [%rd427+387];
	ld.global.u8 	%rs872, [%rd427+386];
	ld.global.u8 	%rs873, [%rd427+385];
	ld.global.u8 	%rs874, [%rd427+384];
	ld.global.u8 	%rs875, [%rd427+383];
	ld.global.u8 	%rs876, [%rd427+382];
	ld.global.u8 	%rs877, [%rd427+381];
	ld.global.u8 	%rs878, [%rd427+380];
	ld.global.u8 	%rs879, [%rd427+379];
	ld.global.u8 	%rs880, [%rd427+378];
	ld.global.u8 	%rs881, [%rd427+377];
	ld.global.u8 	%rs882, [%rd427+376];
	ld.global.u8 	%rs883, [%rd427+375];
	ld.global.u8 	%rs884, [%rd427+374];
	ld.global.u8 	%rs885, [%rd427+373];
	ld.global.u8 	%rs886, [%rd427+372];
	ld.global.u8 	%rs887, [%rd427+371];
	ld.global.u8 	%rs888, [%rd427+370];
	ld.global.u8 	%rs889, [%rd427+369];
	ld.global.u8 	%rs890, [%rd427+368];
	ld.global.u8 	%rs891, [%rd427+367];
	ld.global.u8 	%rs892, [%rd427+366];
	ld.global.u8 	%rs893, [%rd427+365];
	ld.global.u8 	%rs894, [%rd427+364];
	ld.global.u8 	%rs895, [%rd427+363];
	ld.global.u8 	%rs896, [%rd427+362];
	ld.global.u8 	%rs897, [%rd427+361];
	ld.global.u8 	%rs898, [%rd427+360];
	ld.global.u8 	%rs899, [%rd427+359];
	ld.global.u8 	%rs900, [%rd427+358];
	ld.global.u8 	%rs901, [%rd427+357];
	ld.global.u8 	%rs902, [%rd427+356];
	ld.global.u8 	%rs903, [%rd427+355];
	ld.global.u8 	%rs904, [%rd427+354];
	ld.global.u8 	%rs905, [%rd427+353];
	ld.global.u8 	%rs906, [%rd427+352];
	ld.global.u8 	%rs907, [%rd427+351];
	ld.global.u8 	%rs908, [%rd427+350];
	ld.global.u8 	%rs909, [%rd427+349];
	ld.global.u8 	%rs910, [%rd427+348];
	ld.global.u8 	%rs911, [%rd427+347];
	ld.global.u8 	%rs912, [%rd427+346];
	ld.global.u8 	%rs913, [%rd427+345];
	ld.global.u8 	%rs914, [%rd427+344];
	ld.global.u8 	%rs915, [%rd427+343];
	ld.global.u8 	%rs916, [%rd427+342];
	ld.global.u8 	%rs917, [%rd427+341];
	ld.global.u8 	%rs918, [%rd427+340];
	ld.global.u8 	%rs919, [%rd427+339];
	ld.global.u8 	%rs920, [%rd427+338];
	ld.global.u8 	%rs921, [%rd427+337];
	ld.global.u8 	%rs922, [%rd427+336];
	ld.global.u8 	%rs923, [%rd427+335];
	ld.global.u8 	%rs924, [%rd427+334];
	ld.global.u8 	%rs925, [%rd427+333];
	ld.global.u8 	%rs926, [%rd427+332];
	ld.global.u8 	%rs927, [%rd427+331];
	ld.global.u8 	%rs928, [%rd427+330];
	ld.global.u8 	%rs929, [%rd427+329];
	ld.global.u8 	%rs930, [%rd427+328];
	ld.global.u8 	%rs931, [%rd427+327];
	ld.global.u8 	%rs932, [%rd427+326];
	ld.global.u8 	%rs933, [%rd427+325];
	ld.global.u8 	%rs934, [%rd427+324];
	ld.global.u8 	%rs935, [%rd427+323];
	ld.global.u8 	%rs936, [%rd427+322];
	ld.global.u8 	%rs937, [%rd427+321];
	ld.global.u8 	%rs938, [%rd427+320];
	ld.global.u8 	%rs939, [%rd427+319];
	ld.global.u8 	%rs940, [%rd427+318];
	ld.global.u8 	%rs941, [%rd427+317];
	ld.global.u8 	%rs942, [%rd427+316];
	ld.global.u8 	%rs943, [%rd427+315];
	ld.global.u8 	%rs944, [%rd427+314];
	ld.global.u8 	%rs945, [%rd427+313];
	ld.global.u8 	%rs946, [%rd427+312];
	ld.global.u8 	%rs947, [%rd427+311];
	ld.global.u8 	%rs948, [%rd427+310];
	ld.global.u8 	%rs949, [%rd427+309];
	ld.global.u8 	%rs950, [%rd427+308];
	ld.global.u8 	%rs951, [%rd427+307];
	ld.global.u8 	%rs952, [%rd427+306];
	ld.global.u8 	%rs953, [%rd427+305];
	ld.global.u8 	%rs954, [%rd427+304];
	ld.global.u8 	%rs955, [%rd427+303];
	ld.global.u8 	%rs956, [%rd427+302];
	ld.global.u8 	%rs957, [%rd427+301];
	ld.global.u8 	%rs958, [%rd427+300];
	ld.global.u8 	%rs959, [%rd427+299];
	ld.global.u8 	%rs960, [%rd427+298];
	ld.global.u8 	%rs961, [%rd427+297];
	ld.global.u8 	%rs962, [%rd427+296];
	ld.global.u8 	%rs963, [%rd427+295];
	ld.global.u8 	%rs964, [%rd427+294];
	ld.global.u8 	%rs965, [%rd427+293];
	ld.global.u8 	%rs966, [%rd427+292];
	ld.global.u8 	%rs967, [%rd427+291];
	ld.global.u8 	%rs968, [%rd427+290];
	ld.global.u8 	%rs969, [%rd427+289];
	ld.global.u8 	%rs970, [%rd427+288];
	ld.global.u8 	%rs971, [%rd427+287];
	ld.global.u8 	%rs972, [%rd427+286];
	ld.global.u8 	%rs973, [%rd427+285];
	ld.global.u8 	%rs974, [%rd427+284];
	ld.global.u8 	%rs975, [%rd427+283];
	ld.global.u8 	%rs976, [%rd427+282];
	ld.global.u8 	%rs977, [%rd427+281];
	ld.global.u8 	%rs978, [%rd427+280];
	ld.global.u8 	%rs979, [%rd427+279];
	ld.global.u8 	%rs980, [%rd427+278];
	ld.global.u8 	%rs981, [%rd427+277];
	ld.global.u8 	%rs982, [%rd427+276];
	ld.global.u8 	%rs983, [%rd427+275];
	ld.global.u8 	%rs984, [%rd427+274];
	ld.global.u8 	%rs985, [%rd427+273];
	ld.global.u8 	%rs986, [%rd427+272];
	ld.global.u8 	%rs987, [%rd427+271];
	ld.global.u8 	%rs988, [%rd427+270];
	ld.global.u8 	%rs989, [%rd427+269];
	ld.global.u8 	%rs990, [%rd427+268];
	ld.global.u8 	%rs991, [%rd427+267];
	ld.global.u8 	%rs992, [%rd427+266];
	ld.global.u8 	%rs993, [%rd427+265];
	ld.global.u8 	%rs994, [%rd427+264];
	ld.global.u8 	%rs995, [%rd427+263];
	ld.global.u8 	%rs996, [%rd427+262];
	ld.global.u8 	%rs997, [%rd427+261];
	ld.global.u8 	%rs998, [%rd427+260];
	ld.global.u8 	%rs999, [%rd427+259];
	ld.global.u8 	%rs1000, [%rd427+258];
	ld.global.u8 	%rs1001, [%rd427+257];
	ld.global.u8 	%rs1002, [%rd427+256];
	ld.global.u8 	%rs1003, [%rd427+255];
	ld.global.u8 	%rs1004, [%rd427+254];
	ld.global.u8 	%rs1005, [%rd427+253];
	ld.global.u8 	%rs1006, [%rd427+252];
	ld.global.u8 	%rs1007, [%rd427+251];
	ld.global.u8 	%rs1008, [%rd427+250];
	ld.global.u8 	%rs1009, [%rd427+249];
	ld.global.u8 	%rs1010, [%rd427+248];
	ld.global.u8 	%rs1011, [%rd427+247];
	ld.global.u8 	%rs1012, [%rd427+246];
	ld.global.u8 	%rs1013, [%rd427+245];
	ld.global.u8 	%rs1014, [%rd427+244];
	ld.global.u8 	%rs1015, [%rd427+243];
	ld.global.u8 	%rs1016, [%rd427+242];
	ld.global.u8 	%rs1017, [%rd427+241];
	ld.global.u8 	%rs1018, [%rd427+240];
	ld.global.u8 	%rs1019, [%rd427+239];
	ld.global.u8 	%rs1020, [%rd427+238];
	ld.global.u8 	%rs1021, [%rd427+237];
	ld.global.u8 	%rs1022, [%rd427+236];
	ld.global.u8 	%rs1023, [%rd427+235];
	ld.global.u8 	%rs1024, [%rd427+234];
	ld.global.u8 	%rs1025, [%rd427+233];
	ld.global.u8 	%rs1026, [%rd427+232];
	ld.global.u8 	%rs1027, [%rd427+231];
	ld.global.u8 	%rs1028, [%rd427+230];
	ld.global.u8 	%rs1029, [%rd427+229];
	ld.global.u8 	%rs1030, [%rd427+228];
	ld.global.u8 	%rs1031, [%rd427+227];
	ld.global.u8 	%rs1032, [%rd427+226];
	ld.global.u8 	%rs1033, [%rd427+225];
	ld.global.u8 	%rs1034, [%rd427+224];
	ld.global.u8 	%rs1035, [%rd427+223];
	ld.global.u8 	%rs1036, [%rd427+222];
	ld.global.u8 	%rs1037, [%rd427+221];
	ld.global.u8 	%rs1038, [%rd427+220];
	ld.global.u8 	%rs1039, [%rd427+219];
	ld.global.u8 	%rs1040, [%rd427+218];
	ld.global.u8 	%rs1041, [%rd427+217];
	ld.global.u8 	%rs1042, [%rd427+216];
	ld.global.u8 	%rs1043, [%rd427+215];
	ld.global.u8 	%rs1044, [%rd427+214];
	ld.global.u8 	%rs1045, [%rd427+213];
	ld.global.u8 	%rs1046, [%rd427+212];
	ld.global.u8 	%rs1047, [%rd427+211];
	ld.global.u8 	%rs1048, [%rd427+210];
	ld.global.u8 	%rs1049, [%rd427+209];
	ld.global.u8 	%rs1050, [%rd427+208];
	ld.global.u8 	%rs1051, [%rd427+207];
	ld.global.u8 	%rs1052, [%rd427+206];
	ld.global.u8 	%rs1053, [%rd427+205];
	ld.global.u8 	%rs1054, [%rd427+204];
	ld.global.u8 	%rs1055, [%rd427+203];
	ld.global.u8 	%rs1056, [%rd427+202];
	ld.global.u8 	%rs1057, [%rd427+201];
	ld.global.u8 	%rs1058, [%rd427+200];
	ld.global.u8 	%rs1059, [%rd427+199];
	ld.global.u8 	%rs1060, [%rd427+198];
	ld.global.u8 	%rs1061, [%rd427+197];
	ld.global.u8 	%rs1062, [%rd427+196];
	ld.global.u8 	%rs1063, [%rd427+195];
	ld.global.u8 	%rs1064, [%rd427+194];
	ld.global.u8 	%rs1065, [%rd427+193];
	ld.global.u8 	%rs1066, [%rd427+192];
	ld.global.u8 	%rs1067, [%rd427+191];
	ld.global.u8 	%rs1068, [%rd427+190];
	ld.global.u8 	%rs1069, [%rd427+189];
	ld.global.u8 	%rs1070, [%rd427+188];
	ld.global.u8 	%rs1071, [%rd427+187];
	ld.global.u8 	%rs1072, [%rd427+186];
	ld.global.u8 	%rs1073, [%rd427+185];
	ld.global.u8 	%rs1074, [%rd427+184];
	ld.global.u8 	%rs1075, [%rd427+183];
	ld.global.u8 	%rs1076, [%rd427+182];
	ld.global.u8 	%rs1077, [%rd427+181];
	ld.global.u8 	%rs1078, [%rd427+180];
	ld.global.u8 	%rs1079, [%rd427+179];
	ld.global.u8 	%rs1080, [%rd427+178];
	ld.global.u8 	%rs1081, [%rd427+177];
	ld.global.u8 	%rs1082, [%rd427+176];
	ld.global.u8 	%rs1083, [%rd427+175];
	ld.global.u8 	%rs1084, [%rd427+174];
	ld.global.u8 	%rs1085, [%rd427+173];
	ld.global.u8 	%rs1086, [%rd427+172];
	ld.global.u8 	%rs1087, [%rd427+171];
	ld.global.u8 	%rs1088, [%rd427+170];
	ld.global.u8 	%rs1089, [%rd427+169];
	ld.global.u8 	%rs1090, [%rd427+168];
	ld.global.u8 	%rs1091, [%rd427+167];
	ld.global.u8 	%rs1092, [%rd427+166];
	ld.global.u8 	%rs1093, [%rd427+165];
	ld.global.u8 	%rs1094, [%rd427+164];
	ld.global.u8 	%rs1095, [%rd427+163];
	ld.global.u8 	%rs1096, [%rd427+162];
	ld.global.u8 	%rs1097, [%rd427+161];
	ld.global.u8 	%rs1098, [%rd427+160];
	ld.global.u8 	%rs1099, [%rd427+159];
	ld.global.u8 	%rs1100, [%rd427+158];
	ld.global.u8 	%rs1101, [%rd427+157];
	ld.global.u8 	%rs1102, [%rd427+156];
	ld.global.u8 	%rs1103, [%rd427+155];
	ld.global.u8 	%rs1104, [%rd427+154];
	ld.global.u8 	%rs1105, [%rd427+153];
	ld.global.u8 	%rs1106, [%rd427+152];
	ld.global.u8 	%rs1107, [%rd427+151];
	ld.global.u8 	%rs1108, [%rd427+150];
	ld.global.u8 	%rs1109, [%rd427+149];
	ld.global.u8 	%rs1110, [%rd427+148];
	ld.global.u8 	%rs1111, [%rd427+147];
	ld.global.u8 	%rs1112, [%rd427+146];
	ld.global.u8 	%rs1113, [%rd427+145];
	ld.global.u8 	%rs1114, [%rd427+144];
	ld.global.u8 	%rs1115, [%rd427+143];
	ld.global.u8 	%rs1116, [%rd427+142];
	ld.global.u8 	%rs1117, [%rd427+141];
	ld.global.u8 	%rs1118, [%rd427+140];
	ld.global.u8 	%rs1119, [%rd427+139];
	ld.global.u8 	%rs1120, [%rd427+138];
	ld.global.u8 	%rs1121, [%rd427+137];
	ld.global.u8 	%rs1122, [%rd427+136];
	ld.global.u8 	%rs1123, [%rd427+135];
	ld.global.u8 	%rs1124, [%rd427+134];
	ld.global.u8 	%rs1125, [%rd427+133];
	ld.global.u8 	%rs1126, [%rd427+132];
	ld.global.u8 	%rs1127, [%rd427+131];
	ld.global.u8 	%rs1128, [%rd427+130];
	ld.global.u8 	%rs1129, [%rd427+129];
	ld.global.u8 	%rs1130, [%rd427+128];
	ld.global.u8 	%rs1131, [%rd427+127];
	ld.global.u8 	%rs1132, [%rd427+126];
	ld.global.u8 	%rs1133, [%rd427+125];
	ld.global.u8 	%rs1134, [%rd427+124];
	ld.global.u8 	%rs1135, [%rd427+123];
	ld.global.u8 	%rs1136, [%rd427+122];
	ld.global.u8 	%rs1137, [%rd427+121];
	ld.global.u8 	%rs1138, [%rd427+120];
	ld.global.u8 	%rs1139, [%rd427+119];
	ld.global.u8 	%rs1140, [%rd427+118];
	ld.global.u8 	%rs1141, [%rd427+117];
	ld.global.u8 	%rs1142, [%rd427+116];
	ld.global.u8 	%rs1143, [%rd427+115];
	ld.global.u8 	%rs1144, [%rd427+114];
	ld.global.u8 	%rs1145, [%rd427+113];
	ld.global.u8 	%rs1146, [%rd427+112];
	ld.global.u8 	%rs1147, [%rd427+111];
	ld.global.u8 	%rs1148, [%rd427+110];
	ld.global.u8 	%rs1149, [%rd427+109];
	ld.global.u8 	%rs1150, [%rd427+108];
	ld.global.u8 	%rs1151, [%rd427+107];
	ld.global.u8 	%rs1152, [%rd427+106];
	ld.global.u8 	%rs1153, [%rd427+105];
	ld.global.u8 	%rs1154, [%rd427+104];
	ld.global.u8 	%rs1155, [%rd427+103];
	ld.global.u8 	%rs1156, [%rd427+102];
	ld.global.u8 	%rs1157, [%rd427+101];
	ld.global.u8 	%rs1158, [%rd427+100];
	ld.global.u8 	%rs1159, [%rd427+99];
	ld.global.u8 	%rs1160, [%rd427+98];
	ld.global.u8 	%rs1161, [%rd427+97];
	ld.global.u8 	%rs1162, [%rd427+96];
	ld.global.u8 	%rs1163, [%rd427+95];
	ld.global.u8 	%rs1164, [%rd427+94];
	ld.global.u8 	%rs1165, [%rd427+93];
	ld.global.u8 	%rs1166, [%rd427+92];
	ld.global.u8 	%rs1167, [%rd427+91];
	ld.global.u8 	%rs1168, [%rd427+90];
	ld.global.u8 	%rs1169, [%rd427+89];
	ld.global.u8 	%rs1170, [%rd427+88];
	ld.global.u8 	%rs1171, [%rd427+87];
	ld.global.u8 	%rs1172, [%rd427+86];
	ld.global.u8 	%rs1173, [%rd427+85];
	ld.global.u8 	%rs1174, [%rd427+84];
	ld.global.u8 	%rs1175, [%rd427+83];
	ld.global.u8 	%rs1176, [%rd427+82];
	ld.global.u8 	%rs1177, [%rd427+81];
	ld.global.u8 	%rs1178, [%rd427+80];
	ld.global.u8 	%rs1179, [%rd427+79];
	ld.global.u8 	%rs1180, [%rd427+78];
	ld.global.u8 	%rs1181, [%rd427+77];
	ld.global.u8 	%rs1182, [%rd427+76];
	ld.global.u8 	%rs1183, [%rd427+75];
	ld.global.u8 	%rs1184, [%rd427+74];
	ld.global.u8 	%rs1185, [%rd427+73];
	ld.global.u8 	%rs1186, [%rd427+72];
	ld.global.u8 	%rs1187, [%rd427+71];
	ld.global.u8 	%rs1188, [%rd427+70];
	ld.global.u8 	%rs1189, [%rd427+69];
	ld.global.u8 	%rs1190, [%rd427+68];
	ld.global.u8 	%rs1191, [%rd427+67];
	ld.global.u8 	%rs1192, [%rd427+66];
	ld.global.u8 	%rs1193, [%rd427+65];
	ld.global.u8 	%rs1194, [%rd427+64];
	ld.global.u8 	%rs1195, [%rd427+63];
	ld.global.u8 	%rs1196, [%rd427+62];
	ld.global.u8 	%rs1197, [%rd427+61];
	ld.global.u8 	%rs1198, [%rd427+60];
	ld.global.u8 	%rs1199, [%rd427+59];
	ld.global.u8 	%rs1200, [%rd427+58];
	ld.global.u8 	%rs1201, [%rd427+57];
	ld.global.u8 	%rs1202, [%rd427+56];
	ld.global.u8 	%rs1203, [%rd427+55];
	ld.global.u8 	%rs1204, [%rd427+54];
	ld.global.u8 	%rs1205, [%rd427+53];
	ld.global.u8 	%rs1206, [%rd427+52];
	ld.global.u8 	%rs1207, [%rd427+51];
	ld.global.u8 	%rs1208, [%rd427+50];
	ld.global.u8 	%rs1209, [%rd427+49];
	ld.global.u8 	%rs1210, [%rd427+48];
	ld.global.u8 	%rs1211, [%rd427+47];
	ld.global.u8 	%rs1212, [%rd427+46];
	ld.global.u8 	%rs1213, [%rd427+45];
	ld.global.u8 	%rs1214, [%rd427+44];
	ld.global.u8 	%rs1215, [%rd427+43];
	ld.global.u8 	%rs1216, [%rd427+42];
	ld.global.u8 	%rs1217, [%rd427+41];
	ld.global.u8 	%rs1218, [%rd427+40];
	ld.global.u8 	%rs1219, [%rd427+39];
	ld.global.u8 	%rs1220, [%rd427+38];
	ld.global.u8 	%rs1221, [%rd427+37];
	ld.global.u8 	%rs1222, [%rd427+36];
	ld.global.u8 	%rs1223, [%rd427+35];
	ld.global.u8 	%rs1224, [%rd427+34];
	ld.global.u8 	%rs1225, [%rd427+33];
	ld.global.u8 	%rs1226, [%rd427+32];
	ld.global.u8 	%rs1227, [%rd427+31];
	ld.global.u8 	%rs1228, [%rd427+30];
	ld.global.u8 	%rs1229, [%rd427+29];
	ld.global.u8 	%rs1230, [%rd427+28];
	ld.global.u8 	%rs1231, [%rd427+27];
	ld.global.u8 	%rs1232, [%rd427+26];
	ld.global.u8 	%rs1233, [%rd427+25];
	ld.global.u8 	%rs1234, [%rd427+24];
	ld.global.u8 	%rs1235, [%rd427+23];
	ld.global.u8 	%rs1236, [%rd427+22];
	ld.global.u8 	%rs1237, [%rd427+21];
	ld.global.u8 	%rs1238, [%rd427+20];
	ld.global.u8 	%rs1239, [%rd427+19];
	ld.global.u8 	%rs1240, [%rd427+18];
	ld.global.u8 	%rs1241, [%rd427+17];
	ld.global.u8 	%rs1242, [%rd427+16];
	ld.global.u8 	%rs1243, [%rd427+15];
	ld.global.u8 	%rs1244, [%rd427+14];
	ld.global.u8 	%rs1245, [%rd427+13];
	ld.global.u8 	%rs1246, [%rd427+12];
	ld.global.u8 	%rs1247, [%rd427+11];
	ld.global.u8 	%rs1248, [%rd427+10];
	ld.global.u8 	%rs1249, [%rd427+9];
	ld.global.u8 	%rs1250, [%rd427+8];
	ld.global.u8 	%rs1251, [%rd427+7];
	ld.global.u8 	%rs1252, [%rd427+6];
	ld.global.u8 	%rs1253, [%rd427+5];
	ld.global.u8 	%rs1254, [%rd427+4];
	ld.global.u8 	%rs1255, [%rd427+3];
	ld.global.u8 	%rs1256, [%rd427+2];
	ld.global.u8 	%rs1257, [%rd427+1];
	ld.global.u8 	%rs1902, [%rd427];
	st.local.u8 	[%rd6], %rs1902;
	st.local.u8 	[%rd6+1], %rs1257;
	st.local.u8 	[%rd6+2], %rs1256;
	st.local.u8 	[%rd6+3], %rs1255;
	add.s64 	%rd874, %rd6, 4;
	st.local.u8 	[%rd6+4], %rs1254;
	st.local.u8 	[%rd6+5], %rs1253;
	st.local.u8 	[%rd6+6], %rs1252;
	st.local.u8 	[%rd6+7], %rs1251;
	st.local.u8 	[%rd6+8], %rs1250;
	st.local.u8 	[%rd6+9], %rs1249;
	st.local.u8 	[%rd6+10], %rs1248;
	st.local.u8 	[%rd6+11], %rs1247;
	st.local.u8 	[%rd6+12], %rs1246;
	st.local.u8 	[%rd6+13], %rs1245;
	st.local.u8 	[%rd6+14], %rs1244;
	st.local.u8 	[%rd6+15], %rs1243;
	st.local.u8 	[%rd6+16], %rs1242;
	st.local.u8 	[%rd6+17], %rs1241;
	st.local.u8 	[%rd6+18], %rs1240;
	st.local.u8 	[%rd6+19], %rs1239;
	st.local.u8 	[%rd6+20], %rs1238;
	st.local.u8 	[%rd6+21], %rs1237;
	st.local.u8 	[%rd6+22], %rs1236;
	st.local.u8 	[%rd6+23], %rs1235;
	st.local.u8 	[%rd6+24], %rs1234;
	st.local.u8 	[%rd6+25], %rs1233;
	st.local.u8 	[%rd6+26], %rs1232;
	st.local.u8 	[%rd6+27], %rs1231;
	st.local.u8 	[%rd6+28], %rs1230;
	st.local.u8 	[%rd6+29], %rs1229;
	st.local.u8 	[%rd6+30], %rs1228;
	st.local.u8 	[%rd6+31], %rs1227;
	st.local.u8 	[%rd6+32], %rs1226;
	st.local.u8 	[%rd6+33], %rs1225;
	st.local.u8 	[%rd6+34], %rs1224;
	st.local.u8 	[%rd6+35], %rs1223;
	st.local.u8 	[%rd6+36], %rs1222;
	st.local.u8 	[%rd6+37], %rs1221;
	st.local.u8 	[%rd6+38], %rs1220;
	st.local.u8 	[%rd6+39], %rs1219;
	st.local.u8 	[%rd6+40], %rs1218;
	st.local.u8 	[%rd6+41], %rs1217;
	st.local.u8 	[%rd6+42], %rs1216;
	st.local.u8 	[%rd6+43], %rs1215;
	st.local.u8 	[%rd6+44], %rs1214;
	st.local.u8 	[%rd6+45], %rs1213;
	st.local.u8 	[%rd6+46], %rs1212;
	st.local.u8 	[%rd6+47], %rs1211;
	st.local.u8 	[%rd6+48], %rs1210;
	st.local.u8 	[%rd6+49], %rs1209;
	st.local.u8 	[%rd6+50], %rs1208;
	st.local.u8 	[%rd6+51], %rs1207;
	st.local.u8 	[%rd6+52], %rs1206;
	st.local.u8 	[%rd6+53], %rs1205;
	st.local.u8 	[%rd6+54], %rs1204;
	st.local.u8 	[%rd6+55], %rs1203;
	st.local.u8 	[%rd6+56], %rs1202;
	st.local.u8 	[%rd6+57], %rs1201;
	st.local.u8 	[%rd6+58], %rs1200;
	st.local.u8 	[%rd6+59], %rs1199;
	st.local.u8 	[%rd6+60], %rs1198;
	st.local.u8 	[%rd6+61], %rs1197;
	st.local.u8 	[%rd6+62], %rs1196;
	st.local.u8 	[%rd6+63], %rs1195;
	st.local.u8 	[%rd6+64], %rs1194;
	st.local.u8 	[%rd6+65], %rs1193;
	st.local.u8 	[%rd6+66], %rs1192;
	st.local.u8 	[%rd6+67], %rs1191;
	st.local.u8 	[%rd6+68], %rs1190;
	st.local.u8 	[%rd6+69], %rs1189;
	st.local.u8 	[%rd6+70], %rs1188;
	st.local.u8 	[%rd6+71], %rs1187;
	st.local.u8 	[%rd6+72], %rs1186;
	st.local.u8 	[%rd6+73], %rs1185;
	st.local.u8 	[%rd6+74], %rs1184;
	st.local.u8 	[%rd6+75], %rs1183;
	st.local.u8 	[%rd6+76], %rs1182;
	st.local.u8 	[%rd6+77], %rs1181;
	st.local.u8 	[%rd6+78], %rs1180;
	st.local.u8 	[%rd6+79], %rs1179;
	st.local.u8 	[%rd6+80], %rs1178;
	st.local.u8 	[%rd6+81], %rs1177;
	st.local.u8 	[%rd6+82], %rs1176;
	st.local.u8 	[%rd6+83], %rs1175;
	st.local.u8 	[%rd6+84], %rs1174;
	st.local.u8 	[%rd6+85], %rs1173;
	st.local.u8 	[%rd6+86], %rs1172;
	st.local.u8 	[%rd6+87], %rs1171;
	st.local.u8 	[%rd6+88], %rs1170;
	st.local.u8 	[%rd6+89], %rs1169;
	st.local.u8 	[%rd6+90], %rs1168;
	st.local.u8 	[%rd6+91], %rs1167;
	st.local.u8 	[%rd6+92], %rs1166;
	st.local.u8 	[%rd6+93], %rs1165;
	st.local.u8 	[%rd6+94], %rs1164;
	st.local.u8 	[%rd6+95], %rs1163;
	st.local.u8 	[%rd6+96], %rs1162;
	st.local.u8 	[%rd6+97], %rs1161;
	st.local.u8 	[%rd6+98], %rs1160;
	st.local.u8 	[%rd6+99], %rs1159;
	st.local.u8 	[%rd6+100], %rs1158;
	st.local.u8 	[%rd6+101], %rs1157;
	st.local.u8 	[%rd6+102], %rs1156;
	st.local.u8 	[%rd6+103], %rs1155;
	st.local.u8 	[%rd6+104], %rs1154;
	st.local.u8 	[%rd6+105], %rs1153;
	st.local.u8 	[%rd6+106], %rs1152;
	st.local.u8 	[%rd6+107], %rs1151;
	st.local.u8 	[%rd6+108], %rs1150;
	st.local.u8 	[%rd6+109], %rs1149;
	st.local.u8 	[%rd6+110], %rs1148;
	st.local.u8 	[%rd6+111], %rs1147;
	st.local.u8 	[%rd6+112], %rs1146;
	st.local.u8 	[%rd6+113], %rs1145;
	st.local.u8 	[%rd6+114], %rs1144;
	st.local.u8 	[%rd6+115], %rs1143;
	st.local.u8 	[%rd6+116], %rs1142;
	st.local.u8 	[%rd6+117], %rs1141;
	st.local.u8 	[%rd6+118], %rs1140;
	st.local.u8 	[%rd6+119], %rs1139;
	st.local.u8 	[%rd6+120], %rs1138;
	st.local.u8 	[%rd6+121], %rs1137;
	st.local.u8 	[%rd6+122], %rs1136;
	st.local.u8 	[%rd6+123], %rs1135;
	st.local.u8 	[%rd6+124], %rs1134;
	st.local.u8 	[%rd6+125], %rs1133;
	st.local.u8 	[%rd6+126], %rs1132;
	st.local.u8 	[%rd6+127], %rs1131;
	st.local.u8 	[%rd6+128], %rs1130;
	st.local.u8 	[%rd6+129], %rs1129;
	st.local.u8 	[%rd6+130], %rs1128;
	st.local.u8 	[%rd6+131], %rs1127;
	st.local.u8 	[%rd6+132], %rs1126;
	st.local.u8 	[%rd6+133], %rs1125;
	st.local.u8 	[%rd6+134], %rs1124;
	st.local.u8 	[%rd6+135], %rs1123;
	st.local.u8 	[%rd6+136], %rs1122;
	st.local.u8 	[%rd6+137], %rs1121;
	st.local.u8 	[%rd6+138], %rs1120;
	st.local.u8 	[%rd6+139], %rs1119;
	st.local.u8 	[%rd6+140], %rs1118;
	st.local.u8 	[%rd6+141], %rs1117;
	st.local.u8 	[%rd6+142], %rs1116;
	st.local.u8 	[%rd6+143], %rs1115;
	st.local.u8 	[%rd6+144], %rs1114;
	st.local.u8 	[%rd6+145], %rs1113;
	st.local.u8 	[%rd6+146], %rs1112;
	st.local.u8 	[%rd6+147], %rs1111;
	st.local.u8 	[%rd6+148], %rs1110;
	st.local.u8 	[%rd6+149], %rs1109;
	st.local.u8 	[%rd6+150], %rs1108;
	st.local.u8 	[%rd6+151], %rs1107;
	st.local.u8 	[%rd6+152], %rs1106;
	st.local.u8 	[%rd6+153], %rs1105;
	st.local.u8 	[%rd6+154], %rs1104;
	st.local.u8 	[%rd6+155], %rs1103;
	st.local.u8 	[%rd6+156], %rs1102;
	st.local.u8 	[%rd6+157], %rs1101;
	st.local.u8 	[%rd6+158], %rs1100;
	st.local.u8 	[%rd6+159], %rs1099;
	st.local.u8 	[%rd6+160], %rs1098;
	st.local.u8 	[%rd6+161], %rs1097;
	st.local.u8 	[%rd6+162], %rs1096;
	st.local.u8 	[%rd6+163], %rs1095;
	st.local.u8 	[%rd6+164], %rs1094;
	st.local.u8 	[%rd6+165], %rs1093;
	st.local.u8 	[%rd6+166], %rs1092;
	st.local.u8 	[%rd6+167], %rs1091;
	st.local.u8 	[%rd6+168], %rs1090;
	st.local.u8 	[%rd6+169], %rs1089;
	st.local.u8 	[%rd6+170], %rs1088;
	st.local.u8 	[%rd6+171], %rs1087;
	st.local.u8 	[%rd6+172], %rs1086;
	st.local.u8 	[%rd6+173], %rs1085;
	st.local.u8 	[%rd6+174], %rs1084;
	st.local.u8 	[%rd6+175], %rs1083;
	st.local.u8 	[%rd6+176], %rs1082;
	st.local.u8 	[%rd6+177], %rs1081;
	st.local.u8 	[%rd6+178], %rs1080;
	st.local.u8 	[%rd6+179], %rs1079;
	st.local.u8 	[%rd6+180], %rs1078;
	st.local.u8 	[%rd6+181], %rs1077;
	st.local.u8 	[%rd6+182], %rs1076;
	st.local.u8 	[%rd6+183], %rs1075;
	st.local.u8 	[%rd6+184], %rs1074;
	st.local.u8 	[%rd6+185], %rs1073;
	st.local.u8 	[%rd6+186], %rs1072;
	st.local.u8 	[%rd6+187], %rs1071;
	st.local.u8 	[%rd6+188], %rs1070;
	st.local.u8 	[%rd6+189], %rs1069;
	st.local.u8 	[%rd6+190], %rs1068;
	st.local.u8 	[%rd6+191], %rs1067;
	st.local.u8 	[%rd6+192], %rs1066;
	st.local.u8 	[%rd6+193], %rs1065;
	st.local.u8 	[%rd6+194], %rs1064;
	st.local.u8 	[%rd6+195], %rs1063;
	st.local.u8 	[%rd6+196], %rs1062;
	st.local.u8 	[%rd6+197], %rs1061;
	st.local.u8 	[%rd6+198], %rs1060;
	st.local.u8 	[%rd6+199], %rs1059;
	st.local.u8 	[%rd6+200], %rs1058;
	st.local.u8 	[%rd6+201], %rs1057;
	st.local.u8 	[%rd6+202], %rs1056;
	st.local.u8 	[%rd6+203], %rs1055;
	st.local.u8 	[%rd6+204], %rs1054;
	st.local.u8 	[%rd6+205], %rs1053;
	st.local.u8 	[%rd6+206], %rs1052;
	st.local.u8 	[%rd6+207], %rs1051;
	st.local.u8 	[%rd6+208], %rs1050;
	st.local.u8 	[%rd6+209], %rs1049;
	st.local.u8 	[%rd6+210], %rs1048;
	st.local.u8 	[%rd6+211], %rs1047;
	st.local.u8 	[%rd6+212], %rs1046;
	st.local.u8 	[%rd6+213], %rs1045;
	st.local.u8 	[%rd6+214], %rs1044;
	st.local.u8 	[%rd6+215], %rs1043;
	st.local.u8 	[%rd6+216], %rs1042;
	st.local.u8 	[%rd6+217], %rs1041;
	st.local.u8 	[%rd6+218], %rs1040;
	st.local.u8 	[%rd6+219], %rs1039;
	st.local.u8 	[%rd6+220], %rs1038;
	st.local.u8 	[%rd6+221], %rs1037;
	st.local.u8 	[%rd6+222], %rs1036;
	st.local.u8 	[%rd6+223], %rs1035;
	st.local.u8 	[%rd6+224], %rs1034;
	st.local.u8 	[%rd6+225], %rs1033;
	st.local.u8 	[%rd6+226], %rs1032;
	st.local.u8 	[%rd6+227], %rs1031;
	st.local.u8 	[%rd6+228], %rs1030;
	st.local.u8 	[%rd6+229], %rs1029;
	st.local.u8 	[%rd6+230], %rs1028;
	st.local.u8 	[%rd6+231], %rs1027;
	st.local.u8 	[%rd6+232], %rs1026;
	st.local.u8 	[%rd6+233], %rs1025;
	st.local.u8 	[%rd6+234], %rs1024;
	st.local.u8 	[%rd6+235], %rs1023;
	st.local.u8 	[%rd6+236], %rs1022;
	st.local.u8 	[%rd6+237], %rs1021;
	st.local.u8 	[%rd6+238], %rs1020;
	st.local.u8 	[%rd6+239], %rs1019;
	st.local.u8 	[%rd6+240], %rs1018;
	st.local.u8 	[%rd6+241], %rs1017;
	st.local.u8 	[%rd6+242], %rs1016;
	st.local.u8 	[%rd6+243], %rs1015;
	st.local.u8 	[%rd6+244], %rs1014;
	st.local.u8 	[%rd6+245], %rs1013;
	st.local.u8 	[%rd6+246], %rs1012;
	st.local.u8 	[%rd6+247], %rs1011;
	st.local.u8 	[%rd6+248], %rs1010;
	st.local.u8 	[%rd6+249], %rs1009;
	st.local.u8 	[%rd6+250], %rs1008;
	st.local.u8 	[%rd6+251], %rs1007;
	st.local.u8 	[%rd6+252], %rs1006;
	st.local.u8 	[%rd6+253], %rs1005;
	st.local.u8 	[%rd6+254], %rs1004;
	st.local.u8 	[%rd6+255], %rs1003;
	st.local.u8 	[%rd6+256], %rs1002;
	st.local.u8 	[%rd6+257], %rs1001;
	st.local.u8 	[%rd6+258], %rs1000;
	st.local.u8 	[%rd6+259], %rs999;
	st.local.u8 	[%rd6+260], %rs998;
	st.local.u8 	[%rd6+261], %rs997;
	st.local.u8 	[%rd6+262], %rs996;
	st.local.u8 	[%rd6+263], %rs995;
	st.local.u8 	[%rd6+264], %rs994;
	st.local.u8 	[%rd6+265], %rs993;
	st.local.u8 	[%rd6+266], %rs992;
	st.local.u8 	[%rd6+267], %rs991;
	st.local.u8 	[%rd6+268], %rs990;
	st.local.u8 	[%rd6+269], %rs989;
	st.local.u8 	[%rd6+270], %rs988;
	st.local.u8 	[%rd6+271], %rs987;
	st.local.u8 	[%rd6+272], %rs986;
	st.local.u8 	[%rd6+273], %rs985;
	st.local.u8 	[%rd6+274], %rs984;
	st.local.u8 	[%rd6+275], %rs983;
	st.local.u8 	[%rd6+276], %rs982;
	st.local.u8 	[%rd6+277], %rs981;
	st.local.u8 	[%rd6+278], %rs980;
	st.local.u8 	[%rd6+279], %rs979;
	st.local.u8 	[%rd6+280], %rs978;
	st.local.u8 	[%rd6+281], %rs977;
	st.local.u8 	[%rd6+282], %rs976;
	st.local.u8 	[%rd6+283], %rs975;
	st.local.u8 	[%rd6+284], %rs974;
	st.local.u8 	[%rd6+285], %rs973;
	st.local.u8 	[%rd6+286], %rs972;
	st.local.u8 	[%rd6+287], %rs971;
	st.local.u8 	[%rd6+288], %rs970;
	st.local.u8 	[%rd6+289], %rs969;
	st.local.u8 	[%rd6+290], %rs968;
	st.local.u8 	[%rd6+291], %rs967;
	st.local.u8 	[%rd6+292], %rs966;
	st.local.u8 	[%rd6+293], %rs965;
	st.local.u8 	[%rd6+294], %rs964;
	st.local.u8 	[%rd6+295], %rs963;
	st.local.u8 	[%rd6+296], %rs962;
	st.local.u8 	[%rd6+297], %rs961;
	st.local.u8 	[%rd6+298], %rs960;
	st.local.u8 	[%rd6+299], %rs959;
	st.local.u8 	[%rd6+300], %rs958;
	st.local.u8 	[%rd6+301], %rs957;
	st.local.u8 	[%rd6+302], %rs956;
	st.local.u8 	[%rd6+303], %rs955;
	st.local.u8 	[%rd6+304], %rs954;
	st.local.u8 	[%rd6+305], %rs953;
	st.local.u8 	[%rd6+306], %rs952;
	st.local.u8 	[%rd6+307], %rs951;
	st.local.u8 	[%rd6+308], %rs950;
	st.local.u8 	[%rd6+309], %rs949;
	st.local.u8 	[%rd6+310], %rs948;
	st.local.u8 	[%rd6+311], %rs947;
	st.local.u8 	[%rd6+312], %rs946;
	st.local.u8 	[%rd6+313], %rs945;
	st.local.u8 	[%rd6+314], %rs944;
	st.local.u8 	[%rd6+315], %rs943;
	st.local.u8 	[%rd6+316], %rs942;
	st.local.u8 	[%rd6+317], %rs941;
	st.local.u8 	[%rd6+318], %rs940;
	st.local.u8 	[%rd6+319], %rs939;
	st.local.u8 	[%rd6+320], %rs938;
	st.local.u8 	[%rd6+321], %rs937;
	st.local.u8 	[%rd6+322], %rs936;
	st.local.u8 	[%rd6+323], %rs935;
	st.local.u8 	[%rd6+324], %rs934;
	st.local.u8 	[%rd6+325], %rs933;
	st.local.u8 	[%rd6+326], %rs932;
	st.local.u8 	[%rd6+327], %rs931;
	st.local.u8 	[%rd6+328], %rs930;
	st.local.u8 	[%rd6+329], %rs929;
	st.local.u8 	[%rd6+330], %rs928;
	st.local.u8 	[%rd6+331], %rs927;
	st.local.u8 	[%rd6+332], %rs926;
	st.local.u8 	[%rd6+333], %rs925;
	st.local.u8 	[%rd6+334], %rs924;
	st.local.u8 	[%rd6+335], %rs923;
	st.local.u8 	[%rd6+336], %rs922;
	st.local.u8 	[%rd6+337], %rs921;
	st.local.u8 	[%rd6+338], %rs920;
	st.local.u8 	[%rd6+339], %rs919;
	st.local.u8 	[%rd6+340], %rs918;
	st.local.u8 	[%rd6+341], %rs917;
	st.local.u8 	[%rd6+342], %rs916;
	st.local.u8 	[%rd6+343], %rs915;
	st.local.u8 	[%rd6+344], %rs914;
	st.local.u8 	[%rd6+345], %rs913;
	st.local.u8 	[%rd6+346], %rs912;
	st.local.u8 	[%rd6+347], %rs911;
	st.local.u8 	[%rd6+348], %rs910;
	st.local.u8 	[%rd6+349], %rs909;
	st.local.u8 	[%rd6+350], %rs908;
	st.local.u8 	[%rd6+351], %rs907;
	st.local.u8 	[%rd6+352], %rs906;
	st.local.u8 	[%rd6+353], %rs905;
	st.local.u8 	[%rd6+354], %rs904;
	st.local.u8 	[%rd6+355], %rs903;
	st.local.u8 	[%rd6+356], %rs902;
	st.local.u8 	[%rd6+357], %rs901;
	st.local.u8 	[%rd6+358], %rs900;
	st.local.u8 	[%rd6+359], %rs899;
	st.local.u8 	[%rd6+360], %rs898;
	st.local.u8 	[%rd6+361], %rs897;
	st.local.u8 	[%rd6+362], %rs896;
	st.local.u8 	[%rd6+363], %rs895;
	st.local.u8 	[%rd6+364], %rs894;
	st.local.u8 	[%rd6+365], %rs893;
	st.local.u8 	[%rd6+366], %rs892;
	st.local.u8 	[%rd6+367], %rs891;
	st.local.u8 	[%rd6+368], %rs890;
	st.local.u8 	[%rd6+369], %rs889;
	st.local.u8 	[%rd6+370], %rs888;
	st.local.u8 	[%rd6+371], %rs887;
	st.local.u8 	[%rd6+372], %rs886;
	st.local.u8 	[%rd6+373], %rs885;
	st.local.u8 	[%rd6+374], %rs884;
	st.local.u8 	[%rd6+375], %rs883;
	st.local.u8 	[%rd6+376], %rs882;
	st.local.u8 	[%rd6+377], %rs881;
	st.local.u8 	[%rd6+378], %rs880;
	st.local.u8 	[%rd6+379], %rs879;
	st.local.u8 	[%rd6+380], %rs878;
	st.local.u8 	[%rd6+381], %rs877;
	st.local.u8 	[%rd6+382], %rs876;
	st.local.u8 	[%rd6+383], %rs875;
	st.local.u8 	[%rd6+384], %rs874;
	st.local.u8 	[%rd6+385], %rs873;
	st.local.u8 	[%rd6+386], %rs872;
	st.local.u8 	[%rd6+387], %rs871;
	st.local.u8 	[%rd6+388], %rs870;
	st.local.u8 	[%rd6+389], %rs869;
	st.local.u8 	[%rd6+390], %rs868;
	st.local.u8 	[%rd6+391], %rs867;
	st.local.u8 	[%rd6+392], %rs866;
	st.local.u8 	[%rd6+393], %rs865;
	st.local.u8 	[%rd6+394], %rs864;
	st.local.u8 	[%rd6+395], %rs863;
	st.local.u8 	[%rd6+396], %rs862;
	st.local.u8 	[%rd6+397], %rs861;
	st.local.u8 	[%rd6+398], %rs860;
	st.local.u8 	[%rd6+399], %rs859;
	st.local.u8 	[%rd6+400], %rs858;
	st.local.u8 	[%rd6+401], %rs857;
	st.local.u8 	[%rd6+402], %rs856;
	st.local.u8 	[%rd6+403], %rs855;
	st.local.u8 	[%rd6+404], %rs854;
	st.local.u8 	[%rd6+405], %rs853;
	st.local.u8 	[%rd6+406], %rs852;
	st.local.u8 	[%rd6+407], %rs851;
	st.local.u8 	[%rd6+408], %rs850;
	st.local.u8 	[%rd6+409], %rs849;
	st.local.u8 	[%rd6+410], %rs848;
	st.local.u8 	[%rd6+411], %rs847;
	st.local.u8 	[%rd6+412], %rs846;
	st.local.u8 	[%rd6+413], %rs845;
	st.local.u8 	[%rd6+414], %rs844;
	st.local.u8 	[%rd6+415], %rs843;
	st.local.u8 	[%rd6+416], %rs842;
	st.local.u8 	[%rd6+417], %rs841;
	st.local.u8 	[%rd6+418], %rs840;
	st.local.u8 	[%rd6+419], %rs839;
	st.local.u8 	[%rd6+420], %rs838;
	st.local.u8 	[%rd6+421], %rs837;
	st.local.u8 	[%rd6+422], %rs836;
	st.local.u8 	[%rd6+423], %rs835;
	st.local.u8 	[%rd6+424], %rs834;
	st.local.u8 	[%rd6+425], %rs833;
	st.local.u8 	[%rd6+426], %rs832;
	st.local.u8 	[%rd6+427], %rs831;
	st.local.u8 	[%rd6+428], %rs830;
	st.local.u8 	[%rd6+429], %rs829;
	st.local.u8 	[%rd6+430], %rs828;
	st.local.u8 	[%rd6+431], %rs827;
	st.local.u8 	[%rd6+432], %rs826;
	st.local.u8 	[%rd6+433], %rs825;
	st.local.u8 	[%rd6+434], %rs824;
	st.local.u8 	[%rd6+435], %rs823;
	st.local.u8 	[%rd6+436], %rs822;
	st.local.u8 	[%rd6+437], %rs821;
	st.local.u8 	[%rd6+438], %rs820;
	st.local.u8 	[%rd6+439], %rs819;
	st.local.u8 	[%rd6+440], %rs818;
	st.local.u8 	[%rd6+441], %rs817;
	st.local.u8 	[%rd6+442], %rs816;
	st.local.u8 	[%rd6+443], %rs815;
	st.local.u8 	[%rd6+444], %rs814;
	st.local.u8 	[%rd6+445], %rs813;
	st.local.u8 	[%rd6+446], %rs812;
	st.local.u8 	[%rd6+447], %rs811;
	st.local.u8 	[%rd6+448], %rs810;
	st.local.u8 	[%rd6+449], %rs809;
	st.local.u8 	[%rd6+450], %rs808;
	st.local.u8 	[%rd6+451], %rs807;
	st.local.u8 	[%rd6+452], %rs806;
	st.local.u8 	[%rd6+453], %rs805;
	st.local.u8 	[%rd6+454], %rs804;
	st.local.u8 	[%rd6+455], %rs803;
	st.local.u8 	[%rd6+456], %rs802;
	st.local.u8 	[%rd6+457], %rs801;
	st.local.u8 	[%rd6+458], %rs800;
	st.local.u8 	[%rd6+459], %rs799;
	st.local.u8 	[%rd6+460], %rs798;
	st.local.u8 	[%rd6+461], %rs797;
	st.local.u8 	[%rd6+462], %rs796;
	st.local.u8 	[%rd6+463], %rs795;
	st.local.u8 	[%rd6+464], %rs794;
	st.local.u8 	[%rd6+465], %rs793;
	st.local.u8 	[%rd6+466], %rs792;
	st.local.u8 	[%rd6+467], %rs791;
	st.local.u8 	[%rd6+468], %rs790;
	st.local.u8 	[%rd6+469], %rs789;
	st.local.u8 	[%rd6+470], %rs788;
	st.local.u8 	[%rd6+471], %rs787;
	st.local.u8 	[%rd6+472], %rs786;
	st.local.u8 	[%rd6+473], %rs785;
	st.local.u8 	[%rd6+474], %rs784;
	st.local.u8 	[%rd6+475], %rs783;
	st.local.u8 	[%rd6+476], %rs782;
	st.local.u8 	[%rd6+477], %rs781;
	st.local.u8 	[%rd6+478], %rs780;
	st.local.u8 	[%rd6+479], %rs779;
	st.local.u8 	[%rd6+480], %rs778;
	st.local.u8 	[%rd6+481], %rs777;
	st.local.u8 	[%rd6+482], %rs776;
	st.local.u8 	[%rd6+483], %rs775;
	st.local.u8 	[%rd6+484], %rs774;
	st.local.u8 	[%rd6+485], %rs773;
	st.local.u8 	[%rd6+486], %rs772;
	st.local.u8 	[%rd6+487], %rs771;
	st.local.u8 	[%rd6+488], %rs770;
	st.local.u8 	[%rd6+489], %rs769;
	st.local.u8 	[%rd6+490], %rs768;
	st.local.u8 	[%rd6+491], %rs767;
	st.local.u8 	[%rd6+492], %rs766;
	st.local.u8 	[%rd6+493], %rs765;
	st.local.u8 	[%rd6+494], %rs764;
	st.local.u8 	[%rd6+495], %rs763;
	st.local.u8 	[%rd6+496], %rs762;
	st.local.u8 	[%rd6+497], %rs761;
	st.local.u8 	[%rd6+498], %rs760;
	st.local.u8 	[%rd6+499], %rs759;
	st.local.u8 	[%rd6+500], %rs758;
	st.local.u8 	[%rd6+501], %rs757;
	st.local.u8 	[%rd6+502], %rs756;
	st.local.u8 	[%rd6+503], %rs755;
	st.local.u8 	[%rd6+504], %rs754;
	st.local.u8 	[%rd6+505], %rs753;
	st.local.u8 	[%rd6+506], %rs752;
	st.local.u8 	[%rd6+507], %rs751;
	st.local.u8 	[%rd6+508], %rs750;
	st.local.u8 	[%rd6+509], %rs749;
	st.local.u8 	[%rd6+510], %rs748;
	st.local.u8 	[%rd6+511], %rs747;
	st.local.u8 	[%rd6+512], %rs746;
	st.local.u8 	[%rd6+513], %rs745;
	st.local.u8 	[%rd6+514], %rs744;
	st.local.u8 	[%rd6+515], %rs743;
	st.local.u8 	[%rd6+516], %rs742;
	st.local.u8 	[%rd6+517], %rs741;
	st.local.u8 	[%rd6+518], %rs740;
	st.local.u8 	[%rd6+519], %rs739;
	st.local.u8 	[%rd6+520], %rs738;
	st.local.u8 	[%rd6+521], %rs737;
	st.local.u8 	[%rd6+522], %rs736;
	st.local.u8 	[%rd6+523], %rs735;
	st.local.u8 	[%rd6+524], %rs734;
	st.local.u8 	[%rd6+525], %rs733;
	st.local.u8 	[%rd6+526], %rs732;
	st.local.u8 	[%rd6+527], %rs731;
	st.local.u8 	[%rd6+528], %rs730;
	st.local.u8 	[%rd6+529], %rs729;
	st.local.u8 	[%rd6+530], %rs728;
	st.local.u8 	[%rd6+531], %rs727;
	st.local.u8 	[%rd6+532], %rs726;
	st.local.u8 	[%rd6+533], %rs725;
	st.local.u8 	[%rd6+534], %rs724;
	st.local.u8 	[%rd6+535], %rs723;
	st.local.u8 	[%rd6+536], %rs722;
	st.local.u8 	[%rd6+537], %rs721;
	st.local.u8 	[%rd6+538], %rs720;
	st.local.u8 	[%rd6+539], %rs719;
	st.local.u8 	[%rd6+540], %rs718;
	st.local.u8 	[%rd6+541], %rs717;
	st.local.u8 	[%rd6+542], %rs716;
	st.local.u8 	[%rd6+543], %rs715;
	st.local.u8 	[%rd6+544], %rs714;
	st.local.u8 	[%rd6+545], %rs713;
	st.local.u8 	[%rd6+546], %rs712;
	st.local.u8 	[%rd6+547], %rs711;
	st.local.u8 	[%rd6+548], %rs710;
	st.local.u8 	[%rd6+549], %rs709;
	st.local.u8 	[%rd6+550], %rs708;
	st.local.u8 	[%rd6+551], %rs707;
	st.local.u8 	[%rd6+552], %rs706;
	st.local.u8 	[%rd6+553], %rs705;
	st.local.u8 	[%rd6+554], %rs704;
	st.local.u8 	[%rd6+555], %rs703;
	st.local.u8 	[%rd6+556], %rs702;
	st.local.u8 	[%rd6+557], %rs701;
	st.local.u8 	[%rd6+558], %rs700;
	st.local.u8 	[%rd6+559], %rs699;
	st.local.u8 	[%rd6+560], %rs698;
	st.local.u8 	[%rd6+561], %rs697;
	st.local.u8 	[%rd6+562], %rs696;
	st.local.u8 	[%rd6+563], %rs695;
	st.local.u8 	[%rd6+564], %rs694;
	st.local.u8 	[%rd6+565], %rs693;
	st.local.u8 	[%rd6+566], %rs692;
	st.local.u8 	[%rd6+567], %rs691;
	st.local.u8 	[%rd6+568], %rs690;
	st.local.u8 	[%rd6+569], %rs689;
	st.local.u8 	[%rd6+570], %rs688;
	st.local.u8 	[%rd6+571], %rs687;
	st.local.u8 	[%rd6+572], %rs686;
	st.local.u8 	[%rd6+573], %rs685;
	st.local.u8 	[%rd6+574], %rs684;
	st.local.u8 	[%rd6+575], %rs683;
	st.local.u8 	[%rd6+576], %rs682;
	st.local.u8 	[%rd6+577], %rs681;
	st.local.u8 	[%rd6+578], %rs680;
	st.local.u8 	[%rd6+579], %rs679;
	st.local.u8 	[%rd6+580], %rs678;
	st.local.u8 	[%rd6+581], %rs677;
	st.local.u8 	[%rd6+582], %rs676;
	st.local.u8 	[%rd6+583], %rs675;
	st.local.u8 	[%rd6+584], %rs674;
	st.local.u8 	[%rd6+585], %rs673;
	st.local.u8 	[%rd6+586], %rs672;
	st.local.u8 	[%rd6+587], %rs671;
	st.local.u8 	[%rd6+588], %rs670;
	st.local.u8 	[%rd6+589], %rs669;
	st.local.u8 	[%rd6+590], %rs668;
	st.local.u8 	[%rd6+591], %rs667;
	st.local.u8 	[%rd6+592], %rs666;
	st.local.u8 	[%rd6+593], %rs665;
	st.local.u8 	[%rd6+594], %rs664;
	st.local.u8 	[%rd6+595], %rs663;
	st.local.u8 	[%rd6+596], %rs662;
	st.local.u8 	[%rd6+597], %rs661;
	st.local.u8 	[%rd6+598], %rs660;
	st.local.u8 	[%rd6+599], %rs659;
	st.local.u8 	[%rd6+600], %rs658;
	st.local.u8 	[%rd6+601], %rs657;
	st.local.u8 	[%rd6+602], %rs656;
	st.local.u8 	[%rd6+603], %rs655;
	st.local.u8 	[%rd6+604], %rs654;
	st.local.u8 	[%rd6+605], %rs653;
	st.local.u8 	[%rd6+606], %rs652;
	st.local.u8 	[%rd6+607], %rs651;
	st.local.u8 	[%rd6+608], %rs650;
	st.local.u8 	[%rd6+609], %rs649;
	st.local.u8 	[%rd6+610], %rs648;
	st.local.u8 	[%rd6+611], %rs647;
	st.local.u8 	[%rd6+612], %rs646;
	st.local.u8 	[%rd6+613], %rs645;
	st.local.u8 	[%rd6+614], %rs644;
	st.local.u8 	[%rd6+615], %rs643;
	st.local.u8 	[%rd6+616], %rs642;
	st.local.u8 	[%rd6+617], %rs641;
	st.local.u8 	[%rd6+618], %rs640;
	st.local.u8 	[%rd6+619], %rs639;
	st.local.u8 	[%rd6+620], %rs638;
	st.local.u8 	[%rd6+621], %rs637;
	st.local.u8 	[%rd6+622], %rs636;
	st.local.u8 	[%rd6+623], %rs635;
	st.local.u8 	[%rd6+624], %rs634;
	add.s64 	%rd873, %rd5, 8;
	mov.b32 	%r13932, 0;
$L__BB3_2:
	setp.ne.s16 	%p2, %rs1902, 0;
	@%p2 bra 	$L__BB3_4;
	mov.b32 	%r5286, 33554431;
	st.local.u32 	[%rd873+-8], %r5286;
	bra.uni 	$L__BB3_5;
$L__BB3_4:
	cvt.u32.u16 	%r5280, %rs1902;
	cvt.s32.s8 	%r5281, %r5280;
	add.s32 	%r5282, %r5281, -1;
	mov.b32 	%r5283, 1;
	shl.b32 	%r5284, %r5283, %r5282;
	or.b32  	%r5285, %r5284, -2147483648;
	st.local.u32 	[%rd873+-8], %r5285;
$L__BB3_5:
	setp.eq.s32 	%p3, %r13932, 2496;
	@%p3 bra 	$L__BB3_16;
	ld.local.u8 	%rs3, [%rd874+-3];
	setp.eq.s16 	%p4, %rs3, 0;
	@%p4 bra 	$L__BB3_8;
	cvt.u32.u16 	%r5287, %rs3;
	cvt.s32.s8 	%r5288, %r5287;
	add.s32 	%r5289, %r5288, -1;
	mov.b32 	%r5290, 1;
	shl.b32 	%r5291, %r5290, %r5289;
	or.b32  	%r5292, %r5291, -2147483648;
	st.local.u32 	[%rd873+-4], %r5292;
	bra.uni 	$L__BB3_9;
$L__BB3_8:
	mov.b32 	%r5293, 33554431;
	st.local.u32 	[%rd873+-4], %r5293;
$L__BB3_9:
	ld.local.u8 	%rs4, [%rd874+-2];
	setp.eq.s16 	%p5, %rs4, 0;
	@%p5 bra 	$L__BB3_11;
	cvt.u32.u16 	%r5294, %rs4;
	cvt.s32.s8 	%r5295, %r5294;
	add.s32 	%r5296, %r5295, -1;
	mov.b32 	%r5297, 1;
	shl.b32 	%r5298, %r5297, %r5296;
	or.b32  	%r5299, %r5298, -2147483648;
	st.local.u32 	[%rd873], %r5299;
	bra.uni 	$L__BB3_12;
$L__BB3_11:
	mov.b32 	%r5300, 33554431;
	st.local.u32 	[%rd873], %r5300;
$L__BB3_12:
	ld.local.u8 	%rs5, [%rd874+-1];
	setp.eq.s16 	%p6, %rs5, 0;
	@%p6 bra 	$L__BB3_14;
	cvt.u32.u16 	%r5301, %rs5;
	cvt.s32.s8 	%r5302, %r5301;
	add.s32 	%r5303, %r5302, -1;
	mov.b32 	%r5304, 1;
	shl.b32 	%r5305, %r5304, %r5303;
	or.b32  	%r5306, %r5305, -2147483648;
	st.local.u32 	[%rd873+4], %r5306;
	bra.uni 	$L__BB3_15;
$L__BB3_14:
	mov.b32 	%r5307, 33554431;
	st.local.u32 	[%rd873+4], %r5307;
$L__BB3_15:
	ld.local.u8 	%rs1902, [%rd874];
	add.s32 	%r13932, %r13932, 16;
	add.s64 	%rd874, %rd874, 4;
	add.s64 	%rd873, %rd873, 16;
	bra.uni 	$L__BB3_2;
$L__BB3_16:
	ld.local.u32 	%r5309, [%rd5];
	ld.local.u32 	%r5310, [%rd5+4];
	ld.local.u32 	%r5311, [%rd5+8];
	ld.local.u32 	%r5312, [%rd5+12];
	ld.local.u32 	%r5313, [%rd5+16];
	ld.local.u32 	%r5314, [%rd5+20];
	ld.local.u32 	%r5315, [%rd5+24];
	ld.local.u32 	%r5316, [%rd5+28];
	ld.local.u32 	%r5317, [%rd5+32];
	ld.local.u32 	%r5318, [%rd5+36];
	ld.local.u32 	%r5319, [%rd5+40];
	ld.local.u32 	%r5320, [%rd5+44];
	ld.local.u32 	%r5321, [%rd5+48];
	ld.local.u32 	%r5322, [%rd5+52];
	ld.local.u32 	%r5323, [%rd5+56];
	ld.local.u32 	%r5324, [%rd5+60];
	ld.local.u32 	%r5325, [%rd5+64];
	ld.local.u32 	%r5326, [%rd5+68];
	ld.local.u32 	%r5327, [%rd5+72];
	ld.local.u32 	%r5328, [%rd5+76];
	ld.local.u32 	%r5329, [%rd5+80];
	ld.local.u32 	%r5330, [%rd5+84];
	ld.local.u32 	%r5331, [%rd5+88];
	ld.local.u32 	%r5332, [%rd5+92];
	ld.local.u32 	%r5333, [%rd5+96];
	ld.local.u32 	%r5334, [%rd5+100];
	ld.local.u32 	%r5335, [%rd5+104];
	ld.local.u32 	%r5336, [%rd5+108];
	ld.local.u32 	%r5337, [%rd5+112];
	ld.local.u32 	%r5338, [%rd5+116];
	ld.local.u32 	%r5339, [%rd5+120];
	ld.local.u32 	%r5340, [%rd5+124];
	ld.local.u32 	%r5341, [%rd5+128];
	ld.local.u32 	%r5342, [%rd5+132];
	ld.local.u32 	%r5343, [%rd5+136];
	ld.local.u32 	%r5344, [%rd5+140];
	ld.local.u32 	%r5345, [%rd5+144];
	ld.local.u32 	%r5346, [%rd5+148];
	ld.local.u32 	%r5347, [%rd5+152];
	ld.local.u32 	%r5348, [%rd5+156];
	ld.local.u32 	%r5349, [%rd5+160];
	ld.local.u32 	%r5350, [%rd5+164];
	ld.local.u32 	%r5351, [%rd5+168];
	ld.local.u32 	%r5352, [%rd5+172];
	ld.local.u32 	%r5353, [%rd5+176];
	ld.local.u32 	%r5354, [%rd5+180];
	ld.local.u32 	%r5355, [%rd5+184];
	ld.local.u32 	%r5356, [%rd5+188];
	ld.local.u32 	%r5357, [%rd5+192];
	ld.local.u32 	%r5358, [%rd5+196];
	ld.local.u32 	%r5359, [%rd5+200];
	ld.local.u32 	%r5360, [%rd5+204];
	ld.local.u32 	%r5361, [%rd5+208];
	ld.local.u32 	%r5362, [%rd5+212];
	ld.local.u32 	%r5363, [%rd5+216];
	ld.local.u32 	%r5364, [%rd5+220];
	ld.local.u32 	%r5365, [%rd5+224];
	ld.local.u32 	%r5366, [%rd5+228];
	ld.local.u32 	%r5367, [%rd5+232];
	ld.local.u32 	%r5368, [%rd5+236];
	ld.local.u32 	%r5369, [%rd5+240];
	ld.local.u32 	%r5370, [%rd5+244];
	ld.local.u32 	%r5371, [%rd5+248];
	ld.local.u32 	%r5372, [%rd5+252];
	ld.local.u32 	%r5373, [%rd5+256];
	ld.local.u32 	%r5374, [%rd5+260];
	ld.local.u32 	%r5375, [%rd5+264];
	ld.local.u32 	%r5376, [%rd5+268];
	ld.local.u32 	%r5377, [%rd5+272];
	ld.local.u32 	%r5378, [%rd5+276];
	ld.local.u32 	%r5379, [%rd5+280];
	ld.local.u32 	%r5380, [%rd5+284];
	ld.local.u32 	%r5381, [%rd5+288];
	ld.local.u32 	%r5382, [%rd5+292];
	ld.local.u32 	%r5383, [%rd5+296];
	ld.local.u32 	%r5384, [%rd5+300];
	ld.local.u32 	%r5385, [%rd5+304];
	ld.local.u32 	%r5386, [%rd5+308];
	ld.local.u32 	%r5387, [%rd5+312];
	ld.local.u32 	%r5388, [%rd5+316];
	ld.local.u32 	%r5389, [%rd5+320];
	ld.local.u32 	%r5390, [%rd5+324];
	ld.local.u32 	%r5391, [%rd5+328];
	ld.local.u32 	%r5392, [%rd5+332];
	ld.local.u32 	%r5393, [%rd5+336];
	ld.local.u32 	%r5394, [%rd5+340];
	ld.local.u32 	%r5395, [%rd5+344];
	ld.local.u32 	%r5396, [%rd5+348];
	ld.local.u32 	%r5397, [%rd5+352];
	ld.local.u32 	%r5398, [%rd5+356];
	ld.local.u32 	%r5399, [%rd5+360];
	ld.local.u32 	%r5400, [%rd5+364];
	ld.local.u32 	%r5401, [%rd5+368];
	ld.local.u32 	%r5402, [%rd5+372];
	ld.local.u32 	%r5403, [%rd5+376];
	ld.local.u32 	%r5404, [%rd5+380];
	ld.local.u32 	%r5405, [%rd5+384];
	ld.local.u32 	%r5406, [%rd5+388];
	ld.local.u32 	%r5407, [%rd5+392];
	ld.local.u32 	%r5408, [%rd5+396];
	ld.local.u32 	%r5409, [%rd5+400];
	ld.local.u32 	%r5410, [%rd5+404];
	ld.local.u32 	%r5411, [%rd5+408];
	ld.local.u32 	%r5412, [%rd5+412];
	ld.local.u32 	%r5413, [%rd5+416];
	ld.local.u32 	%r5414, [%rd5+420];
	ld.local.u32 	%r5415, [%rd5+424];
	ld.local.u32 	%r5416, [%rd5+428];
	ld.local.u32 	%r5417, [%rd5+432];
	ld.local.u32 	%r5418, [%rd5+436];
	ld.local.u32 	%r5419, [%rd5+440];
	ld.local.u32 	%r5420, [%rd5+444];
	ld.local.u32 	%r5421, [%rd5+448];
	ld.local.u32 	%r5422, [%rd5+452];
	ld.local.u32 	%r5423, [%rd5+456];
	ld.local.u32 	%r5424, [%rd5+460];
	ld.local.u32 	%r5425, [%rd5+464];
	ld.local.u32 	%r5426, [%rd5+468];
	ld.local.u32 	%r5427, [%rd5+472];
	ld.local.u32 	%r5428, [%rd5+476];
	ld.local.u32 	%r5429, [%rd5+480];
	ld.local.u32 	%r5430, [%rd5+484];
	ld.local.u32 	%r5431, [%rd5+488];
	ld.local.u32 	%r5432, [%rd5+492];
	ld.local.u32 	%r5433, [%rd5+496];
	ld.local.u32 	%r5434, [%rd5+500];
	ld.local.u32 	%r5435, [%rd5+504];
	ld.local.u32 	%r5436, [%rd5+508];
	ld.local.u32 	%r5437, [%rd5+512];
	ld.local.u32 	%r5438, [%rd5+516];
	ld.local.u32 	%r5439, [%rd5+520];
	ld.local.u32 	%r5440, [%rd5+524];
	ld.local.u32 	%r5441, [%rd5+528];
	ld.local.u32 	%r5442, [%rd5+532];
	ld.local.u32 	%r5443, [%rd5+536];
	ld.local.u32 	%r5444, [%rd5+540];
	ld.local.u32 	%r5445, [%rd5+544];
	ld.local.u32 	%r5446, [%rd5+548];
	ld.local.u32 	%r5447, [%rd5+552];
	ld.local.u32 	%r5448, [%rd5+556];
	ld.local.u32 	%r5449, [%rd5+560];
	ld.local.u32 	%r5450, [%rd5+564];
	ld.local.u32 	%r5451, [%rd5+568];
	ld.local.u32 	%r5452, [%rd5+572];
	ld.local.u32 	%r5453, [%rd5+576];
	ld.local.u32 	%r5454, [%rd5+580];
	ld.local.u32 	%r5455, [%rd5+584];
	ld.local.u32 	%r5456, [%rd5+588];
	ld.local.u32 	%r5457, [%rd5+592];
	ld.local.u32 	%r5458, [%rd5+596];
	ld.local.u32 	%r5459, [%rd5+600];
	ld.local.u32 	%r5460, [%rd5+604];
	ld.local.u32 	%r5461, [%rd5+608];
	ld.local.u32 	%r5462, [%rd5+612];
	ld.local.u32 	%r5463, [%rd5+616];
	ld.local.u32 	%r5464, [%rd5+620];
	ld.local.u32 	%r5465, [%rd5+624];
	ld.local.u32 	%r5466, [%rd5+628];
	ld.local.u32 	%r5467, [%rd5+632];
	ld.local.u32 	%r5468, [%rd5+636];
	ld.local.u32 	%r5469, [%rd5+640];
	ld.local.u32 	%r5470, [%rd5+644];
	ld.local.u32 	%r5471, [%rd5+648];
	ld.local.u32 	%r5472, [%rd5+652];
	ld.local.u32 	%r5473, [%rd5+656];
	ld.local.u32 	%r5474, [%rd5+660];
	ld.local.u32 	%r5475, [%rd5+664];
	ld.local.u32 	%r5476, [%rd5+668];
	ld.local.u32 	%r5477, [%rd5+672];
	ld.local.u32 	%r5478, [%rd5+676];
	ld.local.u32 	%r5479, [%rd5+680];
	ld.local.u32 	%r5480, [%rd5+684];
	ld.local.u32 	%r5481, [%rd5+688];
	ld.local.u32 	%r5482, [%rd5+692];
	ld.local.u32 	%r5483, [%rd5+696];
	ld.local.u32 	%r5484, [%rd5+700];
	ld.local.u32 	%r5485, [%rd5+704];
	ld.local.u32 	%r5486, [%rd5+708];
	ld.local.u32 	%r5487, [%rd5+712];
	ld.local.u32 	%r5488, [%rd5+716];
	ld.local.u32 	%r5489, [%rd5+720];
	ld.local.u32 	%r5490, [%rd5+724];
	ld.local.u32 	%r5491, [%rd5+728];
	ld.local.u32 	%r5492, [%rd5+732];
	ld.local.u32 	%r5493, [%rd5+736];
	ld.local.u32 	%r5494, [%rd5+740];
	ld.local.u32 	%r5495, [%rd5+744];
	ld.local.u32 	%r5496, [%rd5+748];
	ld.local.u32 	%r5497, [%rd5+752];
	ld.local.u32 	%r5498, [%rd5+756];
	ld.local.u32 	%r5499, [%rd5+760];
	ld.local.u32 	%r5500, [%rd5+764];
	ld.local.u32 	%r5501, [%rd5+768];
	ld.local.u32 	%r5502, [%rd5+772];
	ld.local.u32 	%r5503, [%rd5+776];
	ld.local.u32 	%r5504, [%rd5+780];
	ld.local.u32 	%r5505, [%rd5+784];
	ld.local.u32 	%r5506, [%rd5+788];
	ld.local.u32 	%r5507, [%rd5+792];
	ld.local.u32 	%r5508, [%rd5+796];
	ld.local.u32 	%r5509, [%rd5+800];
	ld.local.u32 	%r5510, [%rd5+804];
	ld.local.u32 	%r5511, [%rd5+808];
	ld.local.u32 	%r5512, [%rd5+812];
	ld.local.u32 	%r5513, [%rd5+816];
	ld.local.u32 	%r5514, [%rd5+820];
	ld.local.u32 	%r5515, [%rd5+824];
	ld.local.u32 	%r5516, [%rd5+828];
	ld.local.u32 	%r5517, [%rd5+832];
	ld.local.u32 	%r5518, [%rd5+836];
	ld.local.u32 	%r5519, [%rd5+840];
	ld.local.u32 	%r5520, [%rd5+844];
	ld.local.u32 	%r5521, [%rd5+848];
	ld.local.u32 	%r5522, [%rd5+852];
	ld.local.u32 	%r5523, [%rd5+856];
	ld.local.u32 	%r5524, [%rd5+860];
	ld.local.u32 	%r5525, [%rd5+864];
	ld.local.u32 	%r5526, [%rd5+868];
	ld.local.u32 	%r5527, [%rd5+872];
	ld.local.u32 	%r5528, [%rd5+876];
	ld.local.u32 	%r5529, [%rd5+880];
	ld.local.u32 	%r5530, [%rd5+884];
	ld.local.u32 	%r5531, [%rd5+888];
	ld.local.u32 	%r5532, [%rd5+892];
	ld.local.u32 	%r5533, [%rd5+896];
	ld.local.u32 	%r5534, [%rd5+900];
	ld.local.u32 	%r5535, [%rd5+904];
	ld.local.u32 	%r5536, [%rd5+908];
	ld.local.u32 	%r5537, [%rd5+912];
	ld.local.u32 	%r5538, [%rd5+916];
	ld.local.u32 	%r5539, [%rd5+920];
	ld.local.u32 	%r5540, [%rd5+924];
	ld.local.u32 	%r5541, [%rd5+928];
	ld.local.u32 	%r5542, [%rd5+932];
	ld.local.u32 	%r5543, [%rd5+936];
	ld.local.u32 	%r5544, [%rd5+940];
	ld.local.u32 	%r5545, [%rd5+944];
	ld.local.u32 	%r5546, [%rd5+948];
	ld.local.u32 	%r5547, [%rd5+952];
	ld.local.u32 	%r5548, [%rd5+956];
	ld.local.u32 	%r5549, [%rd5+960];
	ld.local.u32 	%r5550, [%rd5+964];
	ld.local.u32 	%r5551, [%rd5+968];
	ld.local.u32 	%r5552, [%rd5+972];
	ld.local.u32 	%r5553, [%rd5+976];
	ld.local.u32 	%r5554, [%rd5+980];
	ld.local.u32 	%r5555, [%rd5+984];
	ld.local.u32 	%r5556, [%rd5+988];
	ld.local.u32 	%r5557, [%rd5+992];
	ld.local.u32 	%r5558, [%rd5+996];
	ld.local.u32 	%r5559, [%rd5+1000];
	ld.local.u32 	%r5560, [%rd5+1004];
	ld.local.u32 	%r5561, [%rd5+1008];
	ld.local.u32 	%r5562, [%rd5+1012];
	ld.local.u32 	%r5563, [%rd5+1016];
	ld.local.u32 	%r5564, [%rd5+1020];
	ld.local.u32 	%r5565, [%rd5+1024];
	ld.local.u32 	%r5566, [%rd5+1028];
	ld.local.u32 	%r5567, [%rd5+1032];
	ld.local.u32 	%r5568, [%rd5+1036];
	ld.local.u32 	%r5569, [%rd5+1040];
	ld.local.u32 	%r5570, [%rd5+1044];
	ld.local.u32 	%r5571, [%rd5+1048];
	ld.local.u32 	%r5572, [%rd5+1052];
	ld.local.u32 	%r5573, [%rd5+1056];
	ld.local.u32 	%r5574, [%rd5+1060];
	ld.local.u32 	%r5575, [%rd5+1064];
	ld.local.u32 	%r5576, [%rd5+1068];
	ld.local.u32 	%r5577, [%rd5+1072];
	ld.local.u32 	%r5578, [%rd5+1076];
	ld.local.u32 	%r5579, [%rd5+1080];
	ld.local.u32 	%r5580, [%rd5+1084];
	ld.local.u32 	%r5581, [%rd5+1088];
	ld.local.u32 	%r5582, [%rd5+1092];
	ld.local.u32 	%r5583, [%rd5+1096];
	ld.local.u32 	%r5584, [%rd5+1100];
	ld.local.u32 	%r5585, [%rd5+1104];
	ld.local.u32 	%r5586, [%rd5+1108];
	ld.local.u32 	%r5587, [%rd5+1112];
	ld.local.u32 	%r5588, [%rd5+1116];
	ld.local.u32 	%r5589, [%rd5+1120];
	ld.local.u32 	%r5590, [%rd5+1124];
	ld.local.u32 	%r5591, [%rd5+1128];
	ld.local.u32 	%r5592, [%rd5+1132];
	ld.local.u32 	%r5593, [%rd5+1136];
	ld.local.u32 	%r5594, [%rd5+1140];
	ld.local.u32 	%r5595, [%rd5+1144];
	ld.local.u32 	%r5596, [%rd5+1148];
	ld.local.u32 	%r5597, [%rd5+1152];
	ld.local.u32 	%r5598, [%rd5+1156];
	ld.local.u32 	%r5599, [%rd5+1160];
	ld.local.u32 	%r5600, [%rd5+1164];
	ld.local.u32 	%r5601, [%rd5+1168];
	ld.local.u32 	%r5602, [%rd5+1172];
	ld.local.u32 	%r5603, [%rd5+1176];
	ld.local.u32 	%r5604, [%rd5+1180];
	ld.local.u32 	%r5605, [%rd5+1184];
	ld.local.u32 	%r5606, [%rd5+1188];
	ld.local.u32 	%r5607, [%rd5+1192];
	ld.local.u32 	%r5608, [%rd5+1196];
	ld.local.u32 	%r5609, [%rd5+1200];
	ld.local.u32 	%r5610, [%rd5+1204];
	ld.local.u32 	%r5611, [%rd5+1208];
	ld.local.u32 	%r5612, [%rd5+1212];
	ld.local.u32 	%r5613, [%rd5+1216];
	ld.local.u32 	%r5614, [%rd5+1220];
	ld.local.u32 	%r5615, [%rd5+1224];
	ld.local.u32 	%r5616, [%rd5+1228];
	ld.local.u32 	%r5617, [%rd5+1232];
	ld.local.u32 	%r5618, [%rd5+1236];
	ld.local.u32 	%r5619, [%rd5+1240];
	ld.local.u32 	%r5620, [%rd5+1244];
	ld.local.u32 	%r5621, [%rd5+1248];
	ld.local.u32 	%r5622, [%rd5+1252];
	ld.local.u32 	%r5623, [%rd5+1256];
	ld.local.u32 	%r5624, [%rd5+1260];
	ld.local.u32 	%r5625, [%rd5+1264];
	ld.local.u32 	%r5626, [%rd5+1268];
	ld.local.u32 	%r5627, [%rd5+1272];
	ld.local.u32 	%r5628, [%rd5+1276];
	ld.local.u32 	%r5629, [%rd5+1280];
	ld.local.u32 	%r5630, [%rd5+1284];
	ld.local.u32 	%r5631, [%rd5+1288];
	ld.local.u32 	%r5632, [%rd5+1292];
	ld.local.u32 	%r5633, [%rd5+1296];
	ld.local.u32 	%r5634, [%rd5+1300];
	ld.local.u32 	%r5635, [%rd5+1304];
	ld.local.u32 	%r5636, [%rd5+1308];
	ld.local.u32 	%r5637, [%rd5+1312];
	ld.local.u32 	%r5638, [%rd5+1316];
	ld.local.u32 	%r5639, [%rd5+1320];
	ld.local.u32 	%r5640, [%rd5+1324];
	ld.local.u32 	%r5641, [%rd5+1328];
	ld.local.u32 	%r5642, [%rd5+1332];
	ld.local.u32 	%r5643, [%rd5+1336];
	ld.local.u32 	%r5644, [%rd5+1340];
	ld.local.u32 	%r5645, [%rd5+1344];
	ld.local.u32 	%r5646, [%rd5+1348];
	ld.local.u32 	%r5647, [%rd5+1352];
	ld.local.u32 	%r5648, [%rd5+1356];
	ld.local.u32 	%r5649, [%rd5+1360];
	ld.local.u32 	%r5650, [%rd5+1364];
	ld.local.u32 	%r5651, [%rd5+1368];
	ld.local.u32 	%r5652, [%rd5+1372];
	ld.local.u32 	%r5653, [%rd5+1376];
	ld.local.u32 	%r5654, [%rd5+1380];
	ld.local.u32 	%r5655, [%rd5+1384];
	ld.local.u32 	%r5656, [%rd5+1388];
	ld.local.u32 	%r5657, [%rd5+1392];
	ld.local.u32 	%r5658, [%rd5+1396];
	ld.local.u32 	%r5659, [%rd5+1400];
	ld.local.u32 	%r5660, [%rd5+1404];
	ld.local.u32 	%r5661, [%rd5+1408];
	ld.local.u32 	%r5662, [%rd5+1412];
	ld.local.u32 	%r5663, [%rd5+1416];
	ld.local.u32 	%r5664, [%rd5+1420];
	ld.local.u32 	%r5665, [%rd5+1424];
	ld.local.u32 	%r5666, [%rd5+1428];
	ld.local.u32 	%r5667, [%rd5+1432];
	ld.local.u32 	%r5668, [%rd5+1436];
	ld.local.u32 	%r5669, [%rd5+1440];
	ld.local.u32 	%r5670, [%rd5+1444];
	ld.local.u32 	%r5671, [%rd5+1448];
	ld.local.u32 	%r5672, [%rd5+1452];
	ld.local.u32 	%r5673, [%rd5+1456];
	ld.local.u32 	%r5674, [%rd5+1460];
	ld.local.u32 	%r5675, [%rd5+1464];
	ld.local.u32 	%r5676, [%rd5+1468];
	ld.local.u32 	%r5677, [%rd5+1472];
	ld.local.u32 	%r5678, [%rd5+1476];
	ld.local.u32 	%r5679, [%rd5+1480];
	ld.local.u32 	%r5680, [%rd5+1484];
	ld.local.u32 	%r5681, [%rd5+1488];
	ld.local.u32 	%r5682, [%rd5+1492];
	ld.local.u32 	%r5683, [%rd5+1496];
	ld.local.u32 	%r5684, [%rd5+1500];
	ld.local.u32 	%r5685, [%rd5+1504];
	ld.local.u32 	%r5686, [%rd5+1508];
	ld.local.u32 	%r5687, [%rd5+1512];
	ld.local.u32 	%r5688, [%rd5+1516];
	ld.local.u32 	%r5689, [%rd5+1520];
	ld.local.u32 	%r5690, [%rd5+1524];
	ld.local.u32 	%r5691, [%rd5+1528];
	ld.local.u32 	%r5692, [%rd5+1532];
	ld.local.u32 	%r5693, [%rd5+1536];
	ld.local.u32 	%r5694, [%rd5+1540];
	ld.local.u32 	%r5695, [%rd5+1544];
	ld.local.u32 	%r5696, [%rd5+1548];
	ld.local.u32 	%r5697, [%rd5+1552];
	ld.local.u32 	%r5698, [%rd5+1556];
	ld.local.u32 	%r5699, [%rd5+1560];
	ld.local.u32 	%r5700, [%rd5+1564];
	ld.local.u32 	%r5701, [%rd5+1568];
	ld.local.u32 	%r5702, [%rd5+1572];
	ld.local.u32 	%r5703, [%rd5+1576];
	ld.local.u32 	%r5704, [%rd5+1580];
	ld.local.u32 	%r5705, [%rd5+1584];
	ld.local.u32 	%r5706, [%rd5+1588];
	ld.local.u32 	%r5707, [%rd5+1592];
	ld.local.u32 	%r5708, [%rd5+1596];
	ld.local.u32 	%r5709, [%rd5+1600];
	ld.local.u32 	%r5710, [%rd5+1604];
	ld.local.u32 	%r5711, [%rd5+1608];
	ld.local.u32 	%r5712, [%rd5+1612];
	ld.local.u32 	%r5713, [%rd5+1616];
	ld.local.u32 	%r5714, [%rd5+1620];
	ld.local.u32 	%r5715, [%rd5+1624];
	ld.local.u32 	%r5716, [%rd5+1628];
	ld.local.u32 	%r5717, [%rd5+1632];
	ld.local.u32 	%r5718, [%rd5+1636];
	ld.local.u32 	%r5719, [%rd5+1640];
	ld.local.u32 	%r5720, [%rd5+1644];
	ld.local.u32 	%r5721, [%rd5+1648];
	ld.local.u32 	%r5722, [%rd5+1652];
	ld.local.u32 	%r5723, [%rd5+1656];
	ld.local.u32 	%r5724, [%rd5+1660];
	ld.local.u32 	%r5725, [%rd5+1664];
	ld.local.u32 	%r5726, [%rd5+1668];
	ld.local.u32 	%r5727, [%rd5+1672];
	ld.local.u32 	%r5728, [%rd5+1676];
	ld.local.u32 	%r5729, [%rd5+1680];
	ld.local.u32 	%r5730, [%rd5+1684];
	ld.local.u32 	%r5731, [%rd5+1688];
	ld.local.u32 	%r5732, [%rd5+1692];
	ld.local.u32 	%r5733, [%rd5+1696];
	ld.local.u32 	%r5734, [%rd5+1700];
	ld.local.u32 	%r5735, [%rd5+1704];
	ld.local.u32 	%r5736, [%rd5+1708];
	ld.local.u32 	%r5737, [%rd5+1712];
	ld.local.u32 	%r5738, [%rd5+1716];
	ld.local.u32 	%r5739, [%rd5+1720];
	ld.local.u32 	%r5740, [%rd5+1724];
	ld.local.u32 	%r5741, [%rd5+1728];
	ld.local.u32 	%r5742, [%rd5+1732];
	ld.local.u32 	%r5743, [%rd5+1736];
	ld.local.u32 	%r5744, [%rd5+1740];
	ld.local.u32 	%r5745, [%rd5+1744];
	ld.local.u32 	%r5746, [%rd5+1748];
	ld.local.u32 	%r5747, [%rd5+1752];
	ld.local.u32 	%r5748, [%rd5+1756];
	ld.local.u32 	%r5749, [%rd5+1760];
	ld.local.u32 	%r5750, [%rd5+1764];
	ld.local.u32 	%r5751, [%rd5+1768];
	ld.local.u32 	%r5752, [%rd5+1772];
	ld.local.u32 	%r5753, [%rd5+1776];
	ld.local.u32 	%r5754, [%rd5+1780];
	ld.local.u32 	%r5755, [%rd5+1784];
	ld.local.u32 	%r5756, [%rd5+1788];
	ld.local.u32 	%r5757, [%rd5+1792];
	ld.local.u32 	%r5758, [%rd5+1796];
	ld.local.u32 	%r5759, [%rd5+1800];
	ld.local.u32 	%r5760, [%rd5+1804];
	ld.local.u32 	%r5761, [%rd5+1808];
	ld.local.u32 	%r5762, [%rd5+1812];
	ld.local.u32 	%r5763, [%rd5+1816];
	ld.local.u32 	%r5764, [%rd5+1820];
	ld.local.u32 	%r5765, [%rd5+1824];
	ld.local.u32 	%r5766, [%rd5+1828];
	ld.local.u32 	%r5767, [%rd5+1832];
	ld.local.u32 	%r5768, [%rd5+1836];
	ld.local.u32 	%r5769, [%rd5+1840];
	ld.local.u32 	%r5770, [%rd5+1844];
	ld.local.u32 	%r5771, [%rd5+1848];
	ld.local.u32 	%r5772, [%rd5+1852];
	ld.local.u32 	%r5773, [%rd5+1856];
	ld.local.u32 	%r5774, [%rd5+1860];
	ld.local.u32 	%r5775, [%rd5+1864];
	ld.local.u32 	%r5776, [%rd5+1868];
	ld.local.u32 	%r5777, [%rd5+1872];
	ld.local.u32 	%r5778, [%rd5+1876];
	ld.local.u32 	%r5779, [%rd5+1880];
	ld.local.u32 	%r5780, [%rd5+1884];
	ld.local.u32 	%r5781, [%rd5+1888];
	ld.local.u32 	%r5782, [%rd5+1892];
	ld.local.u32 	%r5783, [%rd5+1896];
	ld.local.u32 	%r5784, [%rd5+1900];
	ld.local.u32 	%r5785, [%rd5+1904];
	ld.local.u32 	%r5786, [%rd5+1908];
	ld.local.u32 	%r5787, [%rd5+1912];
	ld.local.u32 	%r5788, [%rd5+1916];
	ld.local.u32 	%r5789, [%rd5+1920];
	ld.local.u32 	%r5790, [%rd5+1924];
	ld.local.u32 	%r5791, [%rd5+1928];
	ld.local.u32 	%r5792, [%rd5+1932];
	ld.local.u32 	%r5793, [%rd5+1936];
	ld.local.u32 	%r5794, [%rd5+1940];
	ld.local.u32 	%r5795, [%rd5+1944];
	ld.local.u32 	%r5796, [%rd5+1948];
	ld.local.u32 	%r5797, [%rd5+1952];
	ld.local.u32 	%r5798, [%rd5+1956];
	ld.local.u32 	%r5799, [%rd5+1960];
	ld.local.u32 	%r5800, [%rd5+1964];
	ld.local.u32 	%r5801, [%rd5+1968];
	ld.local.u32 	%r5802, [%rd5+1972];
	ld.local.u32 	%r5803, [%rd5+1976];
	ld.local.u32 	%r5804, [%rd5+1980];
	ld.local.u32 	%r5805, [%rd5+1984];
	ld.local.u32 	%r5806, [%rd5+1988];
	ld.local.u32 	%r5807, [%rd5+1992];
	ld.local.u32 	%r5808, [%rd5+1996];
	ld.local.u32 	%r5809, [%rd5+2000];
	ld.local.u32 	%r5810, [%rd5+2004];
	ld.local.u32 	%r5811, [%rd5+2008];
	ld.local.u32 	%r5812, [%rd5+2012];
	ld.local.u32 	%r5813, [%rd5+2016];
	ld.local.u32 	%r5814, [%rd5+2020];
	ld.local.u32 	%r5815, [%rd5+2024];
	ld.local.u32 	%r5816, [%rd5+2028];
	ld.local.u32 	%r5817, [%rd5+2032];
	ld.local.u32 	%r5818, [%rd5+2036];
	ld.local.u32 	%r5819, [%rd5+2040];
	ld.local.u32 	%r5820, [%rd5+2044];
	ld.local.u32 	%r5821, [%rd5+2048];
	ld.local.u32 	%r5822, [%rd5+2052];
	ld.local.u32 	%r5823, [%rd5+2056];
	ld.local.u32 	%r5824, [%rd5+2060];
	ld.local.u32 	%r5825, [%rd5+2064];
	ld.local.u32 	%r5826, [%rd5+2068];
	ld.local.u32 	%r5827, [%rd5+2072];
	ld.local.u32 	%r5828, [%rd5+2076];
	ld.local.u32 	%r5829, [%rd5+2080];
	ld.local.u32 	%r5830, [%rd5+2084];
	ld.local.u32 	%r5831, [%rd5+2088];
	ld.local.u32 	%r5832, [%rd5+2092];
	ld.local.u32 	%r5833, [%rd5+2096];
	ld.local.u32 	%r5834, [%rd5+2100];
	ld.local.u32 	%r5835, [%rd5+2104];
	ld.local.u32 	%r5836, [%rd5+2108];
	ld.local.u32 	%r5837, [%rd5+2112];
	ld.local.u32 	%r5838, [%rd5+2116];
	ld.local.u32 	%r5839, [%rd5+2120];
	ld.local.u32 	%r5840, [%rd5+2124];
	ld.local.u32 	%r5841, [%rd5+2128];
	ld.local.u32 	%r5842, [%rd5+2132];
	ld.local.u32 	%r5843, [%rd5+2136];
	ld.local.u32 	%r5844, [%rd5+2140];
	ld.local.u32 	%r5845, [%rd5+2144];
	ld.local.u32 	%r5846, [%rd5+2148];
	ld.local.u32 	%r5847, [%rd5+2152];
	ld.local.u32 	%r5848, [%rd5+2156];
	ld.local.u32 	%r5849, [%rd5+2160];
	ld.local.u32 	%r5850, [%rd5+2164];
	ld.local.u32 	%r5851, [%rd5+2168];
	ld.local.u32 	%r5852, [%rd5+2172];
	ld.local.u32 	%r5853, [%rd5+2176];
	ld.local.u32 	%r5854, [%rd5+2180];
	ld.local.u32 	%r5855, [%rd5+2184];
	ld.local.u32 	%r5856, [%rd5+2188];
	ld.local.u32 	%r5857, [%rd5+2192];
	ld.local.u32 	%r5858, [%rd5+2196];
	ld.local.u32 	%r5859, [%rd5+2200];
	ld.local.u32 	%r5860, [%rd5+2204];
	ld.local.u32 	%r5861, [%rd5+2208];
	ld.local.u32 	%r5862, [%rd5+2212];
	ld.local.u32 	%r5863, [%rd5+2216];
	ld.local.u32 	%r5864, [%rd5+2220];
	ld.local.u32 	%r5865, [%rd5+2224];
	ld.local.u32 	%r5866, [%rd5+2228];
	ld.local.u32 	%r5867, [%rd5+2232];
	ld.local.u32 	%r5868, [%rd5+2236];
	ld.local.u32 	%r5869, [%rd5+2240];
	ld.local.u32 	%r5870, [%rd5+2244];
	ld.local.u32 	%r5871, [%rd5+2248];
	ld.local.u32 	%r5872, [%rd5+2252];
	ld.local.u32 	%r5873, [%rd5+2256];
	ld.local.u32 	%r5874, [%rd5+2260];
	ld.local.u32 	%r5875, [%rd5+2264];
	ld.local.u32 	%r5876, [%rd5+2268];
	ld.local.u32 	%r5877, [%rd5+2272];
	ld.local.u32 	%r5878, [%rd5+2276];
	ld.local.u32 	%r5879, [%rd5+2280];
	ld.local.u32 	%r5880, [%rd5+2284];
	ld.local.u32 	%r5881, [%rd5+2288];
	ld.local.u32 	%r5882, [%rd5+2292];
	ld.local.u32 	%r5883, [%rd5+2296];
	ld.local.u32 	%r5884, [%rd5+2300];
	ld.local.u32 	%r5885, [%rd5+2304];
	ld.local.u32 	%r5886, [%rd5+2308];
	ld.local.u32 	%r5887, [%rd5+2312];
	ld.local.u32 	%r5888, [%rd5+2316];
	ld.local.u32 	%r5889, [%rd5+2320];
	ld.local.u32 	%r5890, [%rd5+2324];
	ld.local.u32 	%r5891, [%rd5+2328];
	ld.local.u32 	%r5892, [%rd5+2332];
	ld.local.u32 	%r5893, [%rd5+2336];
	ld.local.u32 	%r5894, [%rd5+2340];
	ld.local.u32 	%r5895, [%rd5+2344];
	ld.local.u32 	%r5896, [%rd5+2348];
	ld.local.u32 	%r5897, [%rd5+2352];
	ld.local.u32 	%r5898, [%rd5+2356];
	ld.local.u32 	%r5899, [%rd5+2360];
	ld.local.u32 	%r5900, [%rd5+2364];
	ld.local.u32 	%r5901, [%rd5+2368];
	ld.local.u32 	%r5902, [%rd5+2372];
	ld.local.u32 	%r5903, [%rd5+2376];
	ld.local.u32 	%r5904, [%rd5+2380];
	ld.local.u32 	%r5905, [%rd5+2384];
	ld.local.u32 	%r5906, [%rd5+2388];
	ld.local.u32 	%r5907, [%rd5+2392];
	ld.local.u32 	%r5908, [%rd5+2396];
	ld.local.u32 	%r5909, [%rd5+2400];
	ld.local.u32 	%r5910, [%rd5+2404];
	ld.local.u32 	%r5911, [%rd5+2408];
	ld.local.u32 	%r5912, [%rd5+2412];
	ld.local.u32 	%r5913, [%rd5+2416];
	ld.local.u32 	%r5914, [%rd5+2420];
	ld.local.u32 	%r5915, [%rd5+2424];
	ld.local.u32 	%r5916, [%rd5+2428];
	ld.local.u32 	%r5917, [%rd5+2432];
	ld.local.u32 	%r5918, [%rd5+2436];
	ld.local.u32 	%r5919, [%rd5+2440];
	ld.local.u32 	%r5920, [%rd5+2444];
	ld.local.u32 	%r5921, [%rd5+2448];
	ld.local.u32 	%r5922, [%rd5+2452];
	ld.local.u32 	%r5923, [%rd5+2456];
	ld.local.u32 	%r5924, [%rd5+2460];
	ld.local.u32 	%r5925, [%rd5+2464];
	ld.local.u32 	%r5926, [%rd5+2468];
	ld.local.u32 	%r5927, [%rd5+2472];
	ld.local.u32 	%r5928, [%rd5+2476];
	ld.local.u32 	%r5929, [%rd5+2480];
	ld.local.u32 	%r5930, [%rd5+2484];
	ld.local.u32 	%r5931, [%rd5+2488];
	ld.local.u32 	%r5932, [%rd5+2492];
	ld.local.u32 	%r5933, [%rd5+2496];
	st.local.u32 	[%rd7], %r5309;
	st.local.u32 	[%rd7+4], %r5310;
	add.s64 	%rd886, %rd7, 8;
	st.local.u32 	[%rd7+8], %r5311;
	st.local.u32 	[%rd7+12], %r5312;
	st.local.u32 	[%rd7+16], %r5313;
	st.local.u32 	[%rd7+20], %r5314;
	st.local.u32 	[%rd7+24], %r5315;
	st.local.u32 	[%rd7+28], %r5316;
	st.local.u32 	[%rd7+32], %r5317;
	st.local.u32 	[%rd7+36], %r5318;
	st.local.u32 	[%rd7+40], %r5319;
	st.local.u32 	[%rd7+44], %r5320;
	add.s64 	%rd883, %rd7, 48;
	st.local.u32 	[%rd7+48], %r5321;
	st.local.u32 	[%rd7+52], %r5322;
	st.local.u32 	[%rd7+56], %r5323;
	st.local.u32 	[%rd7+60], %r5324;
	st.local.u32 	[%rd7+64], %r5325;
	st.local.u32 	[%rd7+68], %r5326;
	st.local.u32 	[%rd7+72], %r5327;
	st.local.u32 	[%rd7+76], %r5328;
	st.local.u32 	[%rd7+80], %r5329;
	st.local.u32 	[%rd7+84], %r5330;
	st.local.u32 	[%rd7+88], %r5331;
	st.local.u32 	[%rd7+92], %r5332;
	st.local.u32 	[%rd7+96], %r5333;
	st.local.u32 	[%rd7+100], %r5334;
	st.local.u32 	[%rd7+104], %r5335;
	st.local.u32 	[%rd7+108], %r5336;
	st.local.u32 	[%rd7+112], %r5337;
	st.local.u32 	[%rd7+116], %r5338;
	st.local.u32 	[%rd7+120], %r5339;
	st.local.u32 	[%rd7+124], %r5340;
	st.local.u32 	[%rd7+128], %r5341;
	st.local.u32 	[%rd7+132], %r5342;
	st.local.u32 	[%rd7+136], %r5343;
	st.local.u32 	[%rd7+140], %r5344;
	st.local.u32 	[%rd7+144], %r5345;
	st.local.u32 	[%rd7+148], %r5346;
	st.local.u32 	[%rd7+152], %r5347;
	st.local.u32 	[%rd7+156], %r5348;
	st.local.u32 	[%rd7+160], %r5349;
	st.local.u32 	[%rd7+164], %r5350;
	st.local.u32 	[%rd7+168], %r5351;
	st.local.u32 	[%rd7+172], %r5352;
	st.local.u32 	[%rd7+176], %r5353;
	st.local.u32 	[%rd7+180], %r5354;
	st.local.u32 	[%rd7+184], %r5355;
	st.local.u32 	[%rd7+188], %r5356;
	st.local.u32 	[%rd7+192], %r5357;
	st.local.u32 	[%rd7+196], %r5358;
	st.local.u32 	[%rd7+200], %r5359;
	st.local.u32 	[%rd7+204], %r5360;
	add.s64 	%rd16, %rd7, 208;
	st.local.u32 	[%rd7+208], %r5361;
	st.local.u32 	[%rd7+212], %r5362;
	st.local.u32 	[%rd7+216], %r5363;
	st.local.u32 	[%rd7+220], %r5364;
	st.local.u32 	[%rd7+224], %r5365;
	st.local.u32 	[%rd7+228], %r5366;
	st.local.u32 	[%rd7+232], %r5367;
	st.local.u32 	[%rd7+236], %r5368;
	st.local.u32 	[%rd7+240], %r5369;
	st.local.u32 	[%rd7+244], %r5370;
	st.local.u32 	[%rd7+248], %r5371;
	st.local.u32 	[%rd7+252], %r5372;
	st.local.u32 	[%rd7+256], %r5373;
	st.local.u32 	[%rd7+260], %r5374;
	st.local.u32 	[%rd7+264], %r5375;
	st.local.u32 	[%rd7+268], %r5376;
	st.local.u32 	[%rd7+272], %r5377;
	st.local.u32 	[%rd7+276], %r5378;
	st.local.u32 	[%rd7+280], %r5379;
	st.local.u32 	[%rd7+284], %r5380;
	st.local.u32 	[%rd7+288], %r5381;
	st.local.u32 	[%rd7+292], %r5382;
	st.local.u32 	[%rd7+296], %r5383;
	st.local.u32 	[%rd7+300], %r5384;
	st.local.u32 	[%rd7+304], %r5385;
	st.local.u32 	[%rd7+308], %r5386;
	st.local.u32 	[%rd7+312], %r5387;
	st.local.u32 	[%rd7+316], %r5388;
	st.local.u32 	[%rd7+320], %r5389;
	st.local.u32 	[%rd7+324], %r5390;
	st.local.u32 	[%rd7+328], %r5391;
	st.local.u32 	[%rd7+332], %r5392;
	st.local.u32 	[%rd7+336], %r5393;
	st.local.u32 	[%rd7+340], %r5394;
	st.local.u32 	[%rd7+344], %r5395;
	st.local.u32 	[%rd7+348], %r5396;
	st.local.u32 	[%rd7+352], %r5397;
	st.local.u32 	[%rd7+356], %r5398;
	st.local.u32 	[%rd7+360], %r5399;
	st.local.u32 	[%rd7+364], %r5400;
	st.local.u32 	[%rd7+368], %r5401;
	st.local.u32 	[%rd7+372], %r5402;
	st.local.u32 	[%rd7+376], %r5403;
	st.local.u32 	[%rd7+380], %r5404;
	st.local.u32 	[%rd7+384], %r5405;
	st.local.u32 	[%rd7+388], %r5406;
	st.local.u32 	[%rd7+392], %r5407;
	st.local.u32 	[%rd7+396], %r5408;
	st.local.u32 	[%rd7+400], %r5409;
	st.local.u32 	[%rd7+404], %r5410;
	st.local.u32 	[%rd7+408], %r5411;
	st.local.u32 	[%rd7+412], %r5412;
	st.local.u32 	[%rd7+416], %r5413;
	st.local.u32 	[%rd7+420], %r5414;
	st.local.u32 	[%rd7+424], %r5415;
	st.local.u32 	[%rd7+428], %r5416;
	st.local.u32 	[%rd7+432], %r5417;
	st.local.u32 	[%rd7+436], %r5418;
	st.local.u32 	[%rd7+440], %r5419;
	st.local.u32 	[%rd7+444], %r5420;
	st.local.u32 	[%rd7+448], %r5421;
	st.local.u32 	[%rd7+452], %r5422;
	st.local.u32 	[%rd7+456], %r5423;
	st.local.u32 	[%rd7+460], %r5424;
	st.local.u32 	[%rd7+464], %r5425;
	st.local.u32 	[%rd7+468], %r5426;
	st.local.u32 	[%rd7+472], %r5427;
	st.local.u32 	[%rd7+476], %r5428;
	st.local.u32 	[%rd7+480], %r5429;
	st.local.u32 	[%rd7+484], %r5430;
	st.local.u32 	[%rd7+488], %r5431;
	st.local.u32 	[%rd7+492], %r5432;
	st.local.u32 	[%rd7+496], %r5433;
	st.local.u32 	[%rd7+500], %r5434;
	st.local.u32 	[%rd7+504], %r5435;
	st.local.u32 	[%rd7+508], %r5436;
	st.local.u32 	[%rd7+512], %r5437;
	st.local.u32 	[%rd7+516], %r5438;
	st.local.u32 	[%rd7+520], %r5439;
	st.local.u32 	[%rd7+524], %r5440;
	st.local.u32 	[%rd7+528], %r5441;
	st.local.u32 	[%rd7+532], %r5442;
	st.local.u32 	[%rd7+536], %r5443;
	st.local.u32 	[%rd7+540], %r5444;
	st.local.u32 	[%rd7+544], %r5445;
	st.local.u32 	[%rd7+548], %r5446;
	st.local.u32 	[%rd7+552], %r5447;
	st.local.u32 	[%rd7+556], %r5448;
	st.local.u32 	[%rd7+560], %r5449;
	st.local.u32 	[%rd7+564], %r5450;
	st.local.u32 	[%rd7+568], %r5451;
	st.local.u32 	[%rd7+572], %r5452;
	st.local.u32 	[%rd7+576], %r5453;
	st.local.u32 	[%rd7+580], %r5454;
	st.local.u32 	[%rd7+584], %r5455;
	st.local.u32 	[%rd7+588], %r5456;
	st.local.u32 	[%rd7+592], %r5457;
	st.local.u32 	[%rd7+596], %r5458;
	st.local.u32 	[%rd7+600], %r5459;
	st.local.u32 	[%rd7+604], %r5460;
	st.local.u32 	[%rd7+608], %r5461;
	st.local.u32 	[%rd7+612], %r5462;
	st.local.u32 	[%rd7+616], %r5463;
	st.local.u32 	[%rd7+620], %r5464;
	st.local.u32 	[%rd7+624], %r5465;
	st.local.u32 	[%rd7+628], %r5466;
	st.local.u32 	[%rd7+632], %r5467;
	st.local.u32 	[%rd7+636], %r5468;
	st.local.u32 	[%rd7+640], %r5469;
	st.local.u32 	[%rd7+644], %r5470;
	st.local.u32 	[%rd7+648], %r5471;
	st.local.u32 	[%rd7+652], %r5472;
	st.local.u32 	[%rd7+656], %r5473;
	st.local.u32 	[%rd7+660], %r5474;
	st.local.u32 	[%rd7+664], %r5475;
	st.local.u32 	[%rd7+668], %r5476;
	st.local.u32 	[%rd7+672], %r5477;
	st.local.u32 	[%rd7+676], %r5478;
	st.local.u32 	[%rd7+680], %r5479;
	st.local.u32 	[%rd7+684], %r5480;
	st.local.u32 	[%rd7+688], %r5481;
	st.local.u32 	[%rd7+692], %r5482;
	st.local.u32 	[%rd7+696], %r5483;
	st.local.u32 	[%rd7+700], %r5484;
	st.local.u32 	[%rd7+704], %r5485;
	st.local.u32 	[%rd7+708], %r5486;
	st.local.u32 	[%rd7+712], %r5487;
	st.local.u32 	[%rd7+716], %r5488;
	st.local.u32 	[%rd7+720], %r5489;
	st.local.u32 	[%rd7+724], %r5490;
	st.local.u32 	[%rd7+728], %r5491;
	st.local.u32 	[%rd7+732], %r5492;
	st.local.u32 	[%rd7+736], %r5493;
	st.local.u32 	[%rd7+740], %r5494;
	st.local.u32 	[%rd7+744], %r5495;
	st.local.u32 	[%rd7+748], %r5496;
	st.local.u32 	[%rd7+752], %r5497;
	st.local.u32 	[%rd7+756], %r5498;
	st.local.u32 	[%rd7+760], %r5499;
	st.local.u32 	[%rd7+764], %r5500;
	st.local.u32 	[%rd7+768], %r5501;
	st.local.u32 	[%rd7+772], %r5502;
	st.local.u32 	[%rd7+776], %r5503;
	st.local.u32 	[%rd7+780], %r5504;
	st.local.u32 	[%rd7+784], %r5505;
	st.local.u32 	[%rd7+788], %r5506;
	st.local.u32 	[%rd7+792], %r5507;
	st.local.u32 	[%rd7+796], %r5508;
	st.local.u32 	[%rd7+800], %r5509;
	st.local.u32 	[%rd7+804], %r5510;
	st.local.u32 	[%rd7+808], %r5511;
	st.local.u32 	[%rd7+812], %r5512;
	st.local.u32 	[%rd7+816], %r5513;
	st.local.u32 	[%rd7+820], %r5514;
	st.local.u32 	[%rd7+824], %r5515;
	st.local.u32 	[%rd7+828], %r5516;
	st.local.u32 	[%rd7+832], %r5517;
	st.local.u32 	[%rd7+836], %r5518;
	st.local.u32 	[%rd7+840], %r5519;
	st.local.u32 	[%rd7+844], %r5520;
	st.local.u32 	[%rd7+848], %r5521;
	st.local.u32 	[%rd7+852], %r5522;
	st.local.u32 	[%rd7+856], %r5523;
	st.local.u32 	[%rd7+860], %r5524;
	st.local.u32 	[%rd7+864], %r5525;
	st.local.u32 	[%rd7+868], %r5526;
	st.local.u32 	[%rd7+872], %r5527;
	st.local.u32 	[%rd7+876], %r5528;
	st.local.u32 	[%rd7+880], %r5529;
	st.local.u32 	[%rd7+884], %r5530;
	st.local.u32 	[%rd7+888], %r5531;
	st.local.u32 	[%rd7+892], %r5532;
	st.local.u32 	[%rd7+896], %r5533;
	st.local.u32 	[%rd7+900], %r5534;
	st.local.u32 	[%rd7+904], %r5535;
	st.local.u32 	[%rd7+908], %r5536;
	st.local.u32 	[%rd7+912], %r5537;
	st.local.u32 	[%rd7+916], %r5538;
	st.local.u32 	[%rd7+920], %r5539;
	st.local.u32 	[%rd7+924], %r5540;
	st.local.u32 	[%rd7+928], %r5541;
	st.local.u32 	[%rd7+932], %r5542;
	st.local.u32 	[%rd7+936], %r5543;
	st.local.u32 	[%rd7+940], %r5544;
	st.local.u32 	[%rd7+944], %r5545;
	st.local.u32 	[%rd7+948], %r5546;
	st.local.u32 	[%rd7+952], %r5547;
	st.local.u32 	[%rd7+956], %r5548;
	st.local.u32 	[%rd7+960], %r5549;
	st.local.u32 	[%rd7+964], %r5550;
	st.local.u32 	[%rd7+968], %r5551;
	st.local.u32 	[%rd7+972], %r5552;
	st.local.u32 	[%rd7+976], %r5553;
	st.local.u32 	[%rd7+980], %r5554;
	st.local.u32 	[%rd7+984], %r5555;
	st.local.u32 	[%rd7+988], %r5556;
	st.local.u32 	[%rd7+992], %r5557;
	st.local.u32 	[%rd7+996], %r5558;
	st.local.u32 	[%rd7+1000], %r5559;
	st.local.u32 	[%rd7+1004], %r5560;
	st.local.u32 	[%rd7+1008], %r5561;
	st.local.u32 	[%rd7+1012], %r5562;
	st.local.u32 	[%rd7+1016], %r5563;
	st.local.u32 	[%rd7+1020], %r5564;
	st.local.u32 	[%rd7+1024], %r5565;
	st.local.u32 	[%rd7+1028], %r5566;
	st.local.u32 	[%rd7+1032], %r5567;
	st.local.u32 	[%rd7+1036], %r5568;
	st.local.u32 	[%rd7+1040], %r5569;
	st.local.u32 	[%rd7+1044], %r5570;
	st.local.u32 	[%rd7+1048], %r5571;
	st.local.u32 	[%rd7+1052], %r5572;
	st.local.u32 	[%rd7+1056], %r5573;
	st.local.u32 	[%rd7+1060], %r5574;
	st.local.u32 	[%rd7+1064], %r5575;
	st.local.u32 	[%rd7+1068], %r5576;
	st.local.u32 	[%rd7+1072], %r5577;
	st.local.u32 	[%rd7+1076], %r5578;
	st.local.u32 	[%rd7+1080], %r5579;
	st.local.u32 	[%rd7+1084], %r5580;
	st.local.u32 	[%rd7+1088], %r5581;
	st.local.u32 	[%rd7+1092], %r5582;
	st.local.u32 	[%rd7+1096], %r5583;
	st.local.u32 	[%rd7+1100], %r5584;
	st.local.u32 	[%rd7+1104], %r5585;
	st.local.u32 	[%rd7+1108], %r5586;
	st.local.u32 	[%rd7+1112], %r5587;
	st.local.u32 	[%rd7+1116], %r5588;
	st.local.u32 	[%rd7+1120], %r5589;
	st.local.u32 	[%rd7+1124], %r5590;
	st.local.u32 	[%rd7+1128], %r5591;
	st.local.u32 	[%rd7+1132], %r5592;
	st.local.u32 	[%rd7+1136], %r5593;
	st.local.u32 	[%rd7+1140], %r5594;
	st.local.u32 	[%rd7+1144], %r5595;
	st.local.u32 	[%rd7+1148], %r5596;
	st.local.u32 	[%rd7+1152], %r5597;
	st.local.u32 	[%rd7+1156], %r5598;
	st.local.u32 	[%rd7+1160], %r5599;
	st.local.u32 	[%rd7+1164], %r5600;
	st.local.u32 	[%rd7+1168], %r5601;
	st.local.u32 	[%rd7+1172], %r5602;
	st.local.u32 	[%rd7+1176], %r5603;
	st.local.u32 	[%rd7+1180], %r5604;
	st.local.u32 	[%rd7+1184], %r5605;
	st.local.u32 	[%rd7+1188], %r5606;
	st.local.u32 	[%rd7+1192], %r5607;
	st.local.u32 	[%rd7+1196], %r5608;
	st.local.u32 	[%rd7+1200], %r5609;
	st.local.u32 	[%rd7+1204], %r5610;
	st.local.u32 	[%rd7+1208], %r5611;
	st.local.u32 	[%rd7+1212], %r5612;
	st.local.u32 	[%rd7+1216], %r5613;
	st.local.u32 	[%rd7+1220], %r5614;
	st.local.u32 	[%rd7+1224], %r5615;
	st.local.u32 	[%rd7+1228], %r5616;
	st.local.u32 	[%rd7+1232], %r5617;
	st.local.u32 	[%rd7+1236], %r5618;
	st.local.u32 	[%rd7+1240], %r5619;
	st.local.u32 	[%rd7+1244], %r5620;
	st.local.u32 	[%rd7+1248], %r5621;
	st.local.u32 	[%rd7+1252], %r5622;
	st.local.u32 	[%rd7+1256], %r5623;
	st.local.u32 	[%rd7+1260], %r5624;
	st.local.u32 	[%rd7+1264], %r5625;
	st.local.u32 	[%rd7+1268], %r5626;
	st.local.u32 	[%rd7+1272], %r5627;
	st.local.u32 	[%rd7+1276], %r5628;
	st.local.u32 	[%rd7+1280], %r5629;
	st.local.u32 	[%rd7+1284], %r5630;
	st.local.u32 	[%rd7+1288], %r5631;
	st.local.u32 	[%rd7+1292], %r5632;
	st.local.u32 	[%rd7+1296], %r5633;
	st.local.u32 	[%rd7+1300], %r5634;
	st.local.u32 	[%rd7+1304], %r5635;
	st.local.u32 	[%rd7+1308], %r5636;
	st.local.u32 	[%rd7+1312], %r5637;
	st.local.u32 	[%rd7+1316], %r5638;
	st.local.u32 	[%rd7+1320], %r5639;
	st.local.u32 	[%rd7+1324], %r5640;
	st.local.u32 	[%rd7+1328], %r5641;
	st.local.u32 	[%rd7+1332], %r5642;
	st.local.u32 	[%rd7+1336], %r5643;
	st.local.u32 	[%rd7+1340], %r5644;
	st.local.u32 	[%rd7+1344], %r5645;
	st.local.u32 	[%rd7+1348], %r5646;
	st.local.u32 	[%rd7+1352], %r5647;
	st.local.u32 	[%rd7+1356], %r5648;
	st.local.u32 	[%rd7+1360], %r5649;
	st.local.u32 	[%rd7+1364], %r5650;
	st.local.u32 	[%rd7+1368], %r5651;
	st.local.u32 	[%rd7+1372], %r5652;
	st.local.u32 	[%rd7+1376], %r5653;
	st.local.u32 	[%rd7+1380], %r5654;
	st.local.u32 	[%rd7+1384], %r5655;
	st.local.u32 	[%rd7+1388], %r5656;
	st.local.u32 	[%rd7+1392], %r5657;
	st.local.u32 	[%rd7+1396], %r5658;
	st.local.u32 	[%rd7+1400], %r5659;
	st.local.u32 	[%rd7+1404], %r5660;
	st.local.u32 	[%rd7+1408], %r5661;
	st.local.u32 	[%rd7+1412], %r5662;
	st.local.u32 	[%rd7+1416], %r5663;
	st.local.u32 	[%rd7+1420], %r5664;
	st.local.u32 	[%rd7+1424], %r5665;
	st.local.u32 	[%rd7+1428], %r5666;
	st.local.u32 	[%rd7+1432], %r5667;
	st.local.u32 	[%rd7+1436], %r5668;
	st.local.u32 	[%rd7+1440], %r5669;
	st.local.u32 	[%rd7+1444], %r5670;
	st.local.u32 	[%rd7+1448], %r5671;
	st.local.u32 	[%rd7+1452], %r5672;
	st.local.u32 	[%rd7+1456], %r5673;
	st.local.u32 	[%rd7+1460], %r5674;
	st.local.u32 	[%rd7+1464], %r5675;
	st.local.u32 	[%rd7+1468], %r5676;
	st.local.u32 	[%rd7+1472], %r5677;
	st.local.u32 	[%rd7+1476], %r5678;
	st.local.u32 	[%rd7+1480], %r5679;
	st.local.u32 	[%rd7+1484], %r5680;
	st.local.u32 	[%rd7+1488], %r5681;
	st.local.u32 	[%rd7+1492], %r5682;
	st.local.u32 	[%rd7+1496], %r5683;
	st.local.u32 	[%rd7+1500], %r5684;
	st.local.u32 	[%rd7+1504], %r5685;
	st.local.u32 	[%rd7+1508], %r5686;
	st.local.u32 	[%rd7+1512], %r5687;
	st.local.u32 	[%rd7+1516], %r5688;
	st.local.u32 	[%rd7+1520], %r5689;
	st.local.u32 	[%rd7+1524], %r5690;
	st.local.u32 	[%rd7+1528], %r5691;
	st.local.u32 	[%rd7+1532], %r5692;
	st.local.u32 	[%rd7+1536], %r5693;
	st.local.u32 	[%rd7+1540], %r5694;
	st.local.u32 	[%rd7+1544], %r5695;
	st.local.u32 	[%rd7+1548], %r5696;
	st.local.u32 	[%rd7+1552], %r5697;
	st.local.u32 	[%rd7+1556], %r5698;
	st.local.u32 	[%rd7+1560], %r5699;
	st.local.u32 	[%rd7+1564], %r5700;
	st.local.u32 	[%rd7+1568], %r5701;
	st.local.u32 	[%rd7+1572], %r5702;
	st.local.u32 	[%rd7+1576], %r5703;
	st.local.u32 	[%rd7+1580], %r5704;
	st.local.u32 	[%rd7+1584], %r5705;
	st.local.u32 	[%rd7+1588], %r5706;
	st.local.u32 	[%rd7+1592], %r5707;
	st.local.u32 	[%rd7+1596], %r5708;
	st.local.u32 	[%rd7+1600], %r5709;
	st.local.u32 	[%rd7+1604], %r5710;
	st.local.u32 	[%rd7+1608], %r5711;
	st.local.u32 	[%rd7+1612], %r5712;
	st.local.u32 	[%rd7+1616], %r5713;
	st.local.u32 	[%rd7+1620], %r5714;
	st.local.u32 	[%rd7+1624], %r5715;
	st.local.u32 	[%rd7+1628], %r5716;
	st.local.u32 	[%rd7+1632], %r5717;
	st.local.u32 	[%rd7+1636], %r5718;
	st.local.u32 	[%rd7+1640], %r5719;
	st.local.u32 	[%rd7+1644], %r5720;
	st.local.u32 	[%rd7+1648], %r5721;
	st.local.u32 	[%rd7+1652], %r5722;
	st.local.u32 	[%rd7+1656], %r5723;
	st.local.u32 	[%rd7+1660], %r5724;
	st.local.u32 	[%rd7+1664], %r5725;
	st.local.u32 	[%rd7+1668], %r5726;
	st.local.u32 	[%rd7+1672], %r5727;
	st.local.u32 	[%rd7+1676], %r5728;
	st.local.u32 	[%rd7+1680], %r5729;
	st.local.u32 	[%rd7+1684], %r5730;
	st.local.u32 	[%rd7+1688], %r5731;
	st.local.u32 	[%rd7+1692], %r5732;
	st.local.u32 	[%rd7+1696], %r5733;
	st.local.u32 	[%rd7+1700], %r5734;
	st.local.u32 	[%rd7+1704], %r5735;
	st.local.u32 	[%rd7+1708], %r5736;
	st.local.u32 	[%rd7+1712], %r5737;
	st.local.u32 	[%rd7+1716], %r5738;
	st.local.u32 	[%rd7+1720], %r5739;
	st.local.u32 	[%rd7+1724], %r5740;
	st.local.u32 	[%rd7+1728], %r5741;
	st.local.u32 	[%rd7+1732], %r5742;
	st.local.u32 	[%rd7+1736], %r5743;
	st.local.u32 	[%rd7+1740], %r5744;
	st.local.u32 	[%rd7+1744], %r5745;
	st.local.u32 	[%rd7+1748], %r5746;
	st.local.u32 	[%rd7+1752], %r5747;
	st.local.u32 	[%rd7+1756], %r5748;
	st.local.u32 	[%rd7+1760], %r5749;
	st.local.u32 	[%rd7+1764], %r5750;
	st.local.u32 	[%rd7+1768], %r5751;
	st.local.u32 	[%rd7+1772], %r5752;
	st.local.u32 	[%rd7+1776], %r5753;
	st.local.u32 	[%rd7+1780], %r5754;
	st.local.u32 	[%rd7+1784], %r5755;
	st.local.u32 	[%rd7+1788], %r5756;
	st.local.u32 	[%rd7+1792], %r5757;
	st.local.u32 	[%rd7+1796], %r5758;
	st.local.u32 	[%rd7+1800], %r5759;
	st.local.u32 	[%rd7+1804], %r5760;
	st.local.u32 	[%rd7+1808], %r5761;
	st.local.u32 	[%rd7+1812], %r5762;
	st.local.u32 	[%rd7+1816], %r5763;
	st.local.u32 	[%rd7+1820], %r5764;
	st.local.u32 	[%rd7+1824], %r5765;
	st.local.u32 	[%rd7+1828], %r5766;
	st.local.u32 	[%rd7+1832], %r5767;
	st.local.u32 	[%rd7+1836], %r5768;
	st.local.u32 	[%rd7+1840], %r5769;
	st.local.u32 	[%rd7+1844], %r5770;
	st.local.u32 	[%rd7+1848], %r5771;
	st.local.u32 	[%rd7+1852], %r5772;
	st.local.u32 	[%rd7+1856], %r5773;
	st.local.u32 	[%rd7+1860], %r5774;
	st.local.u32 	[%rd7+1864], %r5775;
	st.local.u32 	[%rd7+1868], %r5776;
	st.local.u32 	[%rd7+1872], %r5777;
	st.local.u32 	[%rd7+1876], %r5778;
	st.local.u32 	[%rd7+1880], %r5779;
	st.local.u32 	[%rd7+1884], %r5780;
	st.local.u32 	[%rd7+1888], %r5781;
	st.local.u32 	[%rd7+1892], %r5782;
	st.local.u32 	[%rd7+1896], %r5783;
	st.local.u32 	[%rd7+1900], %r5784;
	st.local.u32 	[%rd7+1904], %r5785;
	st.local.u32 	[%rd7+1908], %r5786;
	st.local.u32 	[%rd7+1912], %r5787;
	st.local.u32 	[%rd7+1916], %r5788;
	st.local.u32 	[%rd7+1920], %r5789;
	st.local.u32 	[%rd7+1924], %r5790;
	st.local.u32 	[%rd7+1928], %r5791;
	st.local.u32 	[%rd7+1932], %r5792;
	st.local.u32 	[%rd7+1936], %r5793;
	st.local.u32 	[%rd7+1940], %r5794;
	st.local.u32 	[%rd7+1944], %r5795;
	st.local.u32 	[%rd7+1948], %r5796;
	st.local.u32 	[%rd7+1952], %r5797;
	st.local.u32 	[%rd7+1956], %r5798;
	st.local.u32 	[%rd7+1960], %r5799;
	st.local.u32 	[%rd7+1964], %r5800;
	st.local.u32 	[%rd7+1968], %r5801;
	st.local.u32 	[%rd7+1972], %r5802;
	st.local.u32 	[%rd7+1976], %r5803;
	st.local.u32 	[%rd7+1980], %r5804;
	st.local.u32 	[%rd7+1984], %r5805;
	st.local.u32 	[%rd7+1988], %r5806;
	st.local.u32 	[%rd7+1992], %r5807;
	st.local.u32 	[%rd7+1996], %r5808;
	st.local.u32 	[%rd7+2000], %r5809;
	st.local.u32 	[%rd7+2004], %r5810;
	st.local.u32 	[%rd7+2008], %r5811;
	st.local.u32 	[%rd7+2012], %r5812;
	st.local.u32 	[%rd7+2016], %r5813;
	st.local.u32 	[%rd7+2020], %r5814;
	st.local.u32 	[%rd7+2024], %r5815;
	st.local.u32 	[%rd7+2028], %r5816;
	st.local.u32 	[%rd7+2032], %r5817;
	st.local.u32 	[%rd7+2036], %r5818;
	st.local.u32 	[%rd7+2040], %r5819;
	st.local.u32 	[%rd7+2044], %r5820;
	st.local.u32 	[%rd7+2048], %r5821;
	st.local.u32 	[%rd7+2052], %r5822;
	st.local.u32 	[%rd7+2056], %r5823;
	st.local.u32 	[%rd7+2060], %r5824;
	st.local.u32 	[%rd7+2064], %r5825;
	st.local.u32 	[%rd7+2068], %r5826;
	st.local.u32 	[%rd7+2072], %r5827;
	st.local.u32 	[%rd7+2076], %r5828;
	st.local.u32 	[%rd7+2080], %r5829;
	st.local.u32 	[%rd7+2084], %r5830;
	st.local.u32 	[%rd7+2088], %r5831;
	st.local.u32 	[%rd7+2092], %r5832;
	st.local.u32 	[%rd7+2096], %r5833;
	st.local.u32 	[%rd7+2100], %r5834;
	st.local.u32 	[%rd7+2104], %r5835;
	st.local.u32 	[%rd7+2108], %r5836;
	st.local.u32 	[%rd7+2112], %r5837;
	st.local.u32 	[%rd7+2116], %r5838;
	st.local.u32 	[%rd7+2120], %r5839;
	st.local.u32 	[%rd7+2124], %r5840;
	st.local.u32 	[%rd7+2128], %r5841;
	st.local.u32 	[%rd7+2132], %r5842;
	st.local.u32 	[%rd7+2136], %r5843;
	st.local.u32 	[%rd7+2140], %r5844;
	st.local.u32 	[%rd7+2144], %r5845;
	st.local.u32 	[%rd7+2148], %r5846;
	st.local.u32 	[%rd7+2152], %r5847;
	st.local.u32 	[%rd7+2156], %r5848;
	st.local.u32 	[%rd7+2160], %r5849;
	st.local.u32 	[%rd7+2164], %r5850;
	st.local.u32 	[%rd7+2168], %r5851;
	st.local.u32 	[%rd7+2172], %r5852;
	st.local.u32 	[%rd7+2176], %r5853;
	st.local.u32 	[%rd7+2180], %r5854;
	st.local.u32 	[%rd7+2184], %r5855;
	st.local.u32 	[%rd7+2188], %r5856;
	st.local.u32 	[%rd7+2192], %r5857;
	st.local.u32 	[%rd7+2196], %r5858;
	st.local.u32 	[%rd7+2200], %r5859;
	st.local.u32 	[%rd7+2204], %r5860;
	st.local.u32 	[%rd7+2208], %r5861;
	st.local.u32 	[%rd7+2212], %r5862;
	st.local.u32 	[%rd7+2216], %r5863;
	st.local.u32 	[%rd7+2220], %r5864;
	st.local.u32 	[%rd7+2224], %r5865;
	st.local.u32 	[%rd7+2228], %r5866;
	st.local.u32 	[%rd7+2232], %r5867;
	st.local.u32 	[%rd7+2236], %r5868;
	st.local.u32 	[%rd7+2240], %r5869;
	st.local.u32 	[%rd7+2244], %r5870;
	st.local.u32 	[%rd7+2248], %r5871;
	st.local.u32 	[%rd7+2252], %r5872;
	st.local.u32 	[%rd7+2256], %r5873;
	st.local.u32 	[%rd7+2260], %r5874;
	st.local.u32 	[%rd7+2264], %r5875;
	st.local.u32 	[%rd7+2268], %r5876;
	st.local.u32 	[%rd7+2272], %r5877;
	st.local.u32 	[%rd7+2276], %r5878;
	st.local.u32 	[%rd7+2280], %r5879;
	st.local.u32 	[%rd7+2284], %r5880;
	st.local.u32 	[%rd7+2288], %r5881;
	st.local.u32 	[%rd7+2292], %r5882;
	st.local.u32 	[%rd7+2296], %r5883;
	st.local.u32 	[%rd7+2300], %r5884;
	st.local.u32 	[%rd7+2304], %r5885;
	st.local.u32 	[%rd7+2308], %r5886;
	st.local.u32 	[%rd7+2312], %r5887;
	st.local.u32 	[%rd7+2316], %r5888;
	st.local.u32 	[%rd7+2320], %r5889;
	st.local.u32 	[%rd7+2324], %r5890;
	st.local.u32 	[%rd7+2328], %r5891;
	st.local.u32 	[%rd7+2332], %r5892;
	st.local.u32 	[%rd7+2336], %r5893;
	st.local.u32 	[%rd7+2340], %r5894;
	st.local.u32 	[%rd7+2344], %r5895;
	st.local.u32 	[%rd7+2348], %r5896;
	st.local.u32 	[%rd7+2352], %r5897;
	st.local.u32 	[%rd7+2356], %r5898;
	st.local.u32 	[%rd7+2360], %r5899;
	st.local.u32 	[%rd7+2364], %r5900;
	st.local.u32 	[%rd7+2368], %r5901;
	st.local.u32 	[%rd7+2372], %r5902;
	st.local.u32 	[%rd7+2376], %r5903;
	st.local.u32 	[%rd7+2380], %r5904;
	st.local.u32 	[%rd7+2384], %r5905;
	st.local.u32 	[%rd7+2388], %r5906;
	st.local.u32 	[%rd7+2392], %r5907;
	st.local.u32 	[%rd7+2396], %r5908;
	st.local.u32 	[%rd7+2400], %r5909;
	st.local.u32 	[%rd7+2404], %r5910;
	st.local.u32 	[%rd7+2408], %r5911;
	st.local.u32 	[%rd7+2412], %r5912;
	st.local.u32 	[%rd7+2416], %r5913;
	st.local.u32 	[%rd7+2420], %r5914;
	st.local.u32 	[%rd7+2424], %r5915;
	st.local.u32 	[%rd7+2428], %r5916;
	st.local.u32 	[%rd7+2432], %r5917;
	st.local.u32 	[%rd7+2436], %r5918;
	st.local.u32 	[%rd7+2440], %r5919;
	st.local.u32 	[%rd7+2444], %r5920;
	st.local.u32 	[%rd7+2448], %r5921;
	st.local.u32 	[%rd7+2452], %r5922;
	st.local.u32 	[%rd7+2456], %r5923;
	st.local.u32 	[%rd7+2460], %r5924;
	st.local.u32 	[%rd7+2464], %r5925;
	st.local.u32 	[%rd7+2468], %r5926;
	st.local.u32 	[%rd7+2472], %r5927;
	st.local.u32 	[%rd7+2476], %r5928;
	st.local.u32 	[%rd7+2480], %r5929;
	st.local.u32 	[%rd7+2484], %r5930;
	st.local.u32 	[%rd7+2488], %r5931;
	st.local.u32 	[%rd7+2492], %r5932;
	st.local.u32 	[%rd7+2496], %r5933;
	mov.b32 	%r14061, 0;
	mov.u64 	%rd875, %rd883;
	mov.u32 	%r13934, %r14061;
$L__BB3_17:
	ld.local.u32 	%r13961, [%rd875+-48];
	min.s32 	%r5934, %r13961, 0;
	and.b32  	%r13936, %r5934, 2147483647;
	ld.local.u32 	%r13963, [%rd875+-28];
	setp.gt.s32 	%p7, %r13963, -1;
	@%p7 bra 	$L__BB3_19;
	and.b32  	%r5935, %r13963, 2147483647;
	and.b32  	%r5936, %r13963, %r13936;
	setp.eq.s32 	%p8, %r5936, 0;
	selp.b32 	%r5937, %r5935, -2147483648, %p8;
	or.b32  	%r13936, %r5937, %r13936;
$L__BB3_19:
	ld.local.u32 	%r13965, [%rd875+-8];
	setp.gt.s32 	%p9, %r13965, -1;
	@%p9 bra 	$L__BB3_21;
	and.b32  	%r5938, %r13965, 2147483647;
	and.b32  	%r5939, %r5938, %r13936;
	setp.eq.s32 	%p10, %r5939, 0;
	selp.b32 	%r5940, %r5938, -2147483648, %p10;
	or.b32  	%r13936, %r5940, %r13936;
$L__BB3_21:
	ld.local.u32 	%r13967, [%rd875+12];
	setp.gt.s32 	%p11, %r13967, -1;
	@%p11 bra 	$L__BB3_23;
	and.b32  	%r5941, %r13967, 2147483647;
	and.b32  	%r5942, %r5941, %r13936;
	setp.eq.s32 	%p12, %r5942, 0;
	selp.b32 	%r5943, %r5941, -2147483648, %p12;
	or.b32  	%r13936, %r5943, %r13936;
$L__BB3_23:
	ld.local.u32 	%r13969, [%rd875+32];
	setp.gt.s32 	%p13, %r13969, -1;
	@%p13 bra 	$L__BB3_25;
	and.b32  	%r5944, %r13969, 2147483647;
	and.b32  	%r5945, %r5944, %r13936;
	setp.eq.s32 	%p14, %r5945, 0;
	selp.b32 	%r5946, %r5944, -2147483648, %p14;
	or.b32  	%r13936, %r5946, %r13936;
$L__BB3_25:
	ld.local.u32 	%r13971, [%rd875+-44];
	setp.gt.s32 	%p15, %r13971, -1;
	@%p15 bra 	$L__BB3_27;
	and.b32  	%r5947, %r13971, 2147483647;
	and.b32  	%r5948, %r5947, %r13936;
	setp.eq.s32 	%p16, %r5948, 0;
	selp.b32 	%r5949, %r5947, -2147483648, %p16;
	or.b32  	%r13936, %r5949, %r13936;
$L__BB3_27:
	ld.local.u32 	%r13973, [%rd875+-24];
	setp.gt.s32 	%p17, %r13973, -1;
	@%p17 bra 	$L__BB3_29;
	and.b32  	%r5950, %r13973, 2147483647;
	and.b32  	%r5951, %r5950, %r13936;
	setp.eq.s32 	%p18, %r5951, 0;
	selp.b32 	%r5952, %r5950, -2147483648, %p18;
	or.b32  	%r13936, %r5952, %r13936;
$L__BB3_29:
	ld.local.u32 	%r13975, [%rd875+-4];
	setp.gt.s32 	%p19, %r13975, -1;
	@%p19 bra 	$L__BB3_31;
	and.b32  	%r5953, %r13975, 2147483647;
	and.b32  	%r5954, %r5953, %r13936;
	setp.eq.s32 	%p20, %r5954, 0;
	selp.b32 	%r5955, %r5953, -2147483648, %p20;
	or.b32  	%r13936, %r5955, %r13936;
$L__BB3_31:
	ld.local.u32 	%r13977, [%rd875+16];
	setp.gt.s32 	%p21, %r13977, -1;
	@%p21 bra 	$L__BB3_33;
	and.b32  	%r5956, %r13977, 2147483647;
	and.b32  	%r5957, %r5956, %r13936;
	setp.eq.s32 	%p22, %r5957, 0;
	selp.b32 	%r5958, %r5956, -2147483648, %p22;
	or.b32  	%r13936, %r5958, %r13936;
$L__BB3_33:
	ld.local.u32 	%r13979, [%rd875+36];
	setp.gt.s32 	%p23, %r13979, -1;
	@%p23 bra 	$L__BB3_35;
	and.b32  	%r5959, %r13979, 2147483647;
	and.b32  	%r5960, %r5959, %r13936;
	setp.eq.s32 	%p24, %r5960, 0;
	selp.b32 	%r5961, %r5959, -2147483648, %p24;
	or.b32  	%r13936, %r5961, %r13936;
$L__BB3_35:
	ld.local.u32 	%r13981, [%rd875+-40];
	setp.gt.s32 	%p25, %r13981, -1;
	@%p25 bra 	$L__BB3_37;
	and.b32  	%r5962, %r13981, 2147483647;
	and.b32  	%r5963, %r5962, %r13936;
	setp.eq.s32 	%p26, %r5963, 0;
	selp.b32 	%r5964, %r5962, -2147483648, %p26;
	or.b32  	%r13936, %r5964, %r13936;
$L__BB3_37:
	ld.local.u32 	%r13983, [%rd875+-20];
	setp.gt.s32 	%p27, %r13983, -1;
	@%p27 bra 	$L__BB3_39;
	and.b32  	%r5965, %r13983, 2147483647;
	and.b32  	%r5966, %r5965, %r13936;
	setp.eq.s32 	%p28, %r5966, 0;
	selp.b32 	%r5967, %r5965, -2147483648, %p28;
	or.b32  	%r13936, %r5967, %r13936;
$L__BB3_39:
	ld.local.u32 	%r13985, [%rd875];
	setp.gt.s32 	%p29, %r13985, -1;
	@%p29 bra 	$L__BB3_41;
	and.b32  	%r5968, %r13985, 2147483647;
	and.b32  	%r5969, %r5968, %r13936;
	setp.eq.s32 	%p30, %r5969, 0;
	selp.b32 	%r5970, %r5968, -2147483648, %p30;
	or.b32  	%r13936, %r5970, %r13936;
$L__BB3_41:
	ld.local.u32 	%r13987, [%rd875+20];
	setp.gt.s32 	%p31, %r13987, -1;
	@%p31 bra 	$L__BB3_43;
	and.b32  	%r5971, %r13987, 2147483647;
	and.b32  	%r5972, %r5971, %r13936;
	setp.eq.s32 	%p32, %r5972, 0;
	selp.b32 	%r5973, %r5971, -2147483648, %p32;
	or.b32  	%r13936, %r5973, %r13936;
$L__BB3_43:
	ld.local.u32 	%r13989, [%rd875+40];
	setp.gt.s32 	%p33, %r13989, -1;
	@%p33 bra 	$L__BB3_45;
	and.b32  	%r5974, %r13989, 2147483647;
	and.b32  	%r5975, %r5974, %r13936;
	setp.eq.s32 	%p34, %r5975, 0;
	selp.b32 	%r5976, %r5974, -2147483648, %p34;
	or.b32  	%r13936, %r5976, %r13936;
$L__BB3_45:
	ld.local.u32 	%r13991, [%rd875+-36];
	setp.gt.s32 	%p35, %r13991, -1;
	@%p35 bra 	$L__BB3_47;
	and.b32  	%r5977, %r13991, 2147483647;
	and.b32  	%r5978, %r5977, %r13936;
	setp.eq.s32 	%p36, %r5978, 0;
	selp.b32 	%r5979, %r5977, -2147483648, %p36;
	or.b32  	%r13936, %r5979, %r13936;
$L__BB3_47:
	ld.local.u32 	%r13993, [%rd875+-16];
	setp.gt.s32 	%p37, %r13993, -1;
	@%p37 bra 	$L__BB3_49;
	and.b32  	%r5980, %r13993, 2147483647;
	and.b32  	%r5981, %r5980, %r13936;
	setp.eq.s32 	%p38, %r5981, 0;
	selp.b32 	%r5982, %r5980, -2147483648, %p38;
	or.b32  	%r13936, %r5982, %r13936;
$L__BB3_49:
	ld.local.u32 	%r13995, [%rd875+4];
	setp.gt.s32 	%p39, %r13995, -1;
	@%p39 bra 	$L__BB3_51;
	and.b32  	%r5983, %r13995, 2147483647;
	and.b32  	%r5984, %r5983, %r13936;
	setp.eq.s32 	%p40, %r5984, 0;
	selp.b32 	%r5985, %r5983, -2147483648, %p40;
	or.b32  	%r13936, %r5985, %r13936;
$L__BB3_51:
	ld.local.u32 	%r13997, [%rd875+24];
	setp.gt.s32 	%p41, %r13997, -1;
	@%p41 bra 	$L__BB3_53;
	and.b32  	%r5986, %r13997, 2147483647;
	and.b32  	%r5987, %r5986, %r13936;
	setp.eq.s32 	%p42, %r5987, 0;
	selp.b32 	%r5988, %r5986, -2147483648, %p42;
	or.b32  	%r13936, %r5988, %r13936;
$L__BB3_53:
	ld.local.u32 	%r13999, [%rd875+44];
	setp.gt.s32 	%p43, %r13999, -1;
	@%p43 bra 	$L__BB3_55;
	and.b32  	%r5989, %r13999, 2147483647;
	and.b32  	%r5990, %r5989, %r13936;
	setp.eq.s32 	%p44, %r5990, 0;
	selp.b32 	%r5991, %r5989, -2147483648, %p44;
	or.b32  	%r13936, %r5991, %r13936;
$L__BB3_55:
	ld.local.u32 	%r14001, [%rd875+-32];
	setp.gt.s32 	%p45, %r14001, -1;
	@%p45 bra 	$L__BB3_57;
	and.b32  	%r5992, %r14001, 2147483647;
	and.b32  	%r5993, %r5992, %r13936;
	setp.eq.s32 	%p46, %r5993, 0;
	selp.b32 	%r5994, %r5992, -2147483648, %p46;
	or.b32  	%r13936, %r5994, %r13936;
$L__BB3_57:
	ld.local.u32 	%r14003, [%rd875+-12];
	setp.gt.s32 	%p47, %r14003, -1;
	@%p47 bra 	$L__BB3_59;
	and.b32  	%r5995, %r14003, 2147483647;
	and.b32  	%r5996, %r5995, %r13936;
	setp.eq.s32 	%p48, %r5996, 0;
	selp.b32 	%r5997, %r5995, -2147483648, %p48;
	or.b32  	%r13936, %r5997, %r13936;
$L__BB3_59:
	ld.local.u32 	%r14005, [%rd875+8];
	setp.gt.s32 	%p49, %r14005, -1;
	@%p49 bra 	$L__BB3_61;
	and.b32  	%r5998, %r14005, 2147483647;
	and.b32  	%r5999, %r5998, %r13936;
	setp.eq.s32 	%p50, %r5999, 0;
	selp.b32 	%r6000, %r5998, -2147483648, %p50;
	or.b32  	%r13936, %r6000, %r13936;
$L__BB3_61:
	ld.local.u32 	%r14007, [%rd875+28];
	setp.gt.s32 	%p51, %r14007, -1;
	@%p51 bra 	$L__BB3_63;
	and.b32  	%r6001, %r14007, 2147483647;
	and.b32  	%r6002, %r6001, %r13936;
	setp.eq.s32 	%p52, %r6002, 0;
	selp.b32 	%r6003, %r6001, -2147483648, %p52;
	or.b32  	%r13936, %r6003, %r13936;
$L__BB3_63:
	ld.local.u32 	%r14009, [%rd875+48];
	setp.gt.s32 	%p53, %r14009, -1;
	@%p53 bra 	$L__BB3_65;
	and.b32  	%r6004, %r14009, 2147483647;
	and.b32  	%r6005, %r6004, %r13936;
	setp.eq.s32 	%p54, %r6005, 0;
	selp.b32 	%r6006, %r6004, -2147483648, %p54;
	or.b32  	%r13936, %r6006, %r13936;
$L__BB3_65:
	setp.gt.s32 	%p55, %r13936, -1;
	mov.b32 	%r13962, 0;
	@%p55 bra 	$L__BB3_67;
	mov.b32 	%r6009, 0;
	st.local.u32 	[%rd7], %r6009;
	ld.local.u32 	%r13961, [%rd875+-48];
	mov.b32 	%r13962, 3;
$L__BB3_67:
	not.b32 	%r82, %r13936;
	setp.lt.s32 	%p56, %r13961, 0;
	@%p56 bra 	$L__BB3_69;
	and.b32  	%r6010, %r13961, %r82;
	popc.b32 	%r6011, %r6010;
	setp.eq.s32 	%p57, %r6011, 1;
	or.b32  	%r6012, %r6010, -2147483648;
	selp.b32 	%r83, %r6012, %r6010, %p57;
	st.local.u32 	[%rd875+-48], %r83;
	setp.ne.s32 	%p58, %r13961, %r83;
	selp.u32 	%r6013, 1, 0, %p58;
	or.b32  	%r13962, %r13962, %r6013;
	mov.u32 	%r13961, %r83;
$L__BB3_69:
	setp.lt.s32 	%p59, %r13963, 0;
	@%p59 bra 	$L__BB3_71;
	and.b32  	%r6014, %r13963, %r82;
	popc.b32 	%r6015, %r6014;
	setp.eq.s32 	%p60, %r6015, 1;
	or.b32  	%r6016, %r6014, -2147483648;
	selp.b32 	%r87, %r6016, %r6014, %p60;
	st.local.u32 	[%rd875+-28], %r87;
	setp.ne.s32 	%p61, %r13963, %r87;
	selp.u32 	%r6017, 1, 0, %p61;
	or.b32  	%r13962, %r13962, %r6017;
	mov.u32 	%r13963, %r87;
$L__BB3_71:
	setp.lt.s32 	%p62, %r13965, 0;
	@%p62 bra 	$L__BB3_73;
	and.b32  	%r6018, %r13965, %r82;
	popc.b32 	%r6019, %r6018;
	setp.eq.s32 	%p63, %r6019, 1;
	or.b32  	%r6020, %r6018, -2147483648;
	selp.b32 	%r91, %r6020, %r6018, %p63;
	st.local.u32 	[%rd875+-8], %r91;
	setp.ne.s32 	%p64, %r13965, %r91;
	selp.u32 	%r6021, 1, 0, %p64;
	or.b32  	%r13962, %r13962, %r6021;
	mov.u32 	%r13965, %r91;
$L__BB3_73:
	setp.lt.s32 	%p65, %r13967, 0;
	@%p65 bra 	$L__BB3_75;
	and.b32  	%r6022, %r13967, %r82;
	popc.b32 	%r6023, %r6022;
	setp.eq.s32 	%p66, %r6023, 1;
	or.b32  	%r6024, %r6022, -2147483648;
	selp.b32 	%r95, %r6024, %r6022, %p66;
	st.local.u32 	[%rd875+12], %r95;
	setp.ne.s32 	%p67, %r13967, %r95;
	selp.u32 	%r6025, 1, 0, %p67;
	or.b32  	%r13962, %r13962, %r6025;
	mov.u32 	%r13967, %r95;
$L__BB3_75:
	setp.lt.s32 	%p68, %r13969, 0;
	@%p68 bra 	$L__BB3_77;
	and.b32  	%r6026, %r13969, %r82;
	popc.b32 	%r6027, %r6026;
	setp.eq.s32 	%p69, %r6027, 1;
	or.b32  	%r6028, %r6026, -2147483648;
	selp.b32 	%r99, %r6028, %r6026, %p69;
	st.local.u32 	[%rd875+32], %r99;
	setp.ne.s32 	%p70, %r13969, %r99;
	selp.u32 	%r6029, 1, 0, %p70;
	or.b32  	%r13962, %r13962, %r6029;
	mov.u32 	%r13969, %r99;
$L__BB3_77:
	setp.lt.s32 	%p71, %r13971, 0;
	@%p71 bra 	$L__BB3_79;
	and.b32  	%r6030, %r13971, %r82;
	popc.b32 	%r6031, %r6030;
	setp.eq.s32 	%p72, %r6031, 1;
	or.b32  	%r6032, %r6030, -2147483648;
	selp.b32 	%r103, %r6032, %r6030, %p72;
	st.local.u32 	[%rd875+-44], %r103;
	setp.ne.s32 	%p73, %r13971, %r103;
	selp.u32 	%r6033, 1, 0, %p73;
	or.b32  	%r13962, %r13962, %r6033;
	mov.u32 	%r13971, %r103;
$L__BB3_79:
	setp.lt.s32 	%p74, %r13973, 0;
	@%p74 bra 	$L__BB3_81;
	and.b32  	%r6034, %r13973, %r82;
	popc.b32 	%r6035, %r6034;
	setp.eq.s32 	%p75, %r6035, 1;
	or.b32  	%r6036, %r6034, -2147483648;
	selp.b32 	%r107, %r6036, %r6034, %p75;
	st.local.u32 	[%rd875+-24], %r107;
	setp.ne.s32 	%p76, %r13973, %r107;
	selp.u32 	%r6037, 1, 0, %p76;
	or.b32  	%r13962, %r13962, %r6037;
	mov.u32 	%r13973, %r107;
$L__BB3_81:
	setp.lt.s32 	%p77, %r13975, 0;
	@%p77 bra 	$L__BB3_83;
	and.b32  	%r6038, %r13975, %r82;
	popc.b32 	%r6039, %r6038;
	setp.eq.s32 	%p78, %r6039, 1;
	or.b32  	%r6040, %r6038, -2147483648;
	selp.b32 	%r111, %r6040, %r6038, %p78;
	st.local.u32 	[%rd875+-4], %r111;
	setp.ne.s32 	%p79, %r13975, %r111;
	selp.u32 	%r6041, 1, 0, %p79;
	or.b32  	%r13962, %r13962, %r6041;
	mov.u32 	%r13975, %r111;
$L__BB3_83:
	setp.lt.s32 	%p80, %r13977, 0;
	@%p80 bra 	$L__BB3_85;
	and.b32  	%r6042, %r13977, %r82;
	popc.b32 	%r6043, %r6042;
	setp.eq.s32 	%p81, %r6043, 1;
	or.b32  	%r6044, %r6042, -2147483648;
	selp.b32 	%r115, %r6044, %r6042, %p81;
	st.local.u32 	[%rd875+16], %r115;
	setp.ne.s32 	%p82, %r13977, %r115;
	selp.u32 	%r6045, 1, 0, %p82;
	or.b32  	%r13962, %r13962, %r6045;
	mov.u32 	%r13977, %r115;
$L__BB3_85:
	setp.lt.s32 	%p83, %r13979, 0;
	@%p83 bra 	$L__BB3_87;
	and.b32  	%r6046, %r13979, %r82;
	popc.b32 	%r6047, %r6046;
	setp.eq.s32 	%p84, %r6047, 1;
	or.b32  	%r6048, %r6046, -2147483648;
	selp.b32 	%r119, %r6048, %r6046, %p84;
	st.local.u32 	[%rd875+36], %r119;
	setp.ne.s32 	%p85, %r13979, %r119;
	selp.u32 	%r6049, 1, 0, %p85;
	or.b32  	%r13962, %r13962, %r6049;
	mov.u32 	%r13979, %r119;
$L__BB3_87:
	setp.lt.s32 	%p86, %r13981, 0;
	@%p86 bra 	$L__BB3_89;
	and.b32  	%r6050, %r13981, %r82;
	popc.b32 	%r6051, %r6050;
	setp.eq.s32 	%p87, %r6051, 1;
	or.b32  	%r6052, %r6050, -2147483648;
	selp.b32 	%r123, %r6052, %r6050, %p87;
	st.local.u32 	[%rd875+-40], %r123;
	setp.ne.s32 	%p88, %r13981, %r123;
	selp.u32 	%r6053, 1, 0, %p88;
	or.b32  	%r13962, %r13962, %r6053;
	mov.u32 	%r13981, %r123;
$L__BB3_89:
	setp.lt.s32 	%p89, %r13983, 0;
	@%p89 bra 	$L__BB3_91;
	and.b32  	%r6054, %r13983, %r82;
	popc.b32 	%r6055, %r6054;
	setp.eq.s32 	%p90, %r6055, 1;
	or.b32  	%r6056, %r6054, -2147483648;
	selp.b32 	%r127, %r6056, %r6054, %p90;
	st.local.u32 	[%rd875+-20], %r127;
	setp.ne.s32 	%p91, %r13983, %r127;
	selp.u32 	%r6057, 1, 0, %p91;
	or.b32  	%r13962, %r13962, %r6057;
	mov.u32 	%r13983, %r127;
$L__BB3_91:
	setp.lt.s32 	%p92, %r13985, 0;
	@%p92 bra 	$L__BB3_93;
	and.b32  	%r6058, %r13985, %r82;
	popc.b32 	%r6059, %r6058;
	setp.eq.s32 	%p93, %r6059, 1;
	or.b32  	%r6060, %r6058, -2147483648;
	selp.b32 	%r131, %r6060, %r6058, %p93;
	st.local.u32 	[%rd875], %r131;
	setp.ne.s32 	%p94, %r13985, %r131;
	selp.u32 	%r6061, 1, 0, %p94;
	or.b32  	%r13962, %r13962, %r6061;
	mov.u32 	%r13985, %r131;
$L__BB3_93:
	setp.lt.s32 	%p95, %r13987, 0;
	@%p95 bra 	$L__BB3_95;
	and.b32  	%r6062, %r13987, %r82;
	popc.b32 	%r6063, %r6062;
	setp.eq.s32 	%p96, %r6063, 1;
	or.b32  	%r6064, %r6062, -2147483648;
	selp.b32 	%r135, %r6064, %r6062, %p96;
	st.local.u32 	[%rd875+20], %r135;
	setp.ne.s32 	%p97, %r13987, %r135;
	selp.u32 	%r6065, 1, 0, %p97;
	or.b32  	%r13962, %r13962, %r6065;
	mov.u32 	%r13987, %r135;
$L__BB3_95:
	setp.lt.s32 	%p98, %r13989, 0;
	@%p98 bra 	$L__BB3_97;
	and.b32  	%r6066, %r13989, %r82;
	popc.b32 	%r6067, %r6066;
	setp.eq.s32 	%p99, %r6067, 1;
	or.b32  	%r6068, %r6066, -2147483648;
	selp.b32 	%r139, %r6068, %r6066, %p99;
	st.local.u32 	[%rd875+40], %r139;
	setp.ne.s32 	%p100, %r13989, %r139;
	selp.u32 	%r6069, 1, 0, %p100;
	or.b32  	%r13962, %r13962, %r6069;
	mov.u32 	%r13989, %r139;
$L__BB3_97:
	setp.lt.s32 	%p101, %r13991, 0;
	@%p101 bra 	$L__BB3_99;
	and.b32  	%r6070, %r13991, %r82;
	popc.b32 	%r6071, %r6070;
	setp.eq.s32 	%p102, %r6071, 1;
	or.b32  	%r6072, %r6070, -2147483648;
	selp.b32 	%r143, %r6072, %r6070, %p102;
	st.local.u32 	[%rd875+-36], %r143;
	setp.ne.s32 	%p103, %r13991, %r143;
	selp.u32 	%r6073, 1, 0, %p103;
	or.b32  	%r13962, %r13962, %r6073;
	mov.u32 	%r13991, %r143;
$L__BB3_99:
	setp.lt.s32 	%p104, %r13993, 0;
	@%p104 bra 	$L__BB3_101;
	and.b32  	%r6074, %r13993, %r82;
	popc.b32 	%r6075, %r6074;
	setp.eq.s32 	%p105, %r6075, 1;
	or.b32  	%r6076, %r6074, -2147483648;
	selp.b32 	%r147, %r6076, %r6074, %p105;
	st.local.u32 	[%rd875+-16], %r147;
	setp.ne.s32 	%p106, %r13993, %r147;
	selp.u32 	%r6077, 1, 0, %p106;
	or.b32  	%r13962, %r13962, %r6077;
	mov.u32 	%r13993, %r147;
$L__BB3_101:
	setp.lt.s32 	%p107, %r13995, 0;
	@%p107 bra 	$L__BB3_103;
	and.b32  	%r6078, %r13995, %r82;
	popc.b32 	%r6079, %r6078;
	setp.eq.s32 	%p108, %r6079, 1;
	or.b32  	%r6080, %r6078, -2147483648;
	selp.b32 	%r151, %r6080, %r6078, %p108;
	st.local.u32 	[%rd875+4], %r151;
	setp.ne.s32 	%p109, %r13995, %r151;
	selp.u32 	%r6081, 1, 0, %p109;
	or.b32  	%r13962, %r13962, %r6081;
	mov.u32 	%r13995, %r151;
$L__BB3_103:
	setp.lt.s32 	%p110, %r13997, 0;
	@%p110 bra 	$L__BB3_105;
	and.b32  	%r6082, %r13997, %r82;
	popc.b32 	%r6083, %r6082;
	setp.eq.s32 	%p111, %r6083, 1;
	or.b32  	%r6084, %r6082, -2147483648;
	selp.b32 	%r155, %r6084, %r6082, %p111;
	st.local.u32 	[%rd875+24], %r155;
	setp.ne.s32 	%p112, %r13997, %r155;
	selp.u32 	%r6085, 1, 0, %p112;
	or.b32  	%r13962, %r13962, %r6085;
	mov.u32 	%r13997, %r155;
$L__BB3_105:
	setp.lt.s32 	%p113, %r13999, 0;
	@%p113 bra 	$L__BB3_107;
	and.b32  	%r6086, %r13999, %r82;
	popc.b32 	%r6087, %r6086;
	setp.eq.s32 	%p114, %r6087, 1;
	or.b32  	%r6088, %r6086, -2147483648;
	selp.b32 	%r159, %r6088, %r6086, %p114;
	st.local.u32 	[%rd875+44], %r159;
	setp.ne.s32 	%p115, %r13999, %r159;
	selp.u32 	%r6089, 1, 0, %p115;
	or.b32  	%r13962, %r13962, %r6089;
	mov.u32 	%r13999, %r159;
$L__BB3_107:
	setp.lt.s32 	%p116, %r14001, 0;
	@%p116 bra 	$L__BB3_109;
	and.b32  	%r6090, %r14001, %r82;
	popc.b32 	%r6091, %r6090;
	setp.eq.s32 	%p117, %r6091, 1;
	or.b32  	%r6092, %r6090, -2147483648;
	selp.b32 	%r163, %r6092, %r6090, %p117;
	st.local.u32 	[%rd875+-32], %r163;
	setp.ne.s32 	%p118, %r14001, %r163;
	selp.u32 	%r6093, 1, 0, %p118;
	or.b32  	%r13962, %r13962, %r6093;
	mov.u32 	%r14001, %r163;
$L__BB3_109:
	setp.lt.s32 	%p119, %r14003, 0;
	@%p119 bra 	$L__BB3_111;
	and.b32  	%r6094, %r14003, %r82;
	popc.b32 	%r6095, %r6094;
	setp.eq.s32 	%p120, %r6095, 1;
	or.b32  	%r6096, %r6094, -2147483648;
	selp.b32 	%r167, %r6096, %r6094, %p120;
	st.local.u32 	[%rd875+-12], %r167;
	setp.ne.s32 	%p121, %r14003, %r167;
	selp.u32 	%r6097, 1, 0, %p121;
	or.b32  	%r13962, %r13962, %r6097;
	mov.u32 	%r14003, %r167;
$L__BB3_111:
	setp.lt.s32 	%p122, %r14005, 0;
	@%p122 bra 	$L__BB3_113;
	and.b32  	%r6098, %r14005, %r82;
	popc.b32 	%r6099, %r6098;
	setp.eq.s32 	%p123, %r6099, 1;
	or.b32  	%r6100, %r6098, -2147483648;
	selp.b32 	%r171, %r6100, %r6098, %p123;
	st.local.u32 	[%rd875+8], %r171;
	setp.ne.s32 	%p124, %r14005, %r171;
	selp.u32 	%r6101, 1, 0, %p124;
	or.b32  	%r13962, %r13962, %r6101;
	mov.u32 	%r14005, %r171;
$L__BB3_113:
	setp.lt.s32 	%p125, %r14007, 0;
	@%p125 bra 	$L__BB3_115;
	and.b32  	%r6102, %r14007, %r82;
	popc.b32 	%r6103, %r6102;
	setp.eq.s32 	%p126, %r6103, 1;
	or.b32  	%r6104, %r6102, -2147483648;
	selp.b32 	%r175, %r6104, %r6102, %p126;
	st.local.u32 	[%rd875+28], %r175;
	setp.ne.s32 	%p127, %r14007, %r175;
	selp.u32 	%r6105, 1, 0, %p127;
	or.b32  	%r13962, %r13962, %r6105;
	mov.u32 	%r14007, %r175;
$L__BB3_115:
	setp.lt.s32 	%p128, %r14009, 0;
	@%p128 bra 	$L__BB3_117;
	and.b32  	%r6106, %r14009, %r82;
	popc.b32 	%r6107, %r6106;
	setp.eq.s32 	%p129, %r6107, 1;
	or.b32  	%r6108, %r6106, -2147483648;
	selp.b32 	%r179, %r6108, %r6106, %p129;
	st.local.u32 	[%rd875+48], %r179;
	setp.ne.s32 	%p130, %r14009, %r179;
	selp.u32 	%r6109, 1, 0, %p130;
	or.b32  	%r13962, %r13962, %r6109;
	mov.u32 	%r14009, %r179;
$L__BB3_117:
	mov.b32 	%r6110, 0;
	st.local.v4.u32 	[%rd4], {%r6110, %r6110, %r6110, %r6110};
	st.local.v4.u32 	[%rd4+16], {%r6110, %r6110, %r6110, %r6110};
	st.local.v4.u32 	[%rd4+32], {%r6110, %r6110, %r6110, %r6110};
	st.local.v4.u32 	[%rd4+48], {%r6110, %r6110, %r6110, %r6110};
	st.local.v4.u32 	[%rd4+64], {%r6110, %r6110, %r6110, %r6110};
	st.local.v4.u32 	[%rd4+80], {%r6110, %r6110, %r6110, %r6110};
	st.local.v4.u32 	[%rd4+96], {%r6110, %r6110, %r6110, %r6110};
	st.local.v4.u32 	[%rd4+112], {%r6110, %r6110, %r6110, %r6110};
	popc.b32 	%r183, %r13961;
	setp.lt.s32 	%p131, %r13961, 0;
	setp.ne.s32 	%p132, %r183, 2;
	or.pred  	%p133, %p131, %p132;
	mov.u32 	%r14011, %r6110;
	@%p133 bra 	$L__BB3_120;
	clz.b32 	%r6111, %r13961;
	mov.b32 	%r6112, -2147483648;
	shr.u32 	%r184, %r6112, %r6111;
	xor.b32  	%r6113, %r184, %r13961;
	clz.b32 	%r6114, %r6113;
	sub.s32 	%r6115, 31, %r6114;
	mul.wide.u32 	%rd428, %r6115, 4;
	add.s64 	%rd18, %rd4, %rd428;
	ld.local.u32 	%r185, [%rd18];
	and.b32  	%r6116, %r185, %r184;
	setp.ne.s32 	%p134, %r6116, 0;
	mov.u32 	%r14011, %r13961;
	@%p134 bra 	$L__BB3_120;
	or.b32  	%r6118, %r185, %r184;
	st.local.u32 	[%rd18], %r6118;
	mov.u32 	%r14011, %r6110;
$L__BB3_120:
	popc.b32 	%r187, %r13963;
	setp.lt.s32 	%p135, %r13963, 0;
	setp.ne.s32 	%p136, %r187, 2;
	or.pred  	%p137, %p135, %p136;
	@%p137 bra 	$L__BB3_124;
	clz.b32 	%r6119, %r13963;
	mov.b32 	%r6120, -2147483648;
	shr.u32 	%r188, %r6120, %r6119;
	xor.b32  	%r6121, %r188, %r13963;
	clz.b32 	%r6122, %r6121;
	sub.s32 	%r6123, 31, %r6122;
	mul.wide.u32 	%rd429, %r6123, 4;
	add.s64 	%rd19, %rd4, %rd429;
	ld.local.u32 	%r189, [%rd19];
	and.b32  	%r6124, %r189, %r188;
	setp.eq.s32 	%p138, %r6124, 0;
	@%p138 bra 	$L__BB3_123;
	or.b32  	%r14011, %r13963, %r14011;
	bra.uni 	$L__BB3_124;
$L__BB3_123:
	or.b32  	%r6125, %r189, %r188;
	st.local.u32 	[%rd19], %r6125;
$L__BB3_124:
	popc.b32 	%r192, %r13965;
	setp.lt.s32 	%p139, %r13965, 0;
	setp.ne.s32 	%p140, %r192, 2;
	or.pred  	%p141, %p139, %p140;
	@%p141 bra 	$L__BB3_128;
	clz.b32 	%r6126, %r13965;
	mov.b32 	%r6127, -2147483648;
	shr.u32 	%r193, %r6127, %r6126;
	xor.b32  	%r6128, %r193, %r13965;
	clz.b32 	%r6129, %r6128;
	sub.s32 	%r6130, 31, %r6129;
	mul.wide.u32 	%rd430, %r6130, 4;
	add.s64 	%rd20, %rd4, %rd430;
	ld.local.u32 	%r194, [%rd20];
	and.b32  	%r6131, %r194, %r193;
	setp.eq.s32 	%p142, %r6131, 0;
	@%p142 bra 	$L__BB3_127;
	or.b32  	%r14011, %r13965, %r14011;
	bra.uni 	$L__BB3_128;
$L__BB3_127:
	or.b32  	%r6132, %r194, %r193;
	st.local.u32 	[%rd20], %r6132;
$L__BB3_128:
	popc.b32 	%r197, %r13967;
	setp.lt.s32 	%p143, %r13967, 0;
	setp.ne.s32 	%p144, %r197, 2;
	or.pred  	%p145, %p143, %p144;
	@%p145 bra 	$L__BB3_132;
	clz.b32 	%r6133, %r13967;
	mov.b32 	%r6134, -2147483648;
	shr.u32 	%r198, %r6134, %r6133;
	xor.b32  	%r6135, %r198, %r13967;
	clz.b32 	%r6136, %r6135;
	sub.s32 	%r6137, 31, %r6136;
	mul.wide.u32 	%rd431, %r6137, 4;
	add.s64 	%rd21, %rd4, %rd431;
	ld.local.u32 	%r199, [%rd21];
	and.b32  	%r6138, %r199, %r198;
	setp.eq.s32 	%p146, %r6138, 0;
	@%p146 bra 	$L__BB3_131;
	or.b32  	%r14011, %r13967, %r14011;
	bra.uni 	$L__BB3_132;
$L__BB3_131:
	or.b32  	%r6139, %r199, %r198;
	st.local.u32 	[%rd21], %r6139;
$L__BB3_132:
	popc.b32 	%r202, %r13969;
	setp.lt.s32 	%p147, %r13969, 0;
	setp.ne.s32 	%p148, %r202, 2;
	or.pred  	%p149, %p147, %p148;
	@%p149 bra 	$L__BB3_136;
	clz.b32 	%r6140, %r13969;
	mov.b32 	%r6141, -2147483648;
	shr.u32 	%r203, %r6141, %r6140;
	xor.b32  	%r6142, %r203, %r13969;
	clz.b32 	%r6143, %r6142;
	sub.s32 	%r6144, 31, %r6143;
	mul.wide.u32 	%rd432, %r6144, 4;
	add.s64 	%rd22, %rd4, %rd432;
	ld.local.u32 	%r204, [%rd22];
	and.b32  	%r6145, %r204, %r203;
	setp.eq.s32 	%p150, %r6145, 0;
	@%p150 bra 	$L__BB3_135;
	or.b32  	%r14011, %r13969, %r14011;
	bra.uni 	$L__BB3_136;
$L__BB3_135:
	or.b32  	%r6146, %r204, %r203;
	st.local.u32 	[%rd22], %r6146;
$L__BB3_136:
	popc.b32 	%r207, %r13971;
	setp.lt.s32 	%p151, %r13971, 0;
	setp.ne.s32 	%p152, %r207, 2;
	or.pred  	%p153, %p151, %p152;
	@%p153 bra 	$L__BB3_140;
	clz.b32 	%r6147, %r13971;
	mov.b32 	%r6148, -2147483648;
	shr.u32 	%r208, %r6148, %r6147;
	xor.b32  	%r6149, %r208, %r13971;
	clz.b32 	%r6150, %r6149;
	sub.s32 	%r6151, 31, %r6150;
	mul.wide.u32 	%rd433, %r6151, 4;
	add.s64 	%rd23, %rd4, %rd433;
	ld.local.u32 	%r209, [%rd23];
	and.b32  	%r6152, %r209, %r208;
	setp.eq.s32 	%p154, %r6152, 0;
	@%p154 bra 	$L__BB3_139;
	or.b32  	%r14011, %r13971, %r14011;
	bra.uni 	$L__BB3_140;
$L__BB3_139:
	or.b32  	%r6153, %r209, %r208;
	st.local.u32 	[%rd23], %r6153;
$L__BB3_140:
	popc.b32 	%r212, %r13973;
	setp.lt.s32 	%p155, %r13973, 0;
	setp.ne.s32 	%p156, %r212, 2;
	or.pred  	%p157, %p155, %p156;
	@%p157 bra 	$L__BB3_144;
	clz.b32 	%r6154, %r13973;
	mov.b32 	%r6155, -2147483648;
	shr.u32 	%r213, %r6155, %r6154;
	xor.b32  	%r6156, %r213, %r13973;
	clz.b32 	%r6157, %r6156;
	sub.s32 	%r6158, 31, %r6157;
	mul.wide.u32 	%rd434, %r6158, 4;
	add.s64 	%rd24, %rd4, %rd434;
	ld.local.u32 	%r214, [%rd24];
	and.b32  	%r6159, %r214, %r213;
	setp.eq.s32 	%p158, %r6159, 0;
	@%p158 bra 	$L__BB3_143;
	or.b32  	%r14011, %r13973, %r14011;
	bra.uni 	$L__BB3_144;
$L__BB3_143:
	or.b32  	%r6160, %r214, %r213;
	st.local.u32 	[%rd24], %r6160;
$L__BB3_144:
	popc.b32 	%r217, %r13975;
	setp.lt.s32 	%p159, %r13975, 0;
	setp.ne.s32 	%p160, %r217, 2;
	or.pred  	%p161, %p159, %p160;
	@%p161 bra 	$L__BB3_148;
	clz.b32 	%r6161, %r13975;
	mov.b32 	%r6162, -2147483648;
	shr.u32 	%r218, %r6162, %r6161;
	xor.b32  	%r6163, %r218, %r13975;
	clz.b32 	%r6164, %r6163;
	sub.s32 	%r6165, 31, %r6164;
	mul.wide.u32 	%rd435, %r6165, 4;
	add.s64 	%rd25, %rd4, %rd435;
	ld.local.u32 	%r219, [%rd25];
	and.b32  	%r6166, %r219, %r218;
	setp.eq.s32 	%p162, %r6166, 0;
	@%p162 bra 	$L__BB3_147;
	or.b32  	%r14011, %r13975, %r14011;
	bra.uni 	$L__BB3_148;
$L__BB3_147:
	or.b32  	%r6167, %r219, %r218;
	st.local.u32 	[%rd25], %r6167;
$L__BB3_148:
	popc.b32 	%r222, %r13977;
	setp.lt.s32 	%p163, %r13977, 0;
	setp.ne.s32 	%p164, %r222, 2;
	or.pred  	%p165, %p163, %p164;
	@%p165 bra 	$L__BB3_152;
	clz.b32 	%r6168, %r13977;
	mov.b32 	%r6169, -2147483648;
	shr.u32 	%r223, %r6169, %r6168;
	xor.b32  	%r6170, %r223, %r13977;
	clz.b32 	%r6171, %r6170;
	sub.s32 	%r6172, 31, %r6171;
	mul.wide.u32 	%rd436, %r6172, 4;
	add.s64 	%rd26, %rd4, %rd436;
	ld.local.u32 	%r224, [%rd26];
	and.b32  	%r6173, %r224, %r223;
	setp.eq.s32 	%p166, %r6173, 0;
	@%p166 bra 	$L__BB3_151;
	or.b32  	%r14011, %r13977, %r14011;
	bra.uni 	$L__BB3_152;
$L__BB3_151:
	or.b32  	%r6174, %r224, %r223;
	st.local.u32 	[%rd26], %r6174;
$L__BB3_152:
	popc.b32 	%r227, %r13979;
	setp.lt.s32 	%p167, %r13979, 0;
	setp.ne.s32 	%p168, %r227, 2;
	or.pred  	%p169, %p167, %p168;
	@%p169 bra 	$L__BB3_156;
	clz.b32 	%r6175, %r13979;
	mov.b32 	%r6176, -2147483648;
	shr.u32 	%r228, %r6176, %r6175;
	xor.b32  	%r6177, %r228, %r13979;
	clz.b32 	%r6178, %r6177;
	sub.s32 	%r6179, 31, %r6178;
	mul.wide.u32 	%rd437, %r6179, 4;
	add.s64 	%rd27, %rd4, %rd437;
	ld.local.u32 	%r229, [%rd27];
	and.b32  	%r6180, %r229, %r228;
	setp.eq.s32 	%p170, %r6180, 0;
	@%p170 bra 	$L__BB3_155;
	or.b32  	%r14011, %r13979, %r14011;
	bra.uni 	$L__BB3_156;
$L__BB3_155:
	or.b32  	%r6181, %r229, %r228;
	st.local.u32 	[%rd27], %r6181;
$L__BB3_156:
	popc.b32 	%r232, %r13981;
	setp.lt.s32 	%p171, %r13981, 0;
	setp.ne.s32 	%p172, %r232, 2;
	or.pred  	%p173, %p171, %p172;
	@%p173 bra 	$L__BB3_160;
	clz.b32 	%r6182, %r13981;
	mov.b32 	%r6183, -2147483648;
	shr.u32 	%r233, %r6183, %r6182;
	xor.b32  	%r6184, %r233, %r13981;
	clz.b32 	%r6185, %r6184;
	sub.s32 	%r6186, 31, %r6185;
	mul.wide.u32 	%rd438, %r6186, 4;
	add.s64 	%rd28, %rd4, %rd438;
	ld.local.u32 	%r234, [%rd28];
	and.b32  	%r6187, %r234, %r233;
	setp.eq.s32 	%p174, %r6187, 0;
	@%p174 bra 	$L__BB3_159;
	or.b32  	%r14011, %r13981, %r14011;
	bra.uni 	$L__BB3_160;
$L__BB3_159:
	or.b32  	%r6188, %r234, %r233;
	st.local.u32 	[%rd28], %r6188;
$L__BB3_160:
	popc.b32 	%r237, %r13983;
	setp.lt.s32 	%p175, %r13983, 0;
	setp.ne.s32 	%p176, %r237, 2;
	or.pred  	%p177, %p175, %p176;
	@%p177 bra 	$L__BB3_164;
	clz.b32 	%r6189, %r13983;
	mov.b32 	%r6190, -2147483648;
	shr.u32 	%r238, %r6190, %r6189;
	xor.b32  	%r6191, %r238, %r13983;
	clz.b32 	%r6192, %r6191;
	sub.s32 	%r6193, 31, %r6192;
	mul.wide.u32 	%rd439, %r6193, 4;
	add.s64 	%rd29, %rd4, %rd439;
	ld.local.u32 	%r239, [%rd29];
	and.b32  	%r6194, %r239, %r238;
	setp.eq.s32 	%p178, %r6194, 0;
	@%p178 bra 	$L__BB3_163;
	or.b32  	%r14011, %r13983, %r14011;
	bra.uni 	$L__BB3_164;
$L__BB3_163:
	or.b32  	%r6195, %r239, %r238;
	st.local.u32 	[%rd29], %r6195;
$L__BB3_164:
	popc.b32 	%r242, %r13985;
	setp.lt.s32 	%p179, %r13985, 0;
	setp.ne.s32 	%p180, %r242, 2;
	or.pred  	%p181, %p179, %p180;
	@%p181 bra 	$L__BB3_168;
	clz.b32 	%r6196, %r13985;
	mov.b32 	%r6197, -2147483648;
	shr.u32 	%r243, %r6197, %r6196;
	xor.b32  	%r6198, %r243, %r13985;
	clz.b32 	%r6199, %r6198;
	sub.s32 	%r6200, 31, %r6199;
	mul.wide.u32 	%rd440, %r6200, 4;
	add.s64 	%rd30, %rd4, %rd440;
	ld.local.u32 	%r244, [%rd30];
	and.b32  	%r6201, %r244, %r243;
	setp.eq.s32 	%p182, %r6201, 0;
	@%p182 bra 	$L__BB3_167;
	or.b32  	%r14011, %r13985, %r14011;
	bra.uni 	$L__BB3_168;
$L__BB3_167:
	or.b32  	%r6202, %r244, %r243;
	st.local.u32 	[%rd30], %r6202;
$L__BB3_168:
	popc.b32 	%r247, %r13987;
	setp.lt.s32 	%p183, %r13987, 0;
	setp.ne.s32 	%p184, %r247, 2;
	or.pred  	%p185, %p183, %p184;
	@%p185 bra 	$L__BB3_172;
	clz.b32 	%r6203, %r13987;
	mov.b32 	%r6204, -2147483648;
	shr.u32 	%r248, %r6204, %r6203;
	xor.b32  	%r6205, %r248, %r13987;
	clz.b32 	%r6206, %r6205;
	sub.s32 	%r6207, 31, %r6206;
	mul.wide.u32 	%rd441, %r6207, 4;
	add.s64 	%rd31, %rd4, %rd441;
	ld.local.u32 	%r249, [%rd31];
	and.b32  	%r6208, %r249, %r248;
	setp.eq.s32 	%p186, %r6208, 0;
	@%p186 bra 	$L__BB3_171;
	or.b32  	%r14011, %r13987, %r14011;
	bra.uni 	$L__BB3_172;
$L__BB3_171:
	or.b32  	%r6209, %r249, %r248;
	st.local.u32 	[%rd31], %r6209;
$L__BB3_172:
	popc.b32 	%r252, %r13989;
	setp.lt.s32 	%p187, %r13989, 0;
	setp.ne.s32 	%p188, %r252, 2;
	or.pred  	%p189, %p187, %p188;
	@%p189 bra 	$L__BB3_176;
	clz.b32 	%r6210, %r13989;
	mov.b32 	%r6211, -2147483648;
	shr.u32 	%r253, %r6211, %r6210;
	xor.b32  	%r6212, %r253, %r13989;
	clz.b32 	%r6213, %r6212;
	sub.s32 	%r6214, 31, %r6213;
	mul.wide.u32 	%rd442, %r6214, 4;
	add.s64 	%rd32, %rd4, %rd442;
	ld.local.u32 	%r254, [%rd32];
	and.b32  	%r6215, %r254, %r253;
	setp.eq.s32 	%p190, %r6215, 0;
	@%p190 bra 	$L__BB3_175;
	or.b32  	%r14011, %r13989, %r14011;
	bra.uni 	$L__BB3_176;
$L__BB3_175:
	or.b32  	%r6216, %r254, %r253;
	st.local.u32 	[%rd32], %r6216;
$L__BB3_176:
	popc.b32 	%r257, %r13991;
	setp.lt.s32 	%p191, %r13991, 0;
	setp.ne.s32 	%p192, %r257, 2;
	or.pred  	%p193, %p191, %p192;
	@%p193 bra 	$L__BB3_180;
	clz.b32 	%r6217, %r13991;
	mov.b32 	%r6218, -2147483648;
	shr.u32 	%r258, %r6218, %r6217;
	xor.b32  	%r6219, %r258, %r13991;
	clz.b32 	%r6220, %r6219;
	sub.s32 	%r6221, 31, %r6220;
	mul.wide.u32 	%rd443, %r6221, 4;
	add.s64 	%rd33, %rd4, %rd443;
	ld.local.u32 	%r259, [%rd33];
	and.b32  	%r6222, %r259, %r258;
	setp.eq.s32 	%p194, %r6222, 0;
	@%p194 bra 	$L__BB3_179;
	or.b32  	%r14011, %r13991, %r14011;
	bra.uni 	$L__BB3_180;
$L__BB3_179:
	or.b32  	%r6223, %r259, %r258;
	st.local.u32 	[%rd33], %r6223;
$L__BB3_180:
	popc.b32 	%r262, %r13993;
	setp.lt.s32 	%p195, %r13993, 0;
	setp.ne.s32 	%p196, %r262, 2;
	or.pred  	%p197, %p195, %p196;
	@%p197 bra 	$L__BB3_184;
	clz.b32 	%r6224, %r13993;
	mov.b32 	%r6225, -2147483648;
	shr.u32 	%r263, %r6225, %r6224;
	xor.b32  	%r6226, %r263, %r13993;
	clz.b32 	%r6227, %r6226;
	sub.s32 	%r6228, 31, %r6227;
	mul.wide.u32 	%rd444, %r6228, 4;
	add.s64 	%rd34, %rd4, %rd444;
	ld.local.u32 	%r264, [%rd34];
	and.b32  	%r6229, %r264, %r263;
	setp.eq.s32 	%p198, %r6229, 0;
	@%p198 bra 	$L__BB3_183;
	or.b32  	%r14011, %r13993, %r14011;
	bra.uni 	$L__BB3_184;
$L__BB3_183:
	or.b32  	%r6230, %r264, %r263;
	st.local.u32 	[%rd34], %r6230;
$L__BB3_184:
	popc.b32 	%r267, %r13995;
	setp.lt.s32 	%p199, %r13995, 0;
	setp.ne.s32 	%p200, %r267, 2;
	or.pred  	%p201, %p199, %p200;
	@%p201 bra 	$L__BB3_188;
	clz.b32 	%r6231, %r13995;
	mov.b32 	%r6232, -2147483648;
	shr.u32 	%r268, %r6232, %r6231;
	xor.b32  	%r6233, %r268, %r13995;
	clz.b32 	%r6234, %r6233;
	sub.s32 	%r6235, 31, %r6234;
	mul.wide.u32 	%rd445, %r6235, 4;
	add.s64 	%rd35, %rd4, %rd445;
	ld.local.u32 	%r269, [%rd35];
	and.b32  	%r6236, %r269, %r268;
	setp.eq.s32 	%p202, %r6236, 0;
	@%p202 bra 	$L__BB3_187;
	or.b32  	%r14011, %r13995, %r14011;
	bra.uni 	$L__BB3_188;
$L__BB3_187:
	or.b32  	%r6237, %r269, %r268;
	st.local.u32 	[%rd35], %r6237;
$L__BB3_188:
	popc.b32 	%r272, %r13997;
	setp.lt.s32 	%p203, %r13997, 0;
	setp.ne.s32 	%p204, %r272, 2;
	or.pred  	%p205, %p203, %p204;
	@%p205 bra 	$L__BB3_192;
	clz.b32 	%r6238, %r13997;
	mov.b32 	%r6239, -2147483648;
	shr.u32 	%r273, %r6239, %r6238;
	xor.b32  	%r6240, %r273, %r13997;
	clz.b32 	%r6241, %r6240;
	sub.s32 	%r6242, 31, %r6241;
	mul.wide.u32 	%rd446, %r6242, 4;
	add.s64 	%rd36, %rd4, %rd446;
	ld.local.u32 	%r274, [%rd36];
	and.b32  	%r6243, %r274, %r273;
	setp.eq.s32 	%p206, %r6243, 0;
	@%p206 bra 	$L__BB3_191;
	or.b32  	%r14011, %r13997, %r14011;
	bra.uni 	$L__BB3_192;
$L__BB3_191:
	or.b32  	%r6244, %r274, %r273;
	st.local.u32 	[%rd36], %r6244;
$L__BB3_192:
	popc.b32 	%r277, %r13999;
	setp.lt.s32 	%p207, %r13999, 0;
	setp.ne.s32 	%p208, %r277, 2;
	or.pred  	%p209, %p207, %p208;
	@%p209 bra 	$L__BB3_196;
	clz.b32 	%r6245, %r13999;
	mov.b32 	%r6246, -2147483648;
	shr.u32 	%r278, %r6246, %r6245;
	xor.b32  	%r6247, %r278, %r13999;
	clz.b32 	%r6248, %r6247;
	sub.s32 	%r6249, 31, %r6248;
	mul.wide.u32 	%rd447, %r6249, 4;
	add.s64 	%rd37, %rd4, %rd447;
	ld.local.u32 	%r279, [%rd37];
	and.b32  	%r6250, %r279, %r278;
	setp.eq.s32 	%p210, %r6250, 0;
	@%p210 bra 	$L__BB3_195;
	or.b32  	%r14011, %r13999, %r14011;
	bra.uni 	$L__BB3_196;
$L__BB3_195:
	or.b32  	%r6251, %r279, %r278;
	st.local.u32 	[%rd37], %r6251;
$L__BB3_196:
	popc.b32 	%r282, %r14001;
	setp.lt.s32 	%p211, %r14001, 0;
	setp.ne.s32 	%p212, %r282, 2;
	or.pred  	%p213, %p211, %p212;
	@%p213 bra 	$L__BB3_200;
	clz.b32 	%r6252, %r14001;
	mov.b32 	%r6253, -2147483648;
	shr.u32 	%r283, %r6253, %r6252;
	xor.b32  	%r6254, %r283, %r14001;
	clz.b32 	%r6255, %r6254;
	sub.s32 	%r6256, 31, %r6255;
	mul.wide.u32 	%rd448, %r6256, 4;
	add.s64 	%rd38, %rd4, %rd448;
	ld.local.u32 	%r284, [%rd38];
	and.b32  	%r6257, %r284, %r283;
	setp.eq.s32 	%p214, %r6257, 0;
	@%p214 bra 	$L__BB3_199;
	or.b32  	%r14011, %r14001, %r14011;
	bra.uni 	$L__BB3_200;
$L__BB3_199:
	or.b32  	%r6258, %r284, %r283;
	st.local.u32 	[%rd38], %r6258;
$L__BB3_200:
	popc.b32 	%r287, %r14003;
	setp.lt.s32 	%p215, %r14003, 0;
	setp.ne.s32 	%p216, %r287, 2;
	or.pred  	%p217, %p215, %p216;
	@%p217 bra 	$L__BB3_204;
	clz.b32 	%r6259, %r14003;
	mov.b32 	%r6260, -2147483648;
	shr.u32 	%r288, %r6260, %r6259;
	xor.b32  	%r6261, %r288, %r14003;
	clz.b32 	%r6262, %r6261;
	sub.s32 	%r6263, 31, %r6262;
	mul.wide.u32 	%rd449, %r6263, 4;
	add.s64 	%rd39, %rd4, %rd449;
	ld.local.u32 	%r289, [%rd39];
	and.b32  	%r6264, %r289, %r288;
	setp.eq.s32 	%p218, %r6264, 0;
	@%p218 bra 	$L__BB3_203;
	or.b32  	%r14011, %r14003, %r14011;
	bra.uni 	$L__BB3_204;
$L__BB3_203:
	or.b32  	%r6265, %r289, %r288;
	st.local.u32 	[%rd39], %r6265;
$L__BB3_204:
	popc.b32 	%r292, %r14005;
	setp.lt.s32 	%p219, %r14005, 0;
	setp.ne.s32 	%p220, %r292, 2;
	or.pred  	%p221, %p219, %p220;
	@%p221 bra 	$L__BB3_208;
	clz.b32 	%r6266, %r14005;
	mov.b32 	%r6267, -2147483648;
	shr.u32 	%r293, %r6267, %r6266;
	xor.b32  	%r6268, %r293, %r14005;
	clz.b32 	%r6269, %r6268;
	sub.s32 	%r6270, 31, %r6269;
	mul.wide.u32 	%rd450, %r6270, 4;
	add.s64 	%rd40, %rd4, %rd450;
	ld.local.u32 	%r294, [%rd40];
	and.b32  	%r6271, %r294, %r293;
	setp.eq.s32 	%p222, %r6271, 0;
	@%p222 bra 	$L__BB3_207;
	or.b32  	%r14011, %r14005, %r14011;
	bra.uni 	$L__BB3_208;
$L__BB3_207:
	or.b32  	%r6272, %r294, %r293;
	st.local.u32 	[%rd40], %r6272;
$L__BB3_208:
	popc.b32 	%r297, %r14007;
	setp.lt.s32 	%p223, %r14007, 0;
	setp.ne.s32 	%p224, %r297, 2;
	or.pred  	%p225, %p223, %p224;
	@%p225 bra 	$L__BB3_212;
	clz.b32 	%r6273, %r14007;
	mov.b32 	%r6274, -2147483648;
	shr.u32 	%r298, %r6274, %r6273;
	xor.b32  	%r6275, %r298, %r14007;
	clz.b32 	%r6276, %r6275;
	sub.s32 	%r6277, 31, %r6276;
	mul.wide.u32 	%rd451, %r6277, 4;
	add.s64 	%rd41, %rd4, %rd451;
	ld.local.u32 	%r299, [%rd41];
	and.b32  	%r6278, %r299, %r298;
	setp.eq.s32 	%p226, %r6278, 0;
	@%p226 bra 	$L__BB3_211;
	or.b32  	%r14011, %r14007, %r14011;
	bra.uni 	$L__BB3_212;
$L__BB3_211:
	or.b32  	%r6279, %r299, %r298;
	st.local.u32 	[%rd41], %r6279;
$L__BB3_212:
	popc.b32 	%r302, %r14009;
	setp.lt.s32 	%p227, %r14009, 0;
	setp.ne.s32 	%p228, %r302, 2;
	or.pred  	%p229, %p227, %p228;
	@%p229 bra 	$L__BB3_214;
	clz.b32 	%r6280, %r14009;
	mov.b32 	%r6281, -2147483648;
	shr.u32 	%r6282, %r6281, %r6280;
	xor.b32  	%r6283, %r6282, %r14009;
	clz.b32 	%r6284, %r6283;
	sub.s32 	%r6285, 31, %r6284;
	mul.wide.u32 	%rd452, %r6285, 4;
	add.s64 	%rd453, %rd4, %rd452;
	ld.local.u32 	%r6286, [%rd453];
	and.b32  	%r6287, %r6286, %r6282;
	setp.eq.s32 	%p230, %r6287, 0;
	selp.b32 	%r6288, 0, %r14009, %p230;
	or.b32  	%r14011, %r14011, %r6288;
$L__BB3_214:
	setp.eq.s32 	%p231, %r14011, 0;
	mov.b32 	%r14037, 0;
	@%p231 bra 	$L__BB3_265;
	not.b32 	%r305, %r14011;
	setp.gt.s32 	%p232, %r13961, -1;
	setp.eq.s32 	%p233, %r183, 2;
	and.b32  	%r6292, %r13961, %r14011;
	setp.eq.s32 	%p234, %r6292, %r13961;
	and.pred  	%p235, %p233, %p234;
	mov.b32 	%r14037, 0;
	and.pred  	%p236, %p235, %p232;
	@%p236 bra 	$L__BB3_217;
	and.b32  	%r6293, %r13961, %r305;
	popc.b32 	%r6294, %r6293;
	setp.eq.s32 	%p237, %r6294, 1;
	or.b32  	%r6295, %r6293, -2147483648;
	selp.b32 	%r6296, %r6295, %r6293, %p237;
	st.local.u32 	[%rd875+-48], %r6296;
	setp.ne.s32 	%p238, %r13961, %r6296;
	selp.u32 	%r14037, 1, 0, %p238;
$L__BB3_217:
	setp.gt.s32 	%p239, %r13963, -1;
	setp.eq.s32 	%p240, %r187, 2;
	and.b32  	%r6298, %r13963, %r14011;
	setp.eq.s32 	%p241, %r6298, %r13963;
	and.pred  	%p242, %p240, %p241;
	and.pred  	%p243, %p242, %p239;
	@%p243 bra 	$L__BB3_219;
	and.b32  	%r6299, %r13963, %r305;
	popc.b32 	%r6300, %r6299;
	setp.eq.s32 	%p244, %r6300, 1;
	or.b32  	%r6301, %r6299, -2147483648;
	selp.b32 	%r6302, %r6301, %r6299, %p244;
	st.local.u32 	[%rd875+-28], %r6302;
	setp.ne.s32 	%p245, %r13963, %r6302;
	selp.u32 	%r6303, 1, 0, %p245;
	or.b32  	%r14037, %r14037, %r6303;
$L__BB3_219:
	setp.gt.s32 	%p246, %r13965, -1;
	setp.eq.s32 	%p247, %r192, 2;
	and.b32  	%r6305, %r13965, %r14011;
	setp.eq.s32 	%p248, %r6305, %r13965;
	and.pred  	%p249, %p247, %p248;
	and.pred  	%p250, %p249, %p246;
	@%p250 bra 	$L__BB3_221;
	and.b32  	%r6306, %r13965, %r305;
	popc.b32 	%r6307, %r6306;
	setp.eq.s32 	%p251, %r6307, 1;
	or.b32  	%r6308, %r6306, -2147483648;
	selp.b32 	%r6309, %r6308, %r6306, %p251;
	st.local.u32 	[%rd875+-8], %r6309;
	setp.ne.s32 	%p252, %r13965, %r6309;
	selp.u32 	%r6310, 1, 0, %p252;
	or.b32  	%r14037, %r14037, %r6310;
$L__BB3_221:
	setp.gt.s32 	%p253, %r13967, -1;
	setp.eq.s32 	%p254, %r197, 2;
	and.b32  	%r6312, %r13967, %r14011;
	setp.eq.s32 	%p255, %r6312, %r13967;
	and.pred  	%p256, %p254, %p255;
	and.pred  	%p257, %p256, %p253;
	@%p257 bra 	$L__BB3_223;
	and.b32  	%r6313, %r13967, %r305;
	popc.b32 	%r6314, %r6313;
	setp.eq.s32 	%p258, %r6314, 1;
	or.b32  	%r6315, %r6313, -2147483648;
	selp.b32 	%r6316, %r6315, %r6313, %p258;
	st.local.u32 	[%rd875+12], %r6316;
	setp.ne.s32 	%p259, %r13967, %r6316;
	selp.u32 	%r6317, 1, 0, %p259;
	or.b32  	%r14037, %r14037, %r6317;
$L__BB3_223:
	setp.gt.s32 	%p260, %r13969, -1;
	setp.eq.s32 	%p261, %r202, 2;
	and.b32  	%r6319, %r13969, %r14011;
	setp.eq.s32 	%p262, %r6319, %r13969;
	and.pred  	%p263, %p261, %p262;
	and.pred  	%p264, %p263, %p260;
	@%p264 bra 	$L__BB3_225;
	and.b32  	%r6320, %r13969, %r305;
	popc.b32 	%r6321, %r6320;
	setp.eq.s32 	%p265, %r6321, 1;
	or.b32  	%r6322, %r6320, -2147483648;
	selp.b32 	%r6323, %r6322, %r6320, %p265;
	st.local.u32 	[%rd875+32], %r6323;
	setp.ne.s32 	%p266, %r13969, %r6323;
	selp.u32 	%r6324, 1, 0, %p266;
	or.b32  	%r14037, %r14037, %r6324;
$L__BB3_225:
	setp.gt.s32 	%p267, %r13971, -1;
	setp.eq.s32 	%p268, %r207, 2;
	and.b32  	%r6326, %r13971, %r14011;
	setp.eq.s32 	%p269, %r6326, %r13971;
	and.pred  	%p270, %p268, %p269;
	and.pred  	%p271, %p270, %p267;
	@%p271 bra 	$L__BB3_227;
	and.b32  	%r6327, %r13971, %r305;
	popc.b32 	%r6328, %r6327;
	setp.eq.s32 	%p272, %r6328, 1;
	or.b32  	%r6329, %r6327, -2147483648;
	selp.b32 	%r6330, %r6329, %r6327, %p272;
	st.local.u32 	[%rd875+-44], %r6330;
	setp.ne.s32 	%p273, %r13971, %r6330;
	selp.u32 	%r6331, 1, 0, %p273;
	or.b32  	%r14037, %r14037, %r6331;
$L__BB3_227:
	setp.gt.s32 	%p274, %r13973, -1;
	setp.eq.s32 	%p275, %r212, 2;
	and.b32  	%r6333, %r13973, %r14011;
	setp.eq.s32 	%p276, %r6333, %r13973;
	and.pred  	%p277, %p275, %p276;
	and.pred  	%p278, %p277, %p274;
	@%p278 bra 	$L__BB3_229;
	and.b32  	%r6334, %r13973, %r305;
	popc.b32 	%r6335, %r6334;
	setp.eq.s32 	%p279, %r6335, 1;
	or.b32  	%r6336, %r6334, -2147483648;
	selp.b32 	%r6337, %r6336, %r6334, %p279;
	st.local.u32 	[%rd875+-24], %r6337;
	setp.ne.s32 	%p280, %r13973, %r6337;
	selp.u32 	%r6338, 1, 0, %p280;
	or.b32  	%r14037, %r14037, %r6338;
$L__BB3_229:
	setp.gt.s32 	%p281, %r13975, -1;
	setp.eq.s32 	%p282, %r217, 2;
	and.b32  	%r6340, %r13975, %r14011;
	setp.eq.s32 	%p283, %r6340, %r13975;
	and.pred  	%p284, %p282, %p283;
	and.pred  	%p285, %p284, %p281;
	@%p285 bra 	$L__BB3_231;
	and.b32  	%r6341, %r13975, %r305;
	popc.b32 	%r6342, %r6341;
	setp.eq.s32 	%p286, %r6342, 1;
	or.b32  	%r6343, %r6341, -2147483648;
	selp.b32 	%r6344, %r6343, %r6341, %p286;
	st.local.u32 	[%rd875+-4], %r6344;
	setp.ne.s32 	%p287, %r13975, %r6344;
	selp.u32 	%r6345, 1, 0, %p287;
	or.b32  	%r14037, %r14037, %r6345;
$L__BB3_231:
	setp.gt.s32 	%p288, %r13977, -1;
	setp.eq.s32 	%p289, %r222, 2;
	and.b32  	%r6347, %r13977, %r14011;
	setp.eq.s32 	%p290, %r6347, %r13977;
	and.pred  	%p291, %p289, %p290;
	and.pred  	%p292, %p291, %p288;
	@%p292 bra 	$L__BB3_233;
	and.b32  	%r6348, %r13977, %r305;
	popc.b32 	%r6349, %r6348;
	setp.eq.s32 	%p293, %r6349, 1;
	or.b32  	%r6350, %r6348, -2147483648;
	selp.b32 	%r6351, %r6350, %r6348, %p293;
	st.local.u32 	[%rd875+16], %r6351;
	setp.ne.s32 	%p294, %r13977, %r6351;
	selp.u32 	%r6352, 1, 0, %p294;
	or.b32  	%r14037, %r14037, %r6352;
$L__BB3_233:
	setp.gt.s32 	%p295, %r13979, -1;
	setp.eq.s32 	%p296, %r227, 2;
	and.b32  	%r6354, %r13979, %r14011;
	setp.eq.s32 	%p297, %r6354, %r13979;
	and.pred  	%p298, %p296, %p297;
	and.pred  	%p299, %p298, %p295;
	@%p299 bra 	$L__BB3_235;
	and.b32  	%r6355, %r13979, %r305;
	popc.b32 	%r6356, %r6355;
	setp.eq.s32 	%p300, %r6356, 1;
	or.b32  	%r6357, %r6355, -2147483648;
	selp.b32 	%r6358, %r6357, %r6355, %p300;
	st.local.u32 	[%rd875+36], %r6358;
	setp.ne.s32 	%p301, %r13979, %r6358;
	selp.u32 	%r6359, 1, 0, %p301;
	or.b32  	%r14037, %r14037, %r6359;
$L__BB3_235:
	setp.gt.s32 	%p302, %r13981, -1;
	setp.eq.s32 	%p303, %r232, 2;
	and.b32  	%r6361, %r13981, %r14011;
	setp.eq.s32 	%p304, %r6361, %r13981;
	and.pred  	%p305, %p303, %p304;
	and.pred  	%p306, %p305, %p302;
	@%p306 bra 	$L__BB3_237;
	and.b32  	%r6362, %r13981, %r305;
	popc.b32 	%r6363, %r6362;
	setp.eq.s32 	%p307, %r6363, 1;
	or.b32  	%r6364, %r6362, -2147483648;
	selp.b32 	%r6365, %r6364, %r6362, %p307;
	st.local.u32 	[%rd875+-40], %r6365;
	setp.ne.s32 	%p308, %r13981, %r6365;
	selp.u32 	%r6366, 1, 0, %p308;
	or.b32  	%r14037, %r14037, %r6366;
$L__BB3_237:
	setp.gt.s32 	%p309, %r13983, -1;
	setp.eq.s32 	%p310, %r237, 2;
	and.b32  	%r6368, %r13983, %r14011;
	setp.eq.s32 	%p311, %r6368, %r13983;
	and.pred  	%p312, %p310, %p311;
	and.pred  	%p313, %p312, %p309;
	@%p313 bra 	$L__BB3_239;
	and.b32  	%r6369, %r13983, %r305;
	popc.b32 	%r6370, %r6369;
	setp.eq.s32 	%p314, %r6370, 1;
	or.b32  	%r6371, %r6369, -2147483648;
	selp.b32 	%r6372, %r6371, %r6369, %p314;
	st.local.u32 	[%rd875+-20], %r6372;
	setp.ne.s32 	%p315, %r13983, %r6372;
	selp.u32 	%r6373, 1, 0, %p315;
	or.b32  	%r14037, %r14037, %r6373;
$L__BB3_239:
	setp.gt.s32 	%p316, %r13985, -1;
	setp.eq.s32 	%p317, %r242, 2;
	and.b32  	%r6375, %r13985, %r14011;
	setp.eq.s32 	%p318, %r6375, %r13985;
	and.pred  	%p319, %p317, %p318;
	and.pred  	%p320, %p319, %p316;
	@%p320 bra 	$L__BB3_241;
	and.b32  	%r6376, %r13985, %r305;
	popc.b32 	%r6377, %r6376;
	setp.eq.s32 	%p321, %r6377, 1;
	or.b32  	%r6378, %r6376, -2147483648;
	selp.b32 	%r6379, %r6378, %r6376, %p321;
	st.local.u32 	[%rd875], %r6379;
	setp.ne.s32 	%p322, %r13985, %r6379;
	selp.u32 	%r6380, 1, 0, %p322;
	or.b32  	%r14037, %r14037, %r6380;
$L__BB3_241:
	setp.gt.s32 	%p323, %r13987, -1;
	setp.eq.s32 	%p324, %r247, 2;
	and.b32  	%r6382, %r13987, %r14011;
	setp.eq.s32 	%p325, %r6382, %r13987;
	and.pred  	%p326, %p324, %p325;
	and.pred  	%p327, %p326, %p323;
	@%p327 bra 	$L__BB3_243;
	and.b32  	%r6383, %r13987, %r305;
	popc.b32 	%r6384, %r6383;
	setp.eq.s32 	%p328, %r6384, 1;
	or.b32  	%r6385, %r6383, -2147483648;
	selp.b32 	%r6386, %r6385, %r6383, %p328;
	st.local.u32 	[%rd875+20], %r6386;
	setp.ne.s32 	%p329, %r13987, %r6386;
	selp.u32 	%r6387, 1, 0, %p329;
	or.b32  	%r14037, %r14037, %r6387;
$L__BB3_243:
	setp.gt.s32 	%p330, %r13989, -1;
	setp.eq.s32 	%p331, %r252, 2;
	and.b32  	%r6389, %r13989, %r14011;
	setp.eq.s32 	%p332, %r6389, %r13989;
	and.pred  	%p333, %p331, %p332;
	and.pred  	%p334, %p333, %p330;
	@%p334 bra 	$L__BB3_245;
	and.b32  	%r6390, %r13989, %r305;
	popc.b32 	%r6391, %r6390;
	setp.eq.s32 	%p335, %r6391, 1;
	or.b32  	%r6392, %r6390, -2147483648;
	selp.b32 	%r6393, %r6392, %r6390, %p335;
	st.local.u32 	[%rd875+40], %r6393;
	setp.ne.s32 	%p336, %r13989, %r6393;
	selp.u32 	%r6394, 1, 0, %p336;
	or.b32  	%r14037, %r14037, %r6394;
$L__BB3_245:
	setp.gt.s32 	%p337, %r13991, -1;
	setp.eq.s32 	%p338, %r257, 2;
	and.b32  	%r6396, %r13991, %r14011;
	setp.eq.s32 	%p339, %r6396, %r13991;
	and.pred  	%p340, %p338, %p339;
	and.pred  	%p341, %p340, %p337;
	@%p341 bra 	$L__BB3_247;
	and.b32  	%r6397, %r13991, %r305;
	popc.b32 	%r6398, %r6397;
	setp.eq.s32 	%p342, %r6398, 1;
	or.b32  	%r6399, %r6397, -2147483648;
	selp.b32 	%r6400, %r6399, %r6397, %p342;
	st.local.u32 	[%rd875+-36], %r6400;
	setp.ne.s32 	%p343, %r13991, %r6400;
	selp.u32 	%r6401, 1, 0, %p343;
	or.b32  	%r14037, %r14037, %r6401;
$L__BB3_247:
	setp.gt.s32 	%p344, %r13993, -1;
	setp.eq.s32 	%p345, %r262, 2;
	and.b32  	%r6403, %r13993, %r14011;
	setp.eq.s32 	%p346, %r6403, %r13993;
	and.pred  	%p347, %p345, %p346;
	and.pred  	%p348, %p347, %p344;
	@%p348 bra 	$L__BB3_249;
	and.b32  	%r6404, %r13993, %r305;
	popc.b32 	%r6405, %r6404;
	setp.eq.s32 	%p349, %r6405, 1;
	or.b32  	%r6406, %r6404, -2147483648;
	selp.b32 	%r6407, %r6406, %r6404, %p349;
	st.local.u32 	[%rd875+-16], %r6407;
	setp.ne.s32 	%p350, %r13993, %r6407;
	selp.u32 	%r6408, 1, 0, %p350;
	or.b32  	%r14037, %r14037, %r6408;
$L__BB3_249:
	setp.gt.s32 	%p351, %r13995, -1;
	setp.eq.s32 	%p352, %r267, 2;
	and.b32  	%r6410, %r13995, %r14011;
	setp.eq.s32 	%p353, %r6410, %r13995;
	and.pred  	%p354, %p352, %p353;
	and.pred  	%p355, %p354, %p351;
	@%p355 bra 	$L__BB3_251;
	and.b32  	%r6411, %r13995, %r305;
	popc.b32 	%r6412, %r6411;
	setp.eq.s32 	%p356, %r6412, 1;
	or.b32  	%r6413, %r6411, -2147483648;
	selp.b32 	%r6414, %r6413, %r6411, %p356;
	st.local.u32 	[%rd875+4], %r6414;
	setp.ne.s32 	%p357, %r13995, %r6414;
	selp.u32 	%r6415, 1, 0, %p357;
	or.b32  	%r14037, %r14037, %r6415;
$L__BB3_251:
	setp.gt.s32 	%p358, %r13997, -1;
	setp.eq.s32 	%p359, %r272, 2;
	and.b32  	%r6417, %r13997, %r14011;
	setp.eq.s32 	%p360, %r6417, %r13997;
	and.pred  	%p361, %p359, %p360;
	and.pred  	%p362, %p361, %p358;
	@%p362 bra 	$L__BB3_253;
	and.b32  	%r6418, %r13997, %r305;
	popc.b32 	%r6419, %r6418;
	setp.eq.s32 	%p363, %r6419, 1;
	or.b32  	%r6420, %r6418, -2147483648;
	selp.b32 	%r6421, %r6420, %r6418, %p363;
	st.local.u32 	[%rd875+24], %r6421;
	setp.ne.s32 	%p364, %r13997, %r6421;
	selp.u32 	%r6422, 1, 0, %p364;
	or.b32  	%r14037, %r14037, %r6422;
$L__BB3_253:
	setp.gt.s32 	%p365, %r13999, -1;
	setp.eq.s32 	%p366, %r277, 2;
	and.b32  	%r6424, %r13999, %r14011;
	setp.eq.s32 	%p367, %r6424, %r13999;
	and.pred  	%p368, %p366, %p367;
	and.pred  	%p369, %p368, %p365;
	@%p369 bra 	$L__BB3_255;
	and.b32  	%r6425, %r13999, %r305;
	popc.b32 	%r6426, %r6425;
	setp.eq.s32 	%p370, %r6426, 1;
	or.b32  	%r6427, %r6425, -2147483648;
	selp.b32 	%r6428, %r6427, %r6425, %p370;
	st.local.u32 	[%rd875+44], %r6428;
	setp.ne.s32 	%p371, %r13999, %r6428;
	selp.u32 	%r6429, 1, 0, %p371;
	or.b32  	%r14037, %r14037, %r6429;
$L__BB3_255:
	setp.gt.s32 	%p372, %r14001, -1;
	setp.eq.s32 	%p373, %r282, 2;
	and.b32  	%r6431, %r14001, %r14011;
	setp.eq.s32 	%p374, %r6431, %r14001;
	and.pred  	%p375, %p373, %p374;
	and.pred  	%p376, %p375, %p372;
	@%p376 bra 	$L__BB3_257;
	and.b32  	%r6432, %r14001, %r305;
	popc.b32 	%r6433, %r6432;
	setp.eq.s32 	%p377, %r6433, 1;
	or.b32  	%r6434, %r6432, -2147483648;
	selp.b32 	%r6435, %r6434, %r6432, %p377;
	st.local.u32 	[%rd875+-32], %r6435;
	setp.ne.s32 	%p378, %r14001, %r6435;
	selp.u32 	%r6436, 1, 0, %p378;
	or.b32  	%r14037, %r14037, %r6436;
$L__BB3_257:
	setp.gt.s32 	%p379, %r14003, -1;
	setp.eq.s32 	%p380, %r287, 2;
	and.b32  	%r6438, %r14003, %r14011;
	setp.eq.s32 	%p381, %r6438, %r14003;
	and.pred  	%p382, %p380, %p381;
	and.pred  	%p383, %p382, %p379;
	@%p383 bra 	$L__BB3_259;
	and.b32  	%r6439, %r14003, %r305;
	popc.b32 	%r6440, %r6439;
	setp.eq.s32 	%p384, %r6440, 1;
	or.b32  	%r6441, %r6439, -2147483648;
	selp.b32 	%r6442, %r6441, %r6439, %p384;
	st.local.u32 	[%rd875+-12], %r6442;
	setp.ne.s32 	%p385, %r14003, %r6442;
	selp.u32 	%r6443, 1, 0, %p385;
	or.b32  	%r14037, %r14037, %r6443;
$L__BB3_259:
	setp.gt.s32 	%p386, %r14005, -1;
	setp.eq.s32 	%p387, %r292, 2;
	and.b32  	%r6445, %r14005, %r14011;
	setp.eq.s32 	%p388, %r6445, %r14005;
	and.pred  	%p389, %p387, %p388;
	and.pred  	%p390, %p389, %p386;
	@%p390 bra 	$L__BB3_261;
	and.b32  	%r6446, %r14005, %r305;
	popc.b32 	%r6447, %r6446;
	setp.eq.s32 	%p391, %r6447, 1;
	or.b32  	%r6448, %r6446, -2147483648;
	selp.b32 	%r6449, %r6448, %r6446, %p391;
	st.local.u32 	[%rd875+8], %r6449;
	setp.ne.s32 	%p392, %r14005, %r6449;
	selp.u32 	%r6450, 1, 0, %p392;
	or.b32  	%r14037, %r14037, %r6450;
$L__BB3_261:
	setp.gt.s32 	%p393, %r14007, -1;
	setp.eq.s32 	%p394, %r297, 2;
	and.b32  	%r6452, %r14007, %r14011;
	setp.eq.s32 	%p395, %r6452, %r14007;
	and.pred  	%p396, %p394, %p395;
	and.pred  	%p397, %p396, %p393;
	@%p397 bra 	$L__BB3_263;
	and.b32  	%r6453, %r14007, %r305;
	popc.b32 	%r6454, %r6453;
	setp.eq.s32 	%p398, %r6454, 1;
	or.b32  	%r6455, %r6453, -2147483648;
	selp.b32 	%r6456, %r6455, %r6453, %p398;
	st.local.u32 	[%rd875+28], %r6456;
	setp.ne.s32 	%p399, %r14007, %r6456;
	selp.u32 	%r6457, 1, 0, %p399;
	or.b32  	%r14037, %r14037, %r6457;
$L__BB3_263:
	setp.gt.s32 	%p400, %r14009, -1;
	setp.eq.s32 	%p401, %r302, 2;
	and.b32  	%r6459, %r14009, %r14011;
	setp.eq.s32 	%p402, %r6459, %r14009;
	and.pred  	%p403, %p401, %p402;
	and.pred  	%p404, %p403, %p400;
	@%p404 bra 	$L__BB3_265;
	and.b32  	%r6460, %r14009, %r305;
	popc.b32 	%r6461, %r6460;
	setp.eq.s32 	%p405, %r6461, 1;
	or.b32  	%r6462, %r6460, -2147483648;
	selp.b32 	%r6463, %r6462, %r6460, %p405;
	st.local.u32 	[%rd875+48], %r6463;
	setp.ne.s32 	%p406, %r14009, %r6463;
	selp.u32 	%r6464, 1, 0, %p406;
	or.b32  	%r14037, %r14037, %r6464;
$L__BB3_265:
	or.b32  	%r6465, %r14061, %r14037;
	or.b32  	%r14061, %r6465, %r13962;
	add.s32 	%r13934, %r13934, 1;
	add.s64 	%rd875, %rd875, 100;
	setp.ne.s32 	%p407, %r13934, 25;
	@%p407 bra 	$L__BB3_17;
	setp.eq.s32 	%p408, %r14061, 3;
	@%p408 bra 	$L__BB3_3790;
	mov.b32 	%r14062, 0;
$L__BB3_268:
	mul.wide.u32 	%rd454, %r14062, 4;
	add.s64 	%rd43, %rd7, %rd454;
	ld.local.u32 	%r14089, [%rd43];
	min.s32 	%r6467, %r14089, 0;
	and.b32  	%r14064, %r6467, 2147483647;
	ld.local.u32 	%r14091, [%rd43+500];
	setp.gt.s32 	%p409, %r14091, -1;
	@%p409 bra 	$L__BB3_270;
	and.b32  	%r6468, %r14091, 2147483647;
	and.b32  	%r6469, %r14091, %r14064;
	setp.eq.s32 	%p410, %r6469, 0;
	selp.b32 	%r6470, %r6468, -2147483648, %p410;
	or.b32  	%r14064, %r6470, %r14064;
$L__BB3_270:
	ld.local.u32 	%r14093, [%rd43+1000];
	setp.gt.s32 	%p411, %r14093, -1;
	@%p411 bra 	$L__BB3_272;
	and.b32  	%r6471, %r14093, 2147483647;
	and.b32  	%r6472, %r6471, %r14064;
	setp.eq.s32 	%p412, %r6472, 0;
	selp.b32 	%r6473, %r6471, -2147483648, %p412;
	or.b32  	%r14064, %r6473, %r14064;
$L__BB3_272:
	ld.local.u32 	%r14095, [%rd43+1500];
	setp.gt.s32 	%p413, %r14095, -1;
	@%p413 bra 	$L__BB3_274;
	and.b32  	%r6474, %r14095, 2147483647;
	and.b32  	%r6475, %r6474, %r14064;
	setp.eq.s32 	%p414, %r6475, 0;
	selp.b32 	%r6476, %r6474, -2147483648, %p414;
	or.b32  	%r14064, %r6476, %r14064;
$L__BB3_274:
	ld.local.u32 	%r14097, [%rd43+2000];
	setp.gt.s32 	%p415, %r14097, -1;
	@%p415 bra 	$L__BB3_276;
	and.b32  	%r6477, %r14097, 2147483647;
	and.b32  	%r6478, %r6477, %r14064;
	setp.eq.s32 	%p416, %r6478, 0;
	selp.b32 	%r6479, %r6477, -2147483648, %p416;
	or.b32  	%r14064, %r6479, %r14064;
$L__BB3_276:
	ld.local.u32 	%r14099, [%rd43+100];
	setp.gt.s32 	%p417, %r14099, -1;
	@%p417 bra 	$L__BB3_278;
	and.b32  	%r6480, %r14099, 2147483647;
	and.b32  	%r6481, %r6480, %r14064;
	setp.eq.s32 	%p418, %r6481, 0;
	selp.b32 	%r6482, %r6480, -2147483648, %p418;
	or.b32  	%r14064, %r6482, %r14064;
$L__BB3_278:
	ld.local.u32 	%r14101, [%rd43+600];
	setp.gt.s32 	%p419, %r14101, -1;
	@%p419 bra 	$L__BB3_280;
	and.b32  	%r6483, %r14101, 2147483647;
	and.b32  	%r6484, %r6483, %r14064;
	setp.eq.s32 	%p420, %r6484, 0;
	selp.b32 	%r6485, %r6483, -2147483648, %p420;
	or.b32  	%r14064, %r6485, %r14064;
$L__BB3_280:
	ld.local.u32 	%r14103, [%rd43+1100];
	setp.gt.s32 	%p421, %r14103, -1;
	@%p421 bra 	$L__BB3_282;
	and.b32  	%r6486, %r14103, 2147483647;
	and.b32  	%r6487, %r6486, %r14064;
	setp.eq.s32 	%p422, %r6487, 0;
	selp.b32 	%r6488, %r6486, -2147483648, %p422;
	or.b32  	%r14064, %r6488, %r14064;
$L__BB3_282:
	ld.local.u32 	%r14105, [%rd43+1600];
	setp.gt.s32 	%p423, %r14105, -1;
	@%p423 bra 	$L__BB3_284;
	and.b32  	%r6489, %r14105, 2147483647;
	and.b32  	%r6490, %r6489, %r14064;
	setp.eq.s32 	%p424, %r6490, 0;
	selp.b32 	%r6491, %r6489, -2147483648, %p424;
	or.b32  	%r14064, %r6491, %r14064;
$L__BB3_284:
	ld.local.u32 	%r14107, [%rd43+2100];
	setp.gt.s32 	%p425, %r14107, -1;
	@%p425 bra 	$L__BB3_286;
	and.b32  	%r6492, %r14107, 2147483647;
	and.b32  	%r6493, %r6492, %r14064;
	setp.eq.s32 	%p426, %r6493, 0;
	selp.b32 	%r6494, %r6492, -2147483648, %p426;
	or.b32  	%r14064, %r6494, %r14064;
$L__BB3_286:
	ld.local.u32 	%r14109, [%rd43+200];
	setp.gt.s32 	%p427, %r14109, -1;
	@%p427 bra 	$L__BB3_288;
	and.b32  	%r6495, %r14109, 2147483647;
	and.b32  	%r6496, %r6495, %r14064;
	setp.eq.s32 	%p428, %r6496, 0;
	selp.b32 	%r6497, %r6495, -2147483648, %p428;
	or.b32  	%r14064, %r6497, %r14064;
$L__BB3_288:
	ld.local.u32 	%r14111, [%rd43+700];
	setp.gt.s32 	%p429, %r14111, -1;
	@%p429 bra 	$L__BB3_290;
	and.b32  	%r6498, %r14111, 2147483647;
	and.b32  	%r6499, %r6498, %r14064;
	setp.eq.s32 	%p430, %r6499, 0;
	selp.b32 	%r6500, %r6498, -2147483648, %p430;
	or.b32  	%r14064, %r6500, %r14064;
$L__BB3_290:
	ld.local.u32 	%r14113, [%rd43+1200];
	setp.gt.s32 	%p431, %r14113, -1;
	@%p431 bra 	$L__BB3_292;
	and.b32  	%r6501, %r14113, 2147483647;
	and.b32  	%r6502, %r6501, %r14064;
	setp.eq.s32 	%p432, %r6502, 0;
	selp.b32 	%r6503, %r6501, -2147483648, %p432;
	or.b32  	%r14064, %r6503, %r14064;
$L__BB3_292:
	ld.local.u32 	%r14115, [%rd43+1700];
	setp.gt.s32 	%p433, %r14115, -1;
	@%p433 bra 	$L__BB3_294;
	and.b32  	%r6504, %r14115, 2147483647;
	and.b32  	%r6505, %r6504, %r14064;
	setp.eq.s32 	%p434, %r6505, 0;
	selp.b32 	%r6506, %r6504, -2147483648, %p434;
	or.b32  	%r14064, %r6506, %r14064;
$L__BB3_294:
	ld.local.u32 	%r14117, [%rd43+2200];
	setp.gt.s32 	%p435, %r14117, -1;
	@%p435 bra 	$L__BB3_296;
	and.b32  	%r6507, %r14117, 2147483647;
	and.b32  	%r6508, %r6507, %r14064;
	setp.eq.s32 	%p436, %r6508, 0;
	selp.b32 	%r6509, %r6507, -2147483648, %p436;
	or.b32  	%r14064, %r6509, %r14064;
$L__BB3_296:
	ld.local.u32 	%r14119, [%rd43+300];
	setp.gt.s32 	%p437, %r14119, -1;
	@%p437 bra 	$L__BB3_298;
	and.b32  	%r6510, %r14119, 2147483647;
	and.b32  	%r6511, %r6510, %r14064;
	setp.eq.s32 	%p438, %r6511, 0;
	selp.b32 	%r6512, %r6510, -2147483648, %p438;
	or.b32  	%r14064, %r6512, %r14064;
$L__BB3_298:
	ld.local.u32 	%r14121, [%rd43+800];
	setp.gt.s32 	%p439, %r14121, -1;
	@%p439 bra 	$L__BB3_300;
	and.b32  	%r6513, %r14121, 2147483647;
	and.b32  	%r6514, %r6513, %r14064;
	setp.eq.s32 	%p440, %r6514, 0;
	selp.b32 	%r6515, %r6513, -2147483648, %p440;
	or.b32  	%r14064, %r6515, %r14064;
$L__BB3_300:
	ld.local.u32 	%r14123, [%rd43+1300];
	setp.gt.s32 	%p441, %r14123, -1;
	@%p441 bra 	$L__BB3_302;
	and.b32  	%r6516, %r14123, 2147483647;
	and.b32  	%r6517, %r6516, %r14064;
	setp.eq.s32 	%p442, %r6517, 0;
	selp.b32 	%r6518, %r6516, -2147483648, %p442;
	or.b32  	%r14064, %r6518, %r14064;
$L__BB3_302:
	ld.local.u32 	%r14125, [%rd43+1800];
	setp.gt.s32 	%p443, %r14125, -1;
	@%p443 bra 	$L__BB3_304;
	and.b32  	%r6519, %r14125, 2147483647;
	and.b32  	%r6520, %r6519, %r14064;
	setp.eq.s32 	%p444, %r6520, 0;
	selp.b32 	%r6521, %r6519, -2147483648, %p444;
	or.b32  	%r14064, %r6521, %r14064;
$L__BB3_304:
	ld.local.u32 	%r14127, [%rd43+2300];
	setp.gt.s32 	%p445, %r14127, -1;
	@%p445 bra 	$L__BB3_306;
	and.b32  	%r6522, %r14127, 2147483647;
	and.b32  	%r6523, %r6522, %r14064;
	setp.eq.s32 	%p446, %r6523, 0;
	selp.b32 	%r6524, %r6522, -2147483648, %p446;
	or.b32  	%r14064, %r6524, %r14064;
$L__BB3_306:
	ld.local.u32 	%r14129, [%rd43+400];
	setp.gt.s32 	%p447, %r14129, -1;
	@%p447 bra 	$L__BB3_308;
	and.b32  	%r6525, %r14129, 2147483647;
	and.b32  	%r6526, %r6525, %r14064;
	setp.eq.s32 	%p448, %r6526, 0;
	selp.b32 	%r6527, %r6525, -2147483648, %p448;
	or.b32  	%r14064, %r6527, %r14064;
$L__BB3_308:
	ld.local.u32 	%r14131, [%rd43+900];
	setp.gt.s32 	%p449, %r14131, -1;
	@%p449 bra 	$L__BB3_310;
	and.b32  	%r6528, %r14131, 2147483647;
	and.b32  	%r6529, %r6528, %r14064;
	setp.eq.s32 	%p450, %r6529, 0;
	selp.b32 	%r6530, %r6528, -2147483648, %p450;
	or.b32  	%r14064, %r6530, %r14064;
$L__BB3_310:
	ld.local.u32 	%r14133, [%rd43+1400];
	setp.gt.s32 	%p451, %r14133, -1;
	@%p451 bra 	$L__BB3_312;
	and.b32  	%r6531, %r14133, 2147483647;
	and.b32  	%r6532, %r6531, %r14064;
	setp.eq.s32 	%p452, %r6532, 0;
	selp.b32 	%r6533, %r6531, -2147483648, %p452;
	or.b32  	%r14064, %r6533, %r14064;
$L__BB3_312:
	ld.local.u32 	%r14135, [%rd43+1900];
	setp.gt.s32 	%p453, %r14135, -1;
	@%p453 bra 	$L__BB3_314;
	and.b32  	%r6534, %r14135, 2147483647;
	and.b32  	%r6535, %r6534, %r14064;
	setp.eq.s32 	%p454, %r6535, 0;
	selp.b32 	%r6536, %r6534, -2147483648, %p454;
	or.b32  	%r14064, %r6536, %r14064;
$L__BB3_314:
	ld.local.u32 	%r14137, [%rd43+2400];
	setp.gt.s32 	%p455, %r14137, -1;
	@%p455 bra 	$L__BB3_316;
	and.b32  	%r6537, %r14137, 2147483647;
	and.b32  	%r6538, %r6537, %r14064;
	setp.eq.s32 	%p456, %r6538, 0;
	selp.b32 	%r6539, %r6537, -2147483648, %p456;
	or.b32  	%r14064, %r6539, %r14064;
$L__BB3_316:
	setp.gt.s32 	%p457, %r14064, -1;
	mov.b32 	%r14090, 0;
	@%p457 bra 	$L__BB3_318;
	mov.b32 	%r6542, 0;
	st.local.u32 	[%rd7], %r6542;
	ld.local.u32 	%r14089, [%rd43];
	mov.b32 	%r14090, 3;
$L__BB3_318:
	not.b32 	%r437, %r14064;
	setp.lt.s32 	%p458, %r14089, 0;
	@%p458 bra 	$L__BB3_320;
	and.b32  	%r6543, %r14089, %r437;
	popc.b32 	%r6544, %r6543;
	setp.eq.s32 	%p459, %r6544, 1;
	or.b32  	%r6545, %r6543, -2147483648;
	selp.b32 	%r438, %r6545, %r6543, %p459;
	st.local.u32 	[%rd43], %r438;
	setp.ne.s32 	%p460, %r14089, %r438;
	selp.u32 	%r6546, 1, 0, %p460;
	or.b32  	%r14090, %r14090, %r6546;
	mov.u32 	%r14089, %r438;
$L__BB3_320:
	setp.lt.s32 	%p461, %r14091, 0;
	@%p461 bra 	$L__BB3_322;
	and.b32  	%r6547, %r14091, %r437;
	popc.b32 	%r6548, %r6547;
	setp.eq.s32 	%p462, %r6548, 1;
	or.b32  	%r6549, %r6547, -2147483648;
	selp.b32 	%r442, %r6549, %r6547, %p462;
	st.local.u32 	[%rd43+500], %r442;
	setp.ne.s32 	%p463, %r14091, %r442;
	selp.u32 	%r6550, 1, 0, %p463;
	or.b32  	%r14090, %r14090, %r6550;
	mov.u32 	%r14091, %r442;
$L__BB3_322:
	setp.lt.s32 	%p464, %r14093, 0;
	@%p464 bra 	$L__BB3_324;
	and.b32  	%r6551, %r14093, %r437;
	popc.b32 	%r6552, %r6551;
	setp.eq.s32 	%p465, %r6552, 1;
	or.b32  	%r6553, %r6551, -2147483648;
	selp.b32 	%r446, %r6553, %r6551, %p465;
	st.local.u32 	[%rd43+1000], %r446;
	setp.ne.s32 	%p466, %r14093, %r446;
	selp.u32 	%r6554, 1, 0, %p466;
	or.b32  	%r14090, %r14090, %r6554;
	mov.u32 	%r14093, %r446;
$L__BB3_324:
	setp.lt.s32 	%p467, %r14095, 0;
	@%p467 bra 	$L__BB3_326;
	and.b32  	%r6555, %r14095, %r437;
	popc.b32 	%r6556, %r6555;
	setp.eq.s32 	%p468, %r6556, 1;
	or.b32  	%r6557, %r6555, -2147483648;
	selp.b32 	%r450, %r6557, %r6555, %p468;
	st.local.u32 	[%rd43+1500], %r450;
	setp.ne.s32 	%p469, %r14095, %r450;
	selp.u32 	%r6558, 1, 0, %p469;
	or.b32  	%r14090, %r14090, %r6558;
	mov.u32 	%r14095, %r450;
$L__BB3_326:
	setp.lt.s32 	%p470, %r14097, 0;
	@%p470 bra 	$L__BB3_328;
	and.b32  	%r6559, %r14097, %r437;
	popc.b32 	%r6560, %r6559;
	setp.eq.s32 	%p471, %r6560, 1;
	or.b32  	%r6561, %r6559, -2147483648;
	selp.b32 	%r454, %r6561, %r6559, %p471;
	st.local.u32 	[%rd43+2000], %r454;
	setp.ne.s32 	%p472, %r14097, %r454;
	selp.u32 	%r6562, 1, 0, %p472;
	or.b32  	%r14090, %r14090, %r6562;
	mov.u32 	%r14097, %r454;
$L__BB3_328:
	setp.lt.s32 	%p473, %r14099, 0;
	@%p473 bra 	$L__BB3_330;
	and.b32  	%r6563, %r14099, %r437;
	popc.b32 	%r6564, %r6563;
	setp.eq.s32 	%p474, %r6564, 1;
	or.b32  	%r6565, %r6563, -2147483648;
	selp.b32 	%r458, %r6565, %r6563, %p474;
	st.local.u32 	[%rd43+100], %r458;
	setp.ne.s32 	%p475, %r14099, %r458;
	selp.u32 	%r6566, 1, 0, %p475;
	or.b32  	%r14090, %r14090, %r6566;
	mov.u32 	%r14099, %r458;
$L__BB3_330:
	setp.lt.s32 	%p476, %r14101, 0;
	@%p476 bra 	$L__BB3_332;
	and.b32  	%r6567, %r14101, %r437;
	popc.b32 	%r6568, %r6567;
	setp.eq.s32 	%p477, %r6568, 1;
	or.b32  	%r6569, %r6567, -2147483648;
	selp.b32 	%r462, %r6569, %r6567, %p477;
	st.local.u32 	[%rd43+600], %r462;
	setp.ne.s32 	%p478, %r14101, %r462;
	selp.u32 	%r6570, 1, 0, %p478;
	or.b32  	%r14090, %r14090, %r6570;
	mov.u32 	%r14101, %r462;
$L__BB3_332:
	setp.lt.s32 	%p479, %r14103, 0;
	@%p479 bra 	$L__BB3_334;
	and.b32  	%r6571, %r14103, %r437;
	popc.b32 	%r6572, %r6571;
	setp.eq.s32 	%p480, %r6572, 1;
	or.b32  	%r6573, %r6571, -2147483648;
	selp.b32 	%r466, %r6573, %r6571, %p480;
	st.local.u32 	[%rd43+1100], %r466;
	setp.ne.s32 	%p481, %r14103, %r466;
	selp.u32 	%r6574, 1, 0, %p481;
	or.b32  	%r14090, %r14090, %r6574;
	mov.u32 	%r14103, %r466;
$L__BB3_334:
	setp.lt.s32 	%p482, %r14105, 0;
	@%p482 bra 	$L__BB3_336;
	and.b32  	%r6575, %r14105, %r437;
	popc.b32 	%r6576, %r6575;
	setp.eq.s32 	%p483, %r6576, 1;
	or.b32  	%r6577, %r6575, -2147483648;
	selp.b32 	%r470, %r6577, %r6575, %p483;
	st.local.u32 	[%rd43+1600], %r470;
	setp.ne.s32 	%p484, %r14105, %r470;
	selp.u32 	%r6578, 1, 0, %p484;
	or.b32  	%r14090, %r14090, %r6578;
	mov.u32 	%r14105, %r470;
$L__BB3_336:
	setp.lt.s32 	%p485, %r14107, 0;
	@%p485 bra 	$L__BB3_338;
	and.b32  	%r6579, %r14107, %r437;
	popc.b32 	%r6580, %r6579;
	setp.eq.s32 	%p486, %r6580, 1;
	or.b32  	%r6581, %r6579, -2147483648;
	selp.b32 	%r474, %r6581, %r6579, %p486;
	st.local.u32 	[%rd43+2100], %r474;
	setp.ne.s32 	%p487, %r14107, %r474;
	selp.u32 	%r6582, 1, 0, %p487;
	or.b32  	%r14090, %r14090, %r6582;
	mov.u32 	%r14107, %r474;
$L__BB3_338:
	setp.lt.s32 	%p488, %r14109, 0;
	@%p488 bra 	$L__BB3_340;
	and.b32  	%r6583, %r14109, %r437;
	popc.b32 	%r6584, %r6583;
	setp.eq.s32 	%p489, %r6584, 1;
	or.b32  	%r6585, %r6583, -2147483648;
	selp.b32 	%r478, %r6585, %r6583, %p489;
	st.local.u32 	[%rd43+200], %r478;
	setp.ne.s32 	%p490, %r14109, %r478;
	selp.u32 	%r6586, 1, 0, %p490;
	or.b32  	%r14090, %r14090, %r6586;
	mov.u32 	%r14109, %r478;
$L__BB3_340:
	setp.lt.s32 	%p491, %r14111, 0;
	@%p491 bra 	$L__BB3_342;
	and.b32  	%r6587, %r14111, %r437;
	popc.b32 	%r6588, %r6587;
	setp.eq.s32 	%p492, %r6588, 1;
	or.b32  	%r6589, %r6587, -2147483648;
	selp.b32 	%r482, %r6589, %r6587, %p492;
	st.local.u32 	[%rd43+700], %r482;
	setp.ne.s32 	%p493, %r14111, %r482;
	selp.u32 	%r6590, 1, 0, %p493;
	or.b32  	%r14090, %r14090, %r6590;
	mov.u32 	%r14111, %r482;
$L__BB3_342:
	setp.lt.s32 	%p494, %r14113, 0;
	@%p494 bra 	$L__BB3_344;
	and.b32  	%r6591, %r14113, %r437;
	popc.b32 	%r6592, %r6591;
	setp.eq.s32 	%p495, %r6592, 1;
	or.b32  	%r6593, %r6591, -2147483648;
	selp.b32 	%r486, %r6593, %r6591, %p495;
	st.local.u32 	[%rd43+1200], %r486;
	setp.ne.s32 	%p496, %r14113, %r486;
	selp.u32 	%r6594, 1, 0, %p496;
	or.b32  	%r14090, %r14090, %r6594;
	mov.u32 	%r14113, %r486;
$L__BB3_344:
	setp.lt.s32 	%p497, %r14115, 0;
	@%p497 bra 	$L__BB3_346;
	and.b32  	%r6595, %r14115, %r437;
	popc.b32 	%r6596, %r6595;
	setp.eq.s32 	%p498, %r6596, 1;
	or.b32  	%r6597, %r6595, -2147483648;
	selp.b32 	%r490, %r6597, %r6595, %p498;
	st.local.u32 	[%rd43+1700], %r490;
	setp.ne.s32 	%p499, %r14115, %r490;
	selp.u32 	%r6598, 1, 0, %p499;
	or.b32  	%r14090, %r14090, %r6598;
	mov.u32 	%r14115, %r490;
$L__BB3_346:
	setp.lt.s32 	%p500, %r14117, 0;
	@%p500 bra 	$L__BB3_348;
	and.b32  	%r6599, %r14117, %r437;
	popc.b32 	%r6600, %r6599;
	setp.eq.s32 	%p501, %r6600, 1;
	or.b32  	%r6601, %r6599, -2147483648;
	selp.b32 	%r494, %r6601, %r6599, %p501;
	st.local.u32 	[%rd43+2200], %r494;
	setp.ne.s32 	%p502, %r14117, %r494;
	selp.u32 	%r6602, 1, 0, %p502;
	or.b32  	%r14090, %r14090, %r6602;
	mov.u32 	%r14117, %r494;
$L__BB3_348:
	setp.lt.s32 	%p503, %r14119, 0;
	@%p503 bra 	$L__BB3_350;
	and.b32  	%r6603, %r14119, %r437;
	popc.b32 	%r6604, %r6603;
	setp.eq.s32 	%p504, %r6604, 1;
	or.b32  	%r6605, %r6603, -2147483648;
	selp.b32 	%r498, %r6605, %r6603, %p504;
	st.local.u32 	[%rd43+300], %r498;
	setp.ne.s32 	%p505, %r14119, %r498;
	selp.u32 	%r6606, 1, 0, %p505;
	or.b32  	%r14090, %r14090, %r6606;
	mov.u32 	%r14119, %r498;
$L__BB3_350:
	setp.lt.s32 	%p506, %r14121, 0;
	@%p506 bra 	$L__BB3_352;
	and.b32  	%r6607, %r14121, %r437;
	popc.b32 	%r6608, %r6607;
	setp.eq.s32 	%p507, %r6608, 1;
	or.b32  	%r6609, %r6607, -2147483648;
	selp.b32 	%r502, %r6609, %r6607, %p507;
	st.local.u32 	[%rd43+800], %r502;
	setp.ne.s32 	%p508, %r14121, %r502;
	selp.u32 	%r6610, 1, 0, %p508;
	or.b32  	%r14090, %r14090, %r6610;
	mov.u32 	%r14121, %r502;
$L__BB3_352:
	setp.lt.s32 	%p509, %r14123, 0;
	@%p509 bra 	$L__BB3_354;
	and.b32  	%r6611, %r14123, %r437;
	popc.b32 	%r6612, %r6611;
	setp.eq.s32 	%p510, %r6612, 1;
	or.b32  	%r6613, %r6611, -2147483648;
	selp.b32 	%r506, %r6613, %r6611, %p510;
	st.local.u32 	[%rd43+1300], %r506;
	setp.ne.s32 	%p511, %r14123, %r506;
	selp.u32 	%r6614, 1, 0, %p511;
	or.b32  	%r14090, %r14090, %r6614;
	mov.u32 	%r14123, %r506;
$L__BB3_354:
	setp.lt.s32 	%p512, %r14125, 0;
	@%p512 bra 	$L__BB3_356;
	and.b32  	%r6615, %r14125, %r437;
	popc.b32 	%r6616, %r6615;
	setp.eq.s32 	%p513, %r6616, 1;
	or.b32  	%r6617, %r6615, -2147483648;
	selp.b32 	%r510, %r6617, %r6615, %p513;
	st.local.u32 	[%rd43+1800], %r510;
	setp.ne.s32 	%p514, %r14125, %r510;
	selp.u32 	%r6618, 1, 0, %p514;
	or.b32  	%r14090, %r14090, %r6618;
	mov.u32 	%r14125, %r510;
$L__BB3_356:
	setp.lt.s32 	%p515, %r14127, 0;
	@%p515 bra 	$L__BB3_358;
	and.b32  	%r6619, %r14127, %r437;
	popc.b32 	%r6620, %r6619;
	setp.eq.s32 	%p516, %r6620, 1;
	or.b32  	%r6621, %r6619, -2147483648;
	selp.b32 	%r514, %r6621, %r6619, %p516;
	st.local.u32 	[%rd43+2300], %r514;
	setp.ne.s32 	%p517, %r14127, %r514;
	selp.u32 	%r6622, 1, 0, %p517;
	or.b32  	%r14090, %r14090, %r6622;
	mov.u32 	%r14127, %r514;
$L__BB3_358:
	setp.lt.s32 	%p518, %r14129, 0;
	@%p518 bra 	$L__BB3_360;
	and.b32  	%r6623, %r14129, %r437;
	popc.b32 	%r6624, %r6623;
	setp.eq.s32 	%p519, %r6624, 1;
	or.b32  	%r6625, %r6623, -2147483648;
	selp.b32 	%r518, %r6625, %r6623, %p519;
	st.local.u32 	[%rd43+400], %r518;
	setp.ne.s32 	%p520, %r14129, %r518;
	selp.u32 	%r6626, 1, 0, %p520;
	or.b32  	%r14090, %r14090, %r6626;
	mov.u32 	%r14129, %r518;
$L__BB3_360:
	setp.lt.s32 	%p521, %r14131, 0;
	@%p521 bra 	$L__BB3_362;
	and.b32  	%r6627, %r14131, %r437;
	popc.b32 	%r6628, %r6627;
	setp.eq.s32 	%p522, %r6628, 1;
	or.b32  	%r6629, %r6627, -2147483648;
	selp.b32 	%r522, %r6629, %r6627, %p522;
	st.local.u32 	[%rd43+900], %r522;
	setp.ne.s32 	%p523, %r14131, %r522;
	selp.u32 	%r6630, 1, 0, %p523;
	or.b32  	%r14090, %r14090, %r6630;
	mov.u32 	%r14131, %r522;
$L__BB3_362:
	setp.lt.s32 	%p524, %r14133, 0;
	@%p524 bra 	$L__BB3_364;
	and.b32  	%r6631, %r14133, %r437;
	popc.b32 	%r6632, %r6631;
	setp.eq.s32 	%p525, %r6632, 1;
	or.b32  	%r6633, %r6631, -2147483648;
	selp.b32 	%r526, %r6633, %r6631, %p525;
	st.local.u32 	[%rd43+1400], %r526;
	setp.ne.s32 	%p526, %r14133, %r526;
	selp.u32 	%r6634, 1, 0, %p526;
	or.b32  	%r14090, %r14090, %r6634;
	mov.u32 	%r14133, %r526;
$L__BB3_364:
	setp.lt.s32 	%p527, %r14135, 0;
	@%p527 bra 	$L__BB3_366;
	and.b32  	%r6635, %r14135, %r437;
	popc.b32 	%r6636, %r6635;
	setp.eq.s32 	%p528, %r6636, 1;
	or.b32  	%r6637, %r6635, -2147483648;
	selp.b32 	%r530, %r6637, %r6635, %p528;
	st.local.u32 	[%rd43+1900], %r530;
	setp.ne.s32 	%p529, %r14135, %r530;
	selp.u32 	%r6638, 1, 0, %p529;
	or.b32  	%r14090, %r14090, %r6638;
	mov.u32 	%r14135, %r530;
$L__BB3_366:
	setp.lt.s32 	%p530, %r14137, 0;
	@%p530 bra 	$L__BB3_368;
	and.b32  	%r6639, %r14137, %r437;
	popc.b32 	%r6640, %r6639;
	setp.eq.s32 	%p531, %r6640, 1;
	or.b32  	%r6641, %r6639, -2147483648;
	selp.b32 	%r534, %r6641, %r6639, %p531;
	st.local.u32 	[%rd43+2400], %r534;
	setp.ne.s32 	%p532, %r14137, %r534;
	selp.u32 	%r6642, 1, 0, %p532;
	or.b32  	%r14090, %r14090, %r6642;
	mov.u32 	%r14137, %r534;
$L__BB3_368:
	mov.b32 	%r6643, 0;
	st.local.v4.u32 	[%rd3], {%r6643, %r6643, %r6643, %r6643};
	st.local.v4.u32 	[%rd3+16], {%r6643, %r6643, %r6643, %r6643};
	st.local.v4.u32 	[%rd3+32], {%r6643, %r6643, %r6643, %r6643};
	st.local.v4.u32 	[%rd3+48], {%r6643, %r6643, %r6643, %r6643};
	st.local.v4.u32 	[%rd3+64], {%r6643, %r6643, %r6643, %r6643};
	st.local.v4.u32 	[%rd3+80], {%r6643, %r6643, %r6643, %r6643};
	st.local.v4.u32 	[%rd3+96], {%r6643, %r6643, %r6643, %r6643};
	st.local.v4.u32 	[%rd3+112], {%r6643, %r6643, %r6643, %r6643};
	popc.b32 	%r538, %r14089;
	setp.lt.s32 	%p533, %r14089, 0;
	setp.ne.s32 	%p534, %r538, 2;
	or.pred  	%p535, %p533, %p534;
	mov.u32 	%r14139, %r6643;
	@%p535 bra 	$L__BB3_371;
	clz.b32 	%r6644, %r14089;
	mov.b32 	%r6645, -2147483648;
	shr.u32 	%r539, %r6645, %r6644;
	xor.b32  	%r6646, %r539, %r14089;
	clz.b32 	%r6647, %r6646;
	sub.s32 	%r6648, 31, %r6647;
	mul.wide.u32 	%rd455, %r6648, 4;
	add.s64 	%rd44, %rd3, %rd455;
	ld.local.u32 	%r540, [%rd44];
	and.b32  	%r6649, %r540, %r539;
	setp.ne.s32 	%p536, %r6649, 0;
	mov.u32 	%r14139, %r14089;
	@%p536 bra 	$L__BB3_371;
	or.b32  	%r6651, %r540, %r539;
	st.local.u32 	[%rd44], %r6651;
	mov.u32 	%r14139, %r6643;
$L__BB3_371:
	popc.b32 	%r542, %r14091;
	setp.lt.s32 	%p537, %r14091, 0;
	setp.ne.s32 	%p538, %r542, 2;
	or.pred  	%p539, %p537, %p538;
	@%p539 bra 	$L__BB3_375;
	clz.b32 	%r6652, %r14091;
	mov.b32 	%r6653, -2147483648;
	shr.u32 	%r543, %r6653, %r6652;
	xor.b32  	%r6654, %r543, %r14091;
	clz.b32 	%r6655, %r6654;
	sub.s32 	%r6656, 31, %r6655;
	mul.wide.u32 	%rd456, %r6656, 4;
	add.s64 	%rd45, %rd3, %rd456;
	ld.local.u32 	%r544, [%rd45];
	and.b32  	%r6657, %r544, %r543;
	setp.eq.s32 	%p540, %r6657, 0;
	@%p540 bra 	$L__BB3_374;
	or.b32  	%r14139, %r14091, %r14139;
	bra.uni 	$L__BB3_375;
$L__BB3_374:
	or.b32  	%r6658, %r544, %r543;
	st.local.u32 	[%rd45], %r6658;
$L__BB3_375:
	popc.b32 	%r547, %r14093;
	setp.lt.s32 	%p541, %r14093, 0;
	setp.ne.s32 	%p542, %r547, 2;
	or.pred  	%p543, %p541, %p542;
	@%p543 bra 	$L__BB3_379;
	clz.b32 	%r6659, %r14093;
	mov.b32 	%r6660, -2147483648;
	shr.u32 	%r548, %r6660, %r6659;
	xor.b32  	%r6661, %r548, %r14093;
	clz.b32 	%r6662, %r6661;
	sub.s32 	%r6663, 31, %r6662;
	mul.wide.u32 	%rd457, %r6663, 4;
	add.s64 	%rd46, %rd3, %rd457;
	ld.local.u32 	%r549, [%rd46];
	and.b32  	%r6664, %r549, %r548;
	setp.eq.s32 	%p544, %r6664, 0;
	@%p544 bra 	$L__BB3_378;
	or.b32  	%r14139, %r14093, %r14139;
	bra.uni 	$L__BB3_379;
$L__BB3_378:
	or.b32  	%r6665, %r549, %r548;
	st.local.u32 	[%rd46], %r6665;
$L__BB3_379:
	popc.b32 	%r552, %r14095;
	setp.lt.s32 	%p545, %r14095, 0;
	setp.ne.s32 	%p546, %r552, 2;
	or.pred  	%p547, %p545, %p546;
	@%p547 bra 	$L__BB3_383;
	clz.b32 	%r6666, %r14095;
	mov.b32 	%r6667, -2147483648;
	shr.u32 	%r553, %r6667, %r6666;
	xor.b32  	%r6668, %r553, %r14095;
	clz.b32 	%r6669, %r6668;
	sub.s32 	%r6670, 31, %r6669;
	mul.wide.u32 	%rd458, %r6670, 4;
	add.s64 	%rd47, %rd3, %rd458;
	ld.local.u32 	%r554, [%rd47];
	and.b32  	%r6671, %r554, %r553;
	setp.eq.s32 	%p548, %r6671, 0;
	@%p548 bra 	$L__BB3_382;
	or.b32  	%r14139, %r14095, %r14139;
	bra.uni 	$L__BB3_383;
$L__BB3_382:
	or.b32  	%r6672, %r554, %r553;
	st.local.u32 	[%rd47], %r6672;
$L__BB3_383:
	popc.b32 	%r557, %r14097;
	setp.lt.s32 	%p549, %r14097, 0;
	setp.ne.s32 	%p550, %r557, 2;
	or.pred  	%p551, %p549, %p550;
	@%p551 bra 	$L__BB3_387;
	clz.b32 	%r6673, %r14097;
	mov.b32 	%r6674, -2147483648;
	shr.u32 	%r558, %r6674, %r6673;
	xor.b32  	%r6675, %r558, %r14097;
	clz.b32 	%r6676, %r6675;
	sub.s32 	%r6677, 31, %r6676;
	mul.wide.u32 	%rd459, %r6677, 4;
	add.s64 	%rd48, %rd3, %rd459;
	ld.local.u32 	%r559, [%rd48];
	and.b32  	%r6678, %r559, %r558;
	setp.eq.s32 	%p552, %r6678, 0;
	@%p552 bra 	$L__BB3_386;
	or.b32  	%r14139, %r14097, %r14139;
	bra.uni 	$L__BB3_387;
$L__BB3_386:
	or.b32  	%r6679, %r559, %r558;
	st.local.u32 	[%rd48], %r6679;
$L__BB3_387:
	popc.b32 	%r562, %r14099;
	setp.lt.s32 	%p553, %r14099, 0;
	setp.ne.s32 	%p554, %r562, 2;
	or.pred  	%p555, %p553, %p554;
	@%p555 bra 	$L__BB3_391;
	clz.b32 	%r6680, %r14099;
	mov.b32 	%r6681, -2147483648;
	shr.u32 	%r563, %r6681, %r6680;
	xor.b32  	%r6682, %r563, %r14099;
	clz.b32 	%r6683, %r6682;
	sub.s32 	%r6684, 31, %r6683;
	mul.wide.u32 	%rd460, %r6684, 4;
	add.s64 	%rd49, %rd3, %rd460;
	ld.local.u32 	%r564, [%rd49];
	and.b32  	%r6685, %r564, %r563;
	setp.eq.s32 	%p556, %r6685, 0;
	@%p556 bra 	$L__BB3_390;
	or.b32  	%r14139, %r14099, %r14139;
	bra.uni 	$L__BB3_391;
$L__BB3_390:
	or.b32  	%r6686, %r564, %r563;
	st.local.u32 	[%rd49], %r6686;
$L__BB3_391:
	popc.b32 	%r567, %r14101;
	setp.lt.s32 	%p557, %r14101, 0;
	setp.ne.s32 	%p558, %r567, 2;
	or.pred  	%p559, %p557, %p558;
	@%p559 bra 	$L__BB3_395;
	clz.b32 	%r6687, %r14101;
	mov.b32 	%r6688, -2147483648;
	shr.u32 	%r568, %r6688, %r6687;
	xor.b32  	%r6689, %r568, %r14101;
	clz.b32 	%r6690, %r6689;
	sub.s32 	%r6691, 31, %r6690;
	mul.wide.u32 	%rd461, %r6691, 4;
	add.s64 	%rd50, %rd3, %rd461;
	ld.local.u32 	%r569, [%rd50];
	and.b32  	%r6692, %r569, %r568;
	setp.eq.s32 	%p560, %r6692, 0;
	@%p560 bra 	$L__BB3_394;
	or.b32  	%r14139, %r14101, %r14139;
	bra.uni 	$L__BB3_395;
$L__BB3_394:
	or.b32  	%r6693, %r569, %r568;
	st.local.u32 	[%rd50], %r6693;
$L__BB3_395:
	popc.b32 	%r572, %r14103;
	setp.lt.s32 	%p561, %r14103, 0;
	setp.ne.s32 	%p562, %r572, 2;
	or.pred  	%p563, %p561, %p562;
	@%p563 bra 	$L__BB3_399;
	clz.b32 	%r6694, %r14103;
	mov.b32 	%r6695, -2147483648;
	shr.u32 	%r573, %r6695, %r6694;
	xor.b32  	%r6696, %r573, %r14103;
	clz.b32 	%r6697, %r6696;
	sub.s32 	%r6698, 31, %r6697;
	mul.wide.u32 	%rd462, %r6698, 4;
	add.s64 	%rd51, %rd3, %rd462;
	ld.local.u32 	%r574, [%rd51];
	and.b32  	%r6699, %r574, %r573;
	setp.eq.s32 	%p564, %r6699, 0;
	@%p564 bra 	$L__BB3_398;
	or.b32  	%r14139, %r14103, %r14139;
	bra.uni 	$L__BB3_399;
$L__BB3_398:
	or.b32  	%r6700, %r574, %r573;
	st.local.u32 	[%rd51], %r6700;
$L__BB3_399:
	popc.b32 	%r577, %r14105;
	setp.lt.s32 	%p565, %r14105, 0;
	setp.ne.s32 	%p566, %r577, 2;
	or.pred  	%p567, %p565, %p566;
	@%p567 bra 	$L__BB3_403;
	clz.b32 	%r6701, %r14105;
	mov.b32 	%r6702, -2147483648;
	shr.u32 	%r578, %r6702, %r6701;
	xor.b32  	%r6703, %r578, %r14105;
	clz.b32 	%r6704, %r6703;
	sub.s32 	%r6705, 31, %r6704;
	mul.wide.u32 	%rd463, %r6705, 4;
	add.s64 	%rd52, %rd3, %rd463;
	ld.local.u32 	%r579, [%rd52];
	and.b32  	%r6706, %r579, %r578;
	setp.eq.s32 	%p568, %r6706, 0;
	@%p568 bra 	$L__BB3_402;
	or.b32  	%r14139, %r14105, %r14139;
	bra.uni 	$L__BB3_403;
$L__BB3_402:
	or.b32  	%r6707, %r579, %r578;
	st.local.u32 	[%rd52], %r6707;
$L__BB3_403:
	popc.b32 	%r582, %r14107;
	setp.lt.s32 	%p569, %r14107, 0;
	setp.ne.s32 	%p570, %r582, 2;
	or.pred  	%p571, %p569, %p570;
	@%p571 bra 	$L__BB3_407;
	clz.b32 	%r6708, %r14107;
	mov.b32 	%r6709, -2147483648;
	shr.u32 	%r583, %r6709, %r6708;
	xor.b32  	%r6710, %r583, %r14107;
	clz.b32 	%r6711, %r6710;
	sub.s32 	%r6712, 31, %r6711;
	mul.wide.u32 	%rd464, %r6712, 4;
	add.s64 	%rd53, %rd3, %rd464;
	ld.local.u32 	%r584, [%rd53];
	and.b32  	%r6713, %r584, %r583;
	setp.eq.s32 	%p572, %r6713, 0;
	@%p572 bra 	$L__BB3_406;
	or.b32  	%r14139, %r14107, %r14139;
	bra.uni 	$L__BB3_407;
$L__BB3_406:
	or.b32  	%r6714, %r584, %r583;
	st.local.u32 	[%rd53], %r6714;
$L__BB3_407:
	popc.b32 	%r587, %r14109;
	setp.lt.s32 	%p573, %r14109, 0;
	setp.ne.s32 	%p574, %r587, 2;
	or.pred  	%p575, %p573, %p574;
	@%p575 bra 	$L__BB3_411;
	clz.b32 	%r6715, %r14109;
	mov.b32 	%r6716, -2147483648;
	shr.u32 	%r588, %r6716, %r6715;
	xor.b32  	%r6717, %r588, %r14109;
	clz.b32 	%r6718, %r6717;
	sub.s32 	%r6719, 31, %r6718;
	mul.wide.u32 	%rd465, %r6719, 4;
	add.s64 	%rd54, %rd3, %rd465;
	ld.local.u32 	%r589, [%rd54];
	and.b32  	%r6720, %r589, %r588;
	setp.eq.s32 	%p576, %r6720, 0;
	@%p576 bra 	$L__BB3_410;
	or.b32  	%r14139, %r14109, %r14139;
	bra.uni 	$L__BB3_411;
$L__BB3_410:
	or.b32  	%r6721, %r589, %r588;
	st.local.u32 	[%rd54], %r6721;
$L__BB3_411:
	popc.b32 	%r592, %r14111;
	setp.lt.s32 	%p577, %r14111, 0;
	setp.ne.s32 	%p578, %r592, 2;
	or.pred  	%p579, %p577, %p578;
	@%p579 bra 	$L__BB3_415;
	clz.b32 	%r6722, %r14111;
	mov.b32 	%r6723, -2147483648;
	shr.u32 	%r593, %r6723, %r6722;
	xor.b32  	%r6724, %r593, %r14111;
	clz.b32 	%r6725, %r6724;
	sub.s32 	%r6726, 31, %r6725;
	mul.wide.u32 	%rd466, %r6726, 4;
	add.s64 	%rd55, %rd3, %rd466;
	ld.local.u32 	%r594, [%rd55];
	and.b32  	%r6727, %r594, %r593;
	setp.eq.s32 	%p580, %r6727, 0;
	@%p580 bra 	$L__BB3_414;
	or.b32  	%r14139, %r14111, %r14139;
	bra.uni 	$L__BB3_415;
$L__BB3_414:
	or.b32  	%r6728, %r594, %r593;
	st.local.u32 	[%rd55], %r6728;
$L__BB3_415:
	popc.b32 	%r597, %r14113;
	setp.lt.s32 	%p581, %r14113, 0;
	setp.ne.s32 	%p582, %r597, 2;
	or.pred  	%p583, %p581, %p582;
	@%p583 bra 	$L__BB3_419;
	clz.b32 	%r6729, %r14113;
	mov.b32 	%r6730, -2147483648;
	shr.u32 	%r598, %r6730, %r6729;
	xor.b32  	%r6731, %r598, %r14113;
	clz.b32 	%r6732, %r6731;
	sub.s32 	%r6733, 31, %r6732;
	mul.wide.u32 	%rd467, %r6733, 4;
	add.s64 	%rd56, %rd3, %rd467;
	ld.local.u32 	%r599, [%rd56];
	and.b32  	%r6734, %r599, %r598;
	setp.eq.s32 	%p584, %r6734, 0;
	@%p584 bra 	$L__BB3_418;
	or.b32  	%r14139, %r14113, %r14139;
	bra.uni 	$L__BB3_419;
$L__BB3_418:
	or.b32  	%r6735, %r599, %r598;
	st.local.u32 	[%rd56], %r6735;
$L__BB3_419:
	popc.b32 	%r602, %r14115;
	setp.lt.s32 	%p585, %r14115, 0;
	setp.ne.s32 	%p586, %r602, 2;
	or.pred  	%p587, %p585, %p586;
	@%p587 bra 	$L__BB3_423;
	clz.b32 	%r6736, %r14115;
	mov.b32 	%r6737, -2147483648;
	shr.u32 	%r603, %r6737, %r6736;
	xor.b32  	%r6738, %r603, %r14115;
	clz.b32 	%r6739, %r6738;
	sub.s32 	%r6740, 31, %r6739;
	mul.wide.u32 	%rd468, %r6740, 4;
	add.s64 	%rd57, %rd3, %rd468;
	ld.local.u32 	%r604, [%rd57];
	and.b32  	%r6741, %r604, %r603;
	setp.eq.s32 	%p588, %r6741, 0;
	@%p588 bra 	$L__BB3_422;
	or.b32  	%r14139, %r14115, %r14139;
	bra.uni 	$L__BB3_423;
$L__BB3_422:
	or.b32  	%r6742, %r604, %r603;
	st.local.u32 	[%rd57], %r6742;
$L__BB3_423:
	popc.b32 	%r607, %r14117;
	setp.lt.s32 	%p589, %r14117, 0;
	setp.ne.s32 	%p590, %r607, 2;
	or.pred  	%p591, %p589, %p590;
	@%p591 bra 	$L__BB3_427;
	clz.b32 	%r6743, %r14117;
	mov.b32 	%r6744, -2147483648;
	shr.u32 	%r608, %r6744, %r6743;
	xor.b32  	%r6745, %r608, %r14117;
	clz.b32 	%r6746, %r6745;
	sub.s32 	%r6747, 31, %r6746;
	mul.wide.u32 	%rd469, %r6747, 4;
	add.s64 	%rd58, %rd3, %rd469;
	ld.local.u32 	%r609, [%rd58];
	and.b32  	%r6748, %r609, %r608;
	setp.eq.s32 	%p592, %r6748, 0;
	@%p592 bra 	$L__BB3_426;
	or.b32  	%r14139, %r14117, %r14139;
	bra.uni 	$L__BB3_427;
$L__BB3_426:
	or.b32  	%r6749, %r609, %r608;
	st.local.u32 	[%rd58], %r6749;
$L__BB3_427:
	popc.b32 	%r612, %r14119;
	setp.lt.s32 	%p593, %r14119, 0;
	setp.ne.s32 	%p594, %r612, 2;
	or.pred  	%p595, %p593, %p594;
	@%p595 bra 	$L__BB3_431;
	clz.b32 	%r6750, %r14119;
	mov.b32 	%r6751, -2147483648;
	shr.u32 	%r613, %r6751, %r6750;
	xor.b32  	%r6752, %r613, %r14119;
	clz.b32 	%r6753, %r6752;
	sub.s32 	%r6754, 31, %r6753;
	mul.wide.u32 	%rd470, %r6754, 4;
	add.s64 	%rd59, %rd3, %rd470;
	ld.local.u32 	%r614, [%rd59];
	and.b32  	%r6755, %r614, %r613;
	setp.eq.s32 	%p596, %r6755, 0;
	@%p596 bra 	$L__BB3_430;
	or.b32  	%r14139, %r14119, %r14139;
	bra.uni 	$L__BB3_431;
$L__BB3_430:
	or.b32  	%r6756, %r614, %r613;
	st.local.u32 	[%rd59], %r6756;
$L__BB3_431:
	popc.b32 	%r617, %r14121;
	setp.lt.s32 	%p597, %r14121, 0;
	setp.ne.s32 	%p598, %r617, 2;
	or.pred  	%p599, %p597, %p598;
	@%p599 bra 	$L__BB3_435;
	clz.b32 	%r6757, %r14121;
	mov.b32 	%r6758, -2147483648;
	shr.u32 	%r618, %r6758, %r6757;
	xor.b32  	%r6759, %r618, %r14121;
	clz.b32 	%r6760, %r6759;
	sub.s32 	%r6761, 31, %r6760;
	mul.wide.u32 	%rd471, %r6761, 4;
	add.s64 	%rd60, %rd3, %rd471;
	ld.local.u32 	%r619, [%rd60];
	and.b32  	%r6762, %r619, %r618;
	setp.eq.s32 	%p600, %r6762, 0;
	@%p600 bra 	$L__BB3_434;
	or.b32  	%r14139, %r14121, %r14139;
	bra.uni 	$L__BB3_435;
$L__BB3_434:
	or.b32  	%r6763, %r619, %r618;
	st.local.u32 	[%rd60], %r6763;
$L__BB3_435:
	popc.b32 	%r622, %r14123;
	setp.lt.s32 	%p601, %r14123, 0;
	setp.ne.s32 	%p602, %r622, 2;
	or.pred  	%p603, %p601, %p602;
	@%p603 bra 	$L__BB3_439;
	clz.b32 	%r6764, %r14123;
	mov.b32 	%r6765, -2147483648;
	shr.u32 	%r623, %r6765, %r6764;
	xor.b32  	%r6766, %r623, %r14123;
	clz.b32 	%r6767, %r6766;
	sub.s32 	%r6768, 31, %r6767;
	mul.wide.u32 	%rd472, %r6768, 4;
	add.s64 	%rd61, %rd3, %rd472;
	ld.local.u32 	%r624, [%rd61];
	and.b32  	%r6769, %r624, %r623;
	setp.eq.s32 	%p604, %r6769, 0;
	@%p604 bra 	$L__BB3_438;
	or.b32  	%r14139, %r14123, %r14139;
	bra.uni 	$L__BB3_439;
$L__BB3_438:
	or.b32  	%r6770, %r624, %r623;
	st.local.u32 	[%rd61], %r6770;
$L__BB3_439:
	popc.b32 	%r627, %r14125;
	setp.lt.s32 	%p605, %r14125, 0;
	setp.ne.s32 	%p606, %r627, 2;
	or.pred  	%p607, %p605, %p606;
	@%p607 bra 	$L__BB3_443;
	clz.b32 	%r6771, %r14125;
	mov.b32 	%r6772, -2147483648;
	shr.u32 	%r628, %r6772, %r6771;
	xor.b32  	%r6773, %r628, %r14125;
	clz.b32 	%r6774, %r6773;
	sub.s32 	%r6775, 31, %r6774;
	mul.wide.u32 	%rd473, %r6775, 4;
	add.s64 	%rd62, %rd3, %rd473;
	ld.local.u32 	%r629, [%rd62];
	and.b32  	%r6776, %r629, %r628;
	setp.eq.s32 	%p608, %r6776, 0;
	@%p608 bra 	$L__BB3_442;
	or.b32  	%r14139, %r14125, %r14139;
	bra.uni 	$L__BB3_443;
$L__BB3_442:
	or.b32  	%r6777, %r629, %r628;
	st.local.u32 	[%rd62], %r6777;
$L__BB3_443:
	popc.b32 	%r632, %r14127;
	setp.lt.s32 	%p609, %r14127, 0;
	setp.ne.s32 	%p610, %r632, 2;
	or.pred  	%p611, %p609, %p610;
	@%p611 bra 	$L__BB3_447;
	clz.b32 	%r6778, %r14127;
	mov.b32 	%r6779, -2147483648;
	shr.u32 	%r633, %r6779, %r6778;
	xor.b32  	%r6780, %r633, %r14127;
	clz.b32 	%r6781, %r6780;
	sub.s32 	%r6782, 31, %r6781;
	mul.wide.u32 	%rd474, %r6782, 4;
	add.s64 	%rd63, %rd3, %rd474;
	ld.local.u32 	%r634, [%rd63];
	and.b32  	%r6783, %r634, %r633;
	setp.eq.s32 	%p612, %r6783, 0;
	@%p612 bra 	$L__BB3_446;
	or.b32  	%r14139, %r14127, %r14139;
	bra.uni 	$L__BB3_447;
$L__BB3_446:
	or.b32  	%r6784, %r634, %r633;
	st.local.u32 	[%rd63], %r6784;
$L__BB3_447:
	popc.b32 	%r637, %r14129;
	setp.lt.s32 	%p613, %r14129, 0;
	setp.ne.s32 	%p614, %r637, 2;
	or.pred  	%p615, %p613, %p614;
	@%p615 bra 	$L__BB3_451;
	clz.b32 	%r6785, %r14129;
	mov.b32 	%r6786, -2147483648;
	shr.u32 	%r638, %r6786, %r6785;
	xor.b32  	%r6787, %r638, %r14129;
	clz.b32 	%r6788, %r6787;
	sub.s32 	%r6789, 31, %r6788;
	mul.wide.u32 	%rd475, %r6789, 4;
	add.s64 	%rd64, %rd3, %rd475;
	ld.local.u32 	%r639, [%rd64];
	and.b32  	%r6790, %r639, %r638;
	setp.eq.s32 	%p616, %r6790, 0;
	@%p616 bra 	$L__BB3_450;
	or.b32  	%r14139, %r14129, %r14139;
	bra.uni 	$L__BB3_451;
$L__BB3_450:
	or.b32  	%r6791, %r639, %r638;
	st.local.u32 	[%rd64], %r6791;
$L__BB3_451:
	popc.b32 	%r642, %r14131;
	setp.lt.s32 	%p617, %r14131, 0;
	setp.ne.s32 	%p618, %r642, 2;
	or.pred  	%p619, %p617, %p618;
	@%p619 bra 	$L__BB3_455;
	clz.b32 	%r6792, %r14131;
	mov.b32 	%r6793, -2147483648;
	shr.u32 	%r643, %r6793, %r6792;
	xor.b32  	%r6794, %r643, %r14131;
	clz.b32 	%r6795, %r6794;
	sub.s32 	%r6796, 31, %r6795;
	mul.wide.u32 	%rd476, %r6796, 4;
	add.s64 	%rd65, %rd3, %rd476;
	ld.local.u32 	%r644, [%rd65];
	and.b32  	%r6797, %r644, %r643;
	setp.eq.s32 	%p620, %r6797, 0;
	@%p620 bra 	$L__BB3_454;
	or.b32  	%r14139, %r14131, %r14139;
	bra.uni 	$L__BB3_455;
$L__BB3_454:
	or.b32  	%r6798, %r644, %r643;
	st.local.u32 	[%rd65], %r6798;
$L__BB3_455:
	popc.b32 	%r647, %r14133;
	setp.lt.s32 	%p621, %r14133, 0;
	setp.ne.s32 	%p622, %r647, 2;
	or.pred  	%p623, %p621, %p622;
	@%p623 bra 	$L__BB3_459;
	clz.b32 	%r6799, %r14133;
	mov.b32 	%r6800, -2147483648;
	shr.u32 	%r648, %r6800, %r6799;
	xor.b32  	%r6801, %r648, %r14133;
	clz.b32 	%r6802, %r6801;
	sub.s32 	%r6803, 31, %r6802;
	mul.wide.u32 	%rd477, %r6803, 4;
	add.s64 	%rd66, %rd3, %rd477;
	ld.local.u32 	%r649, [%rd66];
	and.b32  	%r6804, %r649, %r648;
	setp.eq.s32 	%p624, %r6804, 0;
	@%p624 bra 	$L__BB3_458;
	or.b32  	%r14139, %r14133, %r14139;
	bra.uni 	$L__BB3_459;
$L__BB3_458:
	or.b32  	%r6805, %r649, %r648;
	st.local.u32 	[%rd66], %r6805;
$L__BB3_459:
	popc.b32 	%r652, %r14135;
	setp.lt.s32 	%p625, %r14135, 0;
	setp.ne.s32 	%p626, %r652, 2;
	or.pred  	%p627, %p625, %p626;
	@%p627 bra 	$L__BB3_463;
	clz.b32 	%r6806, %r14135;
	mov.b32 	%r6807, -2147483648;
	shr.u32 	%r653, %r6807, %r6806;
	xor.b32  	%r6808, %r653, %r14135;
	clz.b32 	%r6809, %r6808;
	sub.s32 	%r6810, 31, %r6809;
	mul.wide.u32 	%rd478, %r6810, 4;
	add.s64 	%rd67, %rd3, %rd478;
	ld.local.u32 	%r654, [%rd67];
	and.b32  	%r6811, %r654, %r653;
	setp.eq.s32 	%p628, %r6811, 0;
	@%p628 bra 	$L__BB3_462;
	or.b32  	%r14139, %r14135, %r14139;
	bra.uni 	$L__BB3_463;
$L__BB3_462:
	or.b32  	%r6812, %r654, %r653;
	st.local.u32 	[%rd67], %r6812;
$L__BB3_463:
	popc.b32 	%r657, %r14137;
	setp.lt.s32 	%p629, %r14137, 0;
	setp.ne.s32 	%p630, %r657, 2;
	or.pred  	%p631, %p629, %p630;
	@%p631 bra 	$L__BB3_465;
	clz.b32 	%r6813, %r14137;
	mov.b32 	%r6814, -2147483648;
	shr.u32 	%r6815, %r6814, %r6813;
	xor.b32  	%r6816, %r6815, %r14137;
	clz.b32 	%r6817, %r6816;
	sub.s32 	%r6818, 31, %r6817;
	mul.wide.u32 	%rd479, %r6818, 4;
	add.s64 	%rd480, %rd3, %rd479;
	ld.local.u32 	%r6819, [%rd480];
	and.b32  	%r6820, %r6819, %r6815;
	setp.eq.s32 	%p632, %r6820, 0;
	selp.b32 	%r6821, 0, %r14137, %p632;
	or.b32  	%r14139, %r14139, %r6821;
$L__BB3_465:
	setp.eq.s32 	%p633, %r14139, 0;
	mov.b32 	%r14165, 0;
	@%p633 bra 	$L__BB3_516;
	not.b32 	%r660, %r14139;
	setp.gt.s32 	%p634, %r14089, -1;
	setp.eq.s32 	%p635, %r538, 2;
	and.b32  	%r6825, %r14089, %r14139;
	setp.eq.s32 	%p636, %r6825, %r14089;
	and.pred  	%p637, %p635, %p636;
	mov.b32 	%r14165, 0;
	and.pred  	%p638, %p637, %p634;
	@%p638 bra 	$L__BB3_468;
	and.b32  	%r6826, %r14089, %r660;
	popc.b32 	%r6827, %r6826;
	setp.eq.s32 	%p639, %r6827, 1;
	or.b32  	%r6828, %r6826, -2147483648;
	selp.b32 	%r6829, %r6828, %r6826, %p639;
	st.local.u32 	[%rd43], %r6829;
	setp.ne.s32 	%p640, %r14089, %r6829;
	selp.u32 	%r14165, 1, 0, %p640;
$L__BB3_468:
	setp.gt.s32 	%p641, %r14091, -1;
	setp.eq.s32 	%p642, %r542, 2;
	and.b32  	%r6831, %r14091, %r14139;
	setp.eq.s32 	%p643, %r6831, %r14091;
	and.pred  	%p644, %p642, %p643;
	and.pred  	%p645, %p644, %p641;
	@%p645 bra 	$L__BB3_470;
	and.b32  	%r6832, %r14091, %r660;
	popc.b32 	%r6833, %r6832;
	setp.eq.s32 	%p646, %r6833, 1;
	or.b32  	%r6834, %r6832, -2147483648;
	selp.b32 	%r6835, %r6834, %r6832, %p646;
	st.local.u32 	[%rd43+500], %r6835;
	setp.ne.s32 	%p647, %r14091, %r6835;
	selp.u32 	%r6836, 1, 0, %p647;
	or.b32  	%r14165, %r14165, %r6836;
$L__BB3_470:
	setp.gt.s32 	%p648, %r14093, -1;
	setp.eq.s32 	%p649, %r547, 2;
	and.b32  	%r6838, %r14093, %r14139;
	setp.eq.s32 	%p650, %r6838, %r14093;
	and.pred  	%p651, %p649, %p650;
	and.pred  	%p652, %p651, %p648;
	@%p652 bra 	$L__BB3_472;
	and.b32  	%r6839, %r14093, %r660;
	popc.b32 	%r6840, %r6839;
	setp.eq.s32 	%p653, %r6840, 1;
	or.b32  	%r6841, %r6839, -2147483648;
	selp.b32 	%r6842, %r6841, %r6839, %p653;
	st.local.u32 	[%rd43+1000], %r6842;
	setp.ne.s32 	%p654, %r14093, %r6842;
	selp.u32 	%r6843, 1, 0, %p654;
	or.b32  	%r14165, %r14165, %r6843;
$L__BB3_472:
	setp.gt.s32 	%p655, %r14095, -1;
	setp.eq.s32 	%p656, %r552, 2;
	and.b32  	%r6845, %r14095, %r14139;
	setp.eq.s32 	%p657, %r6845, %r14095;
	and.pred  	%p658, %p656, %p657;
	and.pred  	%p659, %p658, %p655;
	@%p659 bra 	$L__BB3_474;
	and.b32  	%r6846, %r14095, %r660;
	popc.b32 	%r6847, %r6846;
	setp.eq.s32 	%p660, %r6847, 1;
	or.b32  	%r6848, %r6846, -2147483648;
	selp.b32 	%r6849, %r6848, %r6846, %p660;
	st.local.u32 	[%rd43+1500], %r6849;
	setp.ne.s32 	%p661, %r14095, %r6849;
	selp.u32 	%r6850, 1, 0, %p661;
	or.b32  	%r14165, %r14165, %r6850;
$L__BB3_474:
	setp.gt.s32 	%p662, %r14097, -1;
	setp.eq.s32 	%p663, %r557, 2;
	and.b32  	%r6852, %r14097, %r14139;
	setp.eq.s32 	%p664, %r6852, %r14097;
	and.pred  	%p665, %p663, %p664;
	and.pred  	%p666, %p665, %p662;
	@%p666 bra 	$L__BB3_476;
	and.b32  	%r6853, %r14097, %r660;
	popc.b32 	%r6854, %r6853;
	setp.eq.s32 	%p667, %r6854, 1;
	or.b32  	%r6855, %r6853, -2147483648;
	selp.b32 	%r6856, %r6855, %r6853, %p667;
	st.local.u32 	[%rd43+2000], %r6856;
	setp.ne.s32 	%p668, %r14097, %r6856;
	selp.u32 	%r6857, 1, 0, %p668;
	or.b32  	%r14165, %r14165, %r6857;
$L__BB3_476:
	setp.gt.s32 	%p669, %r14099, -1;
	setp.eq.s32 	%p670, %r562, 2;
	and.b32  	%r6859, %r14099, %r14139;
	setp.eq.s32 	%p671, %r6859, %r14099;
	and.pred  	%p672, %p670, %p671;
	and.pred  	%p673, %p672, %p669;
	@%p673 bra 	$L__BB3_478;
	and.b32  	%r6860, %r14099, %r660;
	popc.b32 	%r6861, %r6860;
	setp.eq.s32 	%p674, %r6861, 1;
	or.b32  	%r6862, %r6860, -2147483648;
	selp.b32 	%r6863, %r6862, %r6860, %p674;
	st.local.u32 	[%rd43+100], %r6863;
	setp.ne.s32 	%p675, %r14099, %r6863;
	selp.u32 	%r6864, 1, 0, %p675;
	or.b32  	%r14165, %r14165, %r6864;
$L__BB3_478:
	setp.gt.s32 	%p676, %r14101, -1;
	setp.eq.s32 	%p677, %r567, 2;
	and.b32  	%r6866, %r14101, %r14139;
	setp.eq.s32 	%p678, %r6866, %r14101;
	and.pred  	%p679, %p677, %p678;
	and.pred  	%p680, %p679, %p676;
	@%p680 bra 	$L__BB3_480;
	and.b32  	%r6867, %r14101, %r660;
	popc.b32 	%r6868, %r6867;
	setp.eq.s32 	%p681, %r6868, 1;
	or.b32  	%r6869, %r6867, -2147483648;
	selp.b32 	%r6870, %r6869, %r6867, %p681;
	st.local.u32 	[%rd43+600], %r6870;
	setp.ne.s32 	%p682, %r14101, %r6870;
	selp.u32 	%r6871, 1, 0, %p682;
	or.b32  	%r14165, %r14165, %r6871;
$L__BB3_480:
	setp.gt.s32 	%p683, %r14103, -1;
	setp.eq.s32 	%p684, %r572, 2;
	and.b32  	%r6873, %r14103, %r14139;
	setp.eq.s32 	%p685, %r6873, %r14103;
	and.pred  	%p686, %p684, %p685;
	and.pred  	%p687, %p686, %p683;
	@%p687 bra 	$L__BB3_482;
	and.b32  	%r6874, %r14103, %r660;
	popc.b32 	%r6875, %r6874;
	setp.eq.s32 	%p688, %r6875, 1;
	or.b32  	%r6876, %r6874, -2147483648;
	selp.b32 	%r6877, %r6876, %r6874, %p688;
	st.local.u32 	[%rd43+1100], %r6877;
	setp.ne.s32 	%p689, %r14103, %r6877;
	selp.u32 	%r6878, 1, 0, %p689;
	or.b32  	%r14165, %r14165, %r6878;
$L__BB3_482:
	setp.gt.s32 	%p690, %r14105, -1;
	setp.eq.s32 	%p691, %r577, 2;
	and.b32  	%r6880, %r14105, %r14139;
	setp.eq.s32 	%p692, %r6880, %r14105;
	and.pred  	%p693, %p691, %p692;
	and.pred  	%p694, %p693, %p690;
	@%p694 bra 	$L__BB3_484;
	and.b32  	%r6881, %r14105, %r660;
	popc.b32 	%r6882, %r6881;
	setp.eq.s32 	%p695, %r6882, 1;
	or.b32  	%r6883, %r6881, -2147483648;
	selp.b32 	%r6884, %r6883, %r6881, %p695;
	st.local.u32 	[%rd43+1600], %r6884;
	setp.ne.s32 	%p696, %r14105, %r6884;
	selp.u32 	%r6885, 1, 0, %p696;
	or.b32  	%r14165, %r14165, %r6885;
$L__BB3_484:
	setp.gt.s32 	%p697, %r14107, -1;
	setp.eq.s32 	%p698, %r582, 2;
	and.b32  	%r6887, %r14107, %r14139;
	setp.eq.s32 	%p699, %r6887, %r14107;
	and.pred  	%p700, %p698, %p699;
	and.pred  	%p701, %p700, %p697;
	@%p701 bra 	$L__BB3_486;
	and.b32  	%r6888, %r14107, %r660;
	popc.b32 	%r6889, %r6888;
	setp.eq.s32 	%p702, %r6889, 1;
	or.b32  	%r6890, %r6888, -2147483648;
	selp.b32 	%r6891, %r6890, %r6888, %p702;
	st.local.u32 	[%rd43+2100], %r6891;
	setp.ne.s32 	%p703, %r14107, %r6891;
	selp.u32 	%r6892, 1, 0, %p703;
	or.b32  	%r14165, %r14165, %r6892;
$L__BB3_486:
	setp.gt.s32 	%p704, %r14109, -1;
	setp.eq.s32 	%p705, %r587, 2;
	and.b32  	%r6894, %r14109, %r14139;
	setp.eq.s32 	%p706, %r6894, %r14109;
	and.pred  	%p707, %p705, %p706;
	and.pred  	%p708, %p707, %p704;
	@%p708 bra 	$L__BB3_488;
	and.b32  	%r6895, %r14109, %r660;
	popc.b32 	%r6896, %r6895;
	setp.eq.s32 	%p709, %r6896, 1;
	or.b32  	%r6897, %r6895, -2147483648;
	selp.b32 	%r6898, %r6897, %r6895, %p709;
	st.local.u32 	[%rd43+200], %r6898;
	setp.ne.s32 	%p710, %r14109, %r6898;
	selp.u32 	%r6899, 1, 0, %p710;
	or.b32  	%r14165, %r14165, %r6899;
$L__BB3_488:
	setp.gt.s32 	%p711, %r14111, -1;
	setp.eq.s32 	%p712, %r592, 2;
	and.b32  	%r6901, %r14111, %r14139;
	setp.eq.s32 	%p713, %r6901, %r14111;
	and.pred  	%p714, %p712, %p713;
	and.pred  	%p715, %p714, %p711;
	@%p715 bra 	$L__BB3_490;
	and.b32  	%r6902, %r14111, %r660;
	popc.b32 	%r6903, %r6902;
	setp.eq.s32 	%p716, %r6903, 1;
	or.b32  	%r6904, %r6902, -2147483648;
	selp.b32 	%r6905, %r6904, %r6902, %p716;
	st.local.u32 	[%rd43+700], %r6905;
	setp.ne.s32 	%p717, %r14111, %r6905;
	selp.u32 	%r6906, 1, 0, %p717;
	or.b32  	%r14165, %r14165, %r6906;
$L__BB3_490:
	setp.gt.s32 	%p718, %r14113, -1;
	setp.eq.s32 	%p719, %r597, 2;
	and.b32  	%r6908, %r14113, %r14139;
	setp.eq.s32 	%p720, %r6908, %r14113;
	and.pred  	%p721, %p719, %p720;
	and.pred  	%p722, %p721, %p718;
	@%p722 bra 	$L__BB3_492;
	and.b32  	%r6909, %r14113, %r660;
	popc.b32 	%r6910, %r6909;
	setp.eq.s32 	%p723, %r6910, 1;
	or.b32  	%r6911, %r6909, -2147483648;
	selp.b32 	%r6912, %r6911, %r6909, %p723;
	st.local.u32 	[%rd43+1200], %r6912;
	setp.ne.s32 	%p724, %r14113, %r6912;
	selp.u32 	%r6913, 1, 0, %p724;
	or.b32  	%r14165, %r14165, %r6913;
$L__BB3_492:
	setp.gt.s32 	%p725, %r14115, -1;
	setp.eq.s32 	%p726, %r602, 2;
	and.b32  	%r6915, %r14115, %r14139;
	setp.eq.s32 	%p727, %r6915, %r14115;
	and.pred  	%p728, %p726, %p727;
	and.pred  	%p729, %p728, %p725;
	@%p729 bra 	$L__BB3_494;
	and.b32  	%r6916, %r14115, %r660;
	popc.b32 	%r6917, %r6916;
	setp.eq.s32 	%p730, %r6917, 1;
	or.b32  	%r6918, %r6916, -2147483648;
	selp.b32 	%r6919, %r6918, %r6916, %p730;
	st.local.u32 	[%rd43+1700], %r6919;
	setp.ne.s32 	%p731, %r14115, %r6919;
	selp.u32 	%r6920, 1, 0, %p731;
	or.b32  	%r14165, %r14165, %r6920;
$L__BB3_494:
	setp.gt.s32 	%p732, %r14117, -1;
	setp.eq.s32 	%p733, %r607, 2;
	and.b32  	%r6922, %r14117, %r14139;
	setp.eq.s32 	%p734, %r6922, %r14117;
	and.pred  	%p735, %p733, %p734;
	and.pred  	%p736, %p735, %p732;
	@%p736 bra 	$L__BB3_496;
	and.b32  	%r6923, %r14117, %r660;
	popc.b32 	%r6924, %r6923;
	setp.eq.s32 	%p737, %r6924, 1;
	or.b32  	%r6925, %r6923, -2147483648;
	selp.b32 	%r6926, %r6925, %r6923, %p737;
	st.local.u32 	[%rd43+2200], %r6926;
	setp.ne.s32 	%p738, %r14117, %r6926;
	selp.u32 	%r6927, 1, 0, %p738;
	or.b32  	%r14165, %r14165, %r6927;
$L__BB3_496:
	setp.gt.s32 	%p739, %r14119, -1;
	setp.eq.s32 	%p740, %r612, 2;
	and.b32  	%r6929, %r14119, %r14139;
	setp.eq.s32 	%p741, %r6929, %r14119;
	and.pred  	%p742, %p740, %p741;
	and.pred  	%p743, %p742, %p739;
	@%p743 bra 	$L__BB3_498;
	and.b32  	%r6930, %r14119, %r660;
	popc.b32 	%r6931, %r6930;
	setp.eq.s32 	%p744, %r6931, 1;
	or.b32  	%r6932, %r6930, -2147483648;
	selp.b32 	%r6933, %r6932, %r6930, %p744;
	st.local.u32 	[%rd43+300], %r6933;
	setp.ne.s32 	%p745, %r14119, %r6933;
	selp.u32 	%r6934, 1, 0, %p745;
	or.b32  	%r14165, %r14165, %r6934;
$L__BB3_498:
	setp.gt.s32 	%p746, %r14121, -1;
	setp.eq.s32 	%p747, %r617, 2;
	and.b32  	%r6936, %r14121, %r14139;
	setp.eq.s32 	%p748, %r6936, %r14121;
	and.pred  	%p749, %p747, %p748;
	and.pred  	%p750, %p749, %p746;
	@%p750 bra 	$L__BB3_500;
	and.b32  	%r6937, %r14121, %r660;
	popc.b32 	%r6938, %r6937;
	setp.eq.s32 	%p751, %r6938, 1;
	or.b32  	%r6939, %r6937, -2147483648;
	selp.b32 	%r6940, %r6939, %r6937, %p751;
	st.local.u32 	[%rd43+800], %r6940;
	setp.ne.s32 	%p752, %r14121, %r6940;
	selp.u32 	%r6941, 1, 0, %p752;
	or.b32  	%r14165, %r14165, %r6941;
$L__BB3_500:
	setp.gt.s32 	%p753, %r14123, -1;
	setp.eq.s32 	%p754, %r622, 2;
	and.b32  	%r6943, %r14123, %r14139;
	setp.eq.s32 	%p755, %r6943, %r14123;
	and.pred  	%p756, %p754, %p755;
	and.pred  	%p757, %p756, %p753;
	@%p757 bra 	$L__BB3_502;
	and.b32  	%r6944, %r14123, %r660;
	popc.b32 	%r6945, %r6944;
	setp.eq.s32 	%p758, %r6945, 1;
	or.b32  	%r6946, %r6944, -2147483648;
	selp.b32 	%r6947, %r6946, %r6944, %p758;
	st.local.u32 	[%rd43+1300], %r6947;
	setp.ne.s32 	%p759, %r14123, %r6947;
	selp.u32 	%r6948, 1, 0, %p759;
	or.b32  	%r14165, %r14165, %r6948;
$L__BB3_502:
	setp.gt.s32 	%p760, %r14125, -1;
	setp.eq.s32 	%p761, %r627, 2;
	and.b32  	%r6950, %r14125, %r14139;
	setp.eq.s32 	%p762, %r6950, %r14125;
	and.pred  	%p763, %p761, %p762;
	and.pred  	%p764, %p763, %p760;
	@%p764 bra 	$L__BB3_504;
	and.b32  	%r6951, %r14125, %r660;
	popc.b32 	%r6952, %r6951;
	setp.eq.s32 	%p765, %r6952, 1;
	or.b32  	%r6953, %r6951, -2147483648;
	selp.b32 	%r6954, %r6953, %r6951, %p765;
	st.local.u32 	[%rd43+1800], %r6954;
	setp.ne.s32 	%p766, %r14125, %r6954;
	selp.u32 	%r6955, 1, 0, %p766;
	or.b32  	%r14165, %r14165, %r6955;
$L__BB3_504:
	setp.gt.s32 	%p767, %r14127, -1;
	setp.eq.s32 	%p768, %r632, 2;
	and.b32  	%r6957, %r14127, %r14139;
	setp.eq.s32 	%p769, %r6957, %r14127;
	and.pred  	%p770, %p768, %p769;
	and.pred  	%p771, %p770, %p767;
	@%p771 bra 	$L__BB3_506;
	and.b32  	%r6958, %r14127, %r660;
	popc.b32 	%r6959, %r6958;
	setp.eq.s32 	%p772, %r6959, 1;
	or.b32  	%r6960, %r6958, -2147483648;
	selp.b32 	%r6961, %r6960, %r6958, %p772;
	st.local.u32 	[%rd43+2300], %r6961;
	setp.ne.s32 	%p773, %r14127, %r6961;
	selp.u32 	%r6962, 1, 0, %p773;
	or.b32  	%r14165, %r14165, %r6962;
$L__BB3_506:
	setp.gt.s32 	%p774, %r14129, -1;
	setp.eq.s32 	%p775, %r637, 2;
	and.b32  	%r6964, %r14129, %r14139;
	setp.eq.s32 	%p776, %r6964, %r14129;
	and.pred  	%p777, %p775, %p776;
	and.pred  	%p778, %p777, %p774;
	@%p778 bra 	$L__BB3_508;
	and.b32  	%r6965, %r14129, %r660;
	popc.b32 	%r6966, %r6965;
	setp.eq.s32 	%p779, %r6966, 1;
	or.b32  	%r6967, %r6965, -2147483648;
	selp.b32 	%r6968, %r6967, %r6965, %p779;
	st.local.u32 	[%rd43+400], %r6968;
	setp.ne.s32 	%p780, %r14129, %r6968;
	selp.u32 	%r6969, 1, 0, %p780;
	or.b32  	%r14165, %r14165, %r6969;
$L__BB3_508:
	setp.gt.s32 	%p781, %r14131, -1;
	setp.eq.s32 	%p782, %r642, 2;
	and.b32  	%r6971, %r14131, %r14139;
	setp.eq.s32 	%p783, %r6971, %r14131;
	and.pred  	%p784, %p782, %p783;
	and.pred  	%p785, %p784, %p781;
	@%p785 bra 	$L__BB3_510;
	and.b32  	%r6972, %r14131, %r660;
	popc.b32 	%r6973, %r6972;
	setp.eq.s32 	%p786, %r6973, 1;
	or.b32  	%r6974, %r6972, -2147483648;
	selp.b32 	%r6975, %r6974, %r6972, %p786;
	st.local.u32 	[%rd43+900], %r6975;
	setp.ne.s32 	%p787, %r14131, %r6975;
	selp.u32 	%r6976, 1, 0, %p787;
	or.b32  	%r14165, %r14165, %r6976;
$L__BB3_510:
	setp.gt.s32 	%p788, %r14133, -1;
	setp.eq.s32 	%p789, %r647, 2;
	and.b32  	%r6978, %r14133, %r14139;
	setp.eq.s32 	%p790, %r6978, %r14133;
	and.pred  	%p791, %p789, %p790;
	and.pred  	%p792, %p791, %p788;
	@%p792 bra 	$L__BB3_512;
	and.b32  	%r6979, %r14133, %r660;
	popc.b32 	%r6980, %r6979;
	setp.eq.s32 	%p793, %r6980, 1;
	or.b32  	%r6981, %r6979, -2147483648;
	selp.b32 	%r6982, %r6981, %r6979, %p793;
	st.local.u32 	[%rd43+1400], %r6982;
	setp.ne.s32 	%p794, %r14133, %r6982;
	selp.u32 	%r6983, 1, 0, %p794;
	or.b32  	%r14165, %r14165, %r6983;
$L__BB3_512:
	setp.gt.s32 	%p795, %r14135, -1;
	setp.eq.s32 	%p796, %r652, 2;
	and.b32  	%r6985, %r14135, %r14139;
	setp.eq.s32 	%p797, %r6985, %r14135;
	and.pred  	%p798, %p796, %p797;
	and.pred  	%p799, %p798, %p795;
	@%p799 bra 	$L__BB3_514;
	and.b32  	%r6986, %r14135, %r660;
	popc.b32 	%r6987, %r6986;
	setp.eq.s32 	%p800, %r6987, 1;
	or.b32  	%r6988, %r6986, -2147483648;
	selp.b32 	%r6989, %r6988, %r6986, %p800;
	st.local.u32 	[%rd43+1900], %r6989;
	setp.ne.s32 	%p801, %r14135, %r6989;
	selp.u32 	%r6990, 1, 0, %p801;
	or.b32  	%r14165, %r14165, %r6990;
$L__BB3_514:
	setp.gt.s32 	%p802, %r14137, -1;
	setp.eq.s32 	%p803, %r657, 2;
	and.b32  	%r6992, %r14137, %r14139;
	setp.eq.s32 	%p804, %r6992, %r14137;
	and.pred  	%p805, %p803, %p804;
	and.pred  	%p806, %p805, %p802;
	@%p806 bra 	$L__BB3_516;
	and.b32  	%r6993, %r14137, %r660;
	popc.b32 	%r6994, %r6993;
	setp.eq.s32 	%p807, %r6994, 1;
	or.b32  	%r6995, %r6993, -2147483648;
	selp.b32 	%r6996, %r6995, %r6993, %p807;
	st.local.u32 	[%rd43+2400], %r6996;
	setp.ne.s32 	%p808, %r14137, %r6996;
	selp.u32 	%r6997, 1, 0, %p808;
	or.b32  	%r14165, %r14165, %r6997;
$L__BB3_516:
	or.b32  	%r6998, %r14061, %r14165;
	or.b32  	%r14061, %r6998, %r14090;
	add.s32 	%r14062, %r14062, 1;
	setp.ne.s32 	%p809, %r14062, 25;
	@%p809 bra 	$L__BB3_268;
	setp.eq.s32 	%p810, %r14061, 3;
	@%p810 bra 	$L__BB3_3790;
	mov.b32 	%r14189, 0;
$L__BB3_519:
	mul.wide.u32 	%rd481, %r14189, 100;
	add.s64 	%rd876, %rd16, %rd481;
	mov.b32 	%r14191, 0;
$L__BB3_520:
	mov.u32 	%r715, %r14191;
	ld.local.u32 	%r14219, [%rd876+-208];
	min.s32 	%r7001, %r14219, 0;
	and.b32  	%r14194, %r7001, 2147483647;
	ld.local.u32 	%r14221, [%rd876+-108];
	setp.gt.s32 	%p811, %r14221, -1;
	@%p811 bra 	$L__BB3_522;
	and.b32  	%r7002, %r14221, 2147483647;
	and.b32  	%r7003, %r14221, %r14194;
	setp.eq.s32 	%p812, %r7003, 0;
	selp.b32 	%r7004, %r7002, -2147483648, %p812;
	or.b32  	%r14194, %r7004, %r14194;
$L__BB3_522:
	ld.local.u32 	%r14223, [%rd876+-8];
	setp.gt.s32 	%p813, %r14223, -1;
	@%p813 bra 	$L__BB3_524;
	and.b32  	%r7005, %r14223, 2147483647;
	and.b32  	%r7006, %r7005, %r14194;
	setp.eq.s32 	%p814, %r7006, 0;
	selp.b32 	%r7007, %r7005, -2147483648, %p814;
	or.b32  	%r14194, %r7007, %r14194;
$L__BB3_524:
	ld.local.u32 	%r14225, [%rd876+92];
	setp.gt.s32 	%p815, %r14225, -1;
	@%p815 bra 	$L__BB3_526;
	and.b32  	%r7008, %r14225, 2147483647;
	and.b32  	%r7009, %r7008, %r14194;
	setp.eq.s32 	%p816, %r7009, 0;
	selp.b32 	%r7010, %r7008, -2147483648, %p816;
	or.b32  	%r14194, %r7010, %r14194;
$L__BB3_526:
	ld.local.u32 	%r14227, [%rd876+192];
	setp.gt.s32 	%p817, %r14227, -1;
	@%p817 bra 	$L__BB3_528;
	and.b32  	%r7011, %r14227, 2147483647;
	and.b32  	%r7012, %r7011, %r14194;
	setp.eq.s32 	%p818, %r7012, 0;
	selp.b32 	%r7013, %r7011, -2147483648, %p818;
	or.b32  	%r14194, %r7013, %r14194;
$L__BB3_528:
	ld.local.u32 	%r14229, [%rd876+-204];
	setp.gt.s32 	%p819, %r14229, -1;
	@%p819 bra 	$L__BB3_530;
	and.b32  	%r7014, %r14229, 2147483647;
	and.b32  	%r7015, %r7014, %r14194;
	setp.eq.s32 	%p820, %r7015, 0;
	selp.b32 	%r7016, %r7014, -2147483648, %p820;
	or.b32  	%r14194, %r7016, %r14194;
$L__BB3_530:
	ld.local.u32 	%r14231, [%rd876+-104];
	setp.gt.s32 	%p821, %r14231, -1;
	@%p821 bra 	$L__BB3_532;
	and.b32  	%r7017, %r14231, 2147483647;
	and.b32  	%r7018, %r7017, %r14194;
	setp.eq.s32 	%p822, %r7018, 0;
	selp.b32 	%r7019, %r7017, -2147483648, %p822;
	or.b32  	%r14194, %r7019, %r14194;
$L__BB3_532:
	ld.local.u32 	%r14233, [%rd876+-4];
	setp.gt.s32 	%p823, %r14233, -1;
	@%p823 bra 	$L__BB3_534;
	and.b32  	%r7020, %r14233, 2147483647;
	and.b32  	%r7021, %r7020, %r14194;
	setp.eq.s32 	%p824, %r7021, 0;
	selp.b32 	%r7022, %r7020, -2147483648, %p824;
	or.b32  	%r14194, %r7022, %r14194;
$L__BB3_534:
	ld.local.u32 	%r14235, [%rd876+96];
	setp.gt.s32 	%p825, %r14235, -1;
	@%p825 bra 	$L__BB3_536;
	and.b32  	%r7023, %r14235, 2147483647;
	and.b32  	%r7024, %r7023, %r14194;
	setp.eq.s32 	%p826, %r7024, 0;
	selp.b32 	%r7025, %r7023, -2147483648, %p826;
	or.b32  	%r14194, %r7025, %r14194;
$L__BB3_536:
	ld.local.u32 	%r14237, [%rd876+196];
	setp.gt.s32 	%p827, %r14237, -1;
	@%p827 bra 	$L__BB3_538;
	and.b32  	%r7026, %r14237, 2147483647;
	and.b32  	%r7027, %r7026, %r14194;
	setp.eq.s32 	%p828, %r7027, 0;
	selp.b32 	%r7028, %r7026, -2147483648, %p828;
	or.b32  	%r14194, %r7028, %r14194;
$L__BB3_538:
	ld.local.u32 	%r14239, [%rd876+-200];
	setp.gt.s32 	%p829, %r14239, -1;
	@%p829 bra 	$L__BB3_540;
	and.b32  	%r7029, %r14239, 2147483647;
	and.b32  	%r7030, %r7029, %r14194;
	setp.eq.s32 	%p830, %r7030, 0;
	selp.b32 	%r7031, %r7029, -2147483648, %p830;
	or.b32  	%r14194, %r7031, %r14194;
$L__BB3_540:
	ld.local.u32 	%r14241, [%rd876+-100];
	setp.gt.s32 	%p831, %r14241, -1;
	@%p831 bra 	$L__BB3_542;
	and.b32  	%r7032, %r14241, 2147483647;
	and.b32  	%r7033, %r7032, %r14194;
	setp.eq.s32 	%p832, %r7033, 0;
	selp.b32 	%r7034, %r7032, -2147483648, %p832;
	or.b32  	%r14194, %r7034, %r14194;
$L__BB3_542:
	ld.local.u32 	%r14243, [%rd876];
	setp.gt.s32 	%p833, %r14243, -1;
	@%p833 bra 	$L__BB3_544;
	and.b32  	%r7035, %r14243, 2147483647;
	and.b32  	%r7036, %r7035, %r14194;
	setp.eq.s32 	%p834, %r7036, 0;
	selp.b32 	%r7037, %r7035, -2147483648, %p834;
	or.b32  	%r14194, %r7037, %r14194;
$L__BB3_544:
	ld.local.u32 	%r14245, [%rd876+100];
	setp.gt.s32 	%p835, %r14245, -1;
	@%p835 bra 	$L__BB3_546;
	and.b32  	%r7038, %r14245, 2147483647;
	and.b32  	%r7039, %r7038, %r14194;
	setp.eq.s32 	%p836, %r7039, 0;
	selp.b32 	%r7040, %r7038, -2147483648, %p836;
	or.b32  	%r14194, %r7040, %r14194;
$L__BB3_546:
	ld.local.u32 	%r14247, [%rd876+200];
	setp.gt.s32 	%p837, %r14247, -1;
	@%p837 bra 	$L__BB3_548;
	and.b32  	%r7041, %r14247, 2147483647;
	and.b32  	%r7042, %r7041, %r14194;
	setp.eq.s32 	%p838, %r7042, 0;
	selp.b32 	%r7043, %r7041, -2147483648, %p838;
	or.b32  	%r14194, %r7043, %r14194;
$L__BB3_548:
	ld.local.u32 	%r14249, [%rd876+-196];
	setp.gt.s32 	%p839, %r14249, -1;
	@%p839 bra 	$L__BB3_550;
	and.b32  	%r7044, %r14249, 2147483647;
	and.b32  	%r7045, %r7044, %r14194;
	setp.eq.s32 	%p840, %r7045, 0;
	selp.b32 	%r7046, %r7044, -2147483648, %p840;
	or.b32  	%r14194, %r7046, %r14194;
$L__BB3_550:
	ld.local.u32 	%r14251, [%rd876+-96];
	setp.gt.s32 	%p841, %r14251, -1;
	@%p841 bra 	$L__BB3_552;
	and.b32  	%r7047, %r14251, 2147483647;
	and.b32  	%r7048, %r7047, %r14194;
	setp.eq.s32 	%p842, %r7048, 0;
	selp.b32 	%r7049, %r7047, -2147483648, %p842;
	or.b32  	%r14194, %r7049, %r14194;
$L__BB3_552:
	ld.local.u32 	%r14253, [%rd876+4];
	setp.gt.s32 	%p843, %r14253, -1;
	@%p843 bra 	$L__BB3_554;
	and.b32  	%r7050, %r14253, 2147483647;
	and.b32  	%r7051, %r7050, %r14194;
	setp.eq.s32 	%p844, %r7051, 0;
	selp.b32 	%r7052, %r7050, -2147483648, %p844;
	or.b32  	%r14194, %r7052, %r14194;
$L__BB3_554:
	ld.local.u32 	%r14255, [%rd876+104];
	setp.gt.s32 	%p845, %r14255, -1;
	@%p845 bra 	$L__BB3_556;
	and.b32  	%r7053, %r14255, 2147483647;
	and.b32  	%r7054, %r7053, %r14194;
	setp.eq.s32 	%p846, %r7054, 0;
	selp.b32 	%r7055, %r7053, -2147483648, %p846;
	or.b32  	%r14194, %r7055, %r14194;
$L__BB3_556:
	ld.local.u32 	%r14257, [%rd876+204];
	setp.gt.s32 	%p847, %r14257, -1;
	@%p847 bra 	$L__BB3_558;
	and.b32  	%r7056, %r14257, 2147483647;
	and.b32  	%r7057, %r7056, %r14194;
	setp.eq.s32 	%p848, %r7057, 0;
	selp.b32 	%r7058, %r7056, -2147483648, %p848;
	or.b32  	%r14194, %r7058, %r14194;
$L__BB3_558:
	ld.local.u32 	%r14259, [%rd876+-192];
	setp.gt.s32 	%p849, %r14259, -1;
	@%p849 bra 	$L__BB3_560;
	and.b32  	%r7059, %r14259, 2147483647;
	and.b32  	%r7060, %r7059, %r14194;
	setp.eq.s32 	%p850, %r7060, 0;
	selp.b32 	%r7061, %r7059, -2147483648, %p850;
	or.b32  	%r14194, %r7061, %r14194;
$L__BB3_560:
	ld.local.u32 	%r14261, [%rd876+-92];
	setp.gt.s32 	%p851, %r14261, -1;
	@%p851 bra 	$L__BB3_562;
	and.b32  	%r7062, %r14261, 2147483647;
	and.b32  	%r7063, %r7062, %r14194;
	setp.eq.s32 	%p852, %r7063, 0;
	selp.b32 	%r7064, %r7062, -2147483648, %p852;
	or.b32  	%r14194, %r7064, %r14194;
$L__BB3_562:
	ld.local.u32 	%r14263, [%rd876+8];
	setp.gt.s32 	%p853, %r14263, -1;
	@%p853 bra 	$L__BB3_564;
	and.b32  	%r7065, %r14263, 2147483647;
	and.b32  	%r7066, %r7065, %r14194;
	setp.eq.s32 	%p854, %r7066, 0;
	selp.b32 	%r7067, %r7065, -2147483648, %p854;
	or.b32  	%r14194, %r7067, %r14194;
$L__BB3_564:
	ld.local.u32 	%r14265, [%rd876+108];
	setp.gt.s32 	%p855, %r14265, -1;
	@%p855 bra 	$L__BB3_566;
	and.b32  	%r7068, %r14265, 2147483647;
	and.b32  	%r7069, %r7068, %r14194;
	setp.eq.s32 	%p856, %r7069, 0;
	selp.b32 	%r7070, %r7068, -2147483648, %p856;
	or.b32  	%r14194, %r7070, %r14194;
$L__BB3_566:
	ld.local.u32 	%r14267, [%rd876+208];
	setp.gt.s32 	%p857, %r14267, -1;
	@%p857 bra 	$L__BB3_568;
	and.b32  	%r7071, %r14267, 2147483647;
	and.b32  	%r7072, %r7071, %r14194;
	setp.eq.s32 	%p858, %r7072, 0;
	selp.b32 	%r7073, %r7071, -2147483648, %p858;
	or.b32  	%r14194, %r7073, %r14194;
$L__BB3_568:
	setp.gt.s32 	%p859, %r14194, -1;
	mov.b32 	%r14220, 0;
	@%p859 bra 	$L__BB3_570;
	mov.b32 	%r7076, 0;
	st.local.u32 	[%rd7], %r7076;
	ld.local.u32 	%r14219, [%rd876+-208];
	mov.b32 	%r14220, 3;
$L__BB3_570:
	not.b32 	%r794, %r14194;
	setp.lt.s32 	%p860, %r14219, 0;
	@%p860 bra 	$L__BB3_572;
	and.b32  	%r7077, %r14219, %r794;
	popc.b32 	%r7078, %r7077;
	setp.eq.s32 	%p861, %r7078, 1;
	or.b32  	%r7079, %r7077, -2147483648;
	selp.b32 	%r795, %r7079, %r7077, %p861;
	st.local.u32 	[%rd876+-208], %r795;
	setp.ne.s32 	%p862, %r14219, %r795;
	selp.u32 	%r7080, 1, 0, %p862;
	or.b32  	%r14220, %r14220, %r7080;
	mov.u32 	%r14219, %r795;
$L__BB3_572:
	setp.lt.s32 	%p863, %r14221, 0;
	@%p863 bra 	$L__BB3_574;
	and.b32  	%r7081, %r14221, %r794;
	popc.b32 	%r7082, %r7081;
	setp.eq.s32 	%p864, %r7082, 1;
	or.b32  	%r7083, %r7081, -2147483648;
	selp.b32 	%r799, %r7083, %r7081, %p864;
	st.local.u32 	[%rd876+-108], %r799;
	setp.ne.s32 	%p865, %r14221, %r799;
	selp.u32 	%r7084, 1, 0, %p865;
	or.b32  	%r14220, %r14220, %r7084;
	mov.u32 	%r14221, %r799;
$L__BB3_574:
	setp.lt.s32 	%p866, %r14223, 0;
	@%p866 bra 	$L__BB3_576;
	and.b32  	%r7085, %r14223, %r794;
	popc.b32 	%r7086, %r7085;
	setp.eq.s32 	%p867, %r7086, 1;
	or.b32  	%r7087, %r7085, -2147483648;
	selp.b32 	%r803, %r7087, %r7085, %p867;
	st.local.u32 	[%rd876+-8], %r803;
	setp.ne.s32 	%p868, %r14223, %r803;
	selp.u32 	%r7088, 1, 0, %p868;
	or.b32  	%r14220, %r14220, %r7088;
	mov.u32 	%r14223, %r803;
$L__BB3_576:
	setp.lt.s32 	%p869, %r14225, 0;
	@%p869 bra 	$L__BB3_578;
	and.b32  	%r7089, %r14225, %r794;
	popc.b32 	%r7090, %r7089;
	setp.eq.s32 	%p870, %r7090, 1;
	or.b32  	%r7091, %r7089, -2147483648;
	selp.b32 	%r807, %r7091, %r7089, %p870;
	st.local.u32 	[%rd876+92], %r807;
	setp.ne.s32 	%p871, %r14225, %r807;
	selp.u32 	%r7092, 1, 0, %p871;
	or.b32  	%r14220, %r14220, %r7092;
	mov.u32 	%r14225, %r807;
$L__BB3_578:
	setp.lt.s32 	%p872, %r14227, 0;
	@%p872 bra 	$L__BB3_580;
	and.b32  	%r7093, %r14227, %r794;
	popc.b32 	%r7094, %r7093;
	setp.eq.s32 	%p873, %r7094, 1;
	or.b32  	%r7095, %r7093, -2147483648;
	selp.b32 	%r811, %r7095, %r7093, %p873;
	st.local.u32 	[%rd876+192], %r811;
	setp.ne.s32 	%p874, %r14227, %r811;
	selp.u32 	%r7096, 1, 0, %p874;
	or.b32  	%r14220, %r14220, %r7096;
	mov.u32 	%r14227, %r811;
$L__BB3_580:
	setp.lt.s32 	%p875, %r14229, 0;
	@%p875 bra 	$L__BB3_582;
	and.b32  	%r7097, %r14229, %r794;
	popc.b32 	%r7098, %r7097;
	setp.eq.s32 	%p876, %r7098, 1;
	or.b32  	%r7099, %r7097, -2147483648;
	selp.b32 	%r815, %r7099, %r7097, %p876;
	st.local.u32 	[%rd876+-204], %r815;
	setp.ne.s32 	%p877, %r14229, %r815;
	selp.u32 	%r7100, 1, 0, %p877;
	or.b32  	%r14220, %r14220, %r7100;
	mov.u32 	%r14229, %r815;
$L__BB3_582:
	setp.lt.s32 	%p878, %r14231, 0;
	@%p878 bra 	$L__BB3_584;
	and.b32  	%r7101, %r14231, %r794;
	popc.b32 	%r7102, %r7101;
	setp.eq.s32 	%p879, %r7102, 1;
	or.b32  	%r7103, %r7101, -2147483648;
	selp.b32 	%r819, %r7103, %r7101, %p879;
	st.local.u32 	[%rd876+-104], %r819;
	setp.ne.s32 	%p880, %r14231, %r819;
	selp.u32 	%r7104, 1, 0, %p880;
	or.b32  	%r14220, %r14220, %r7104;
	mov.u32 	%r14231, %r819;
$L__BB3_584:
	setp.lt.s32 	%p881, %r14233, 0;
	@%p881 bra 	$L__BB3_586;
	and.b32  	%r7105, %r14233, %r794;
	popc.b32 	%r7106, %r7105;
	setp.eq.s32 	%p882, %r7106, 1;
	or.b32  	%r7107, %r7105, -2147483648;
	selp.b32 	%r823, %r7107, %r7105, %p882;
	st.local.u32 	[%rd876+-4], %r823;
	setp.ne.s32 	%p883, %r14233, %r823;
	selp.u32 	%r7108, 1, 0, %p883;
	or.b32  	%r14220, %r14220, %r7108;
	mov.u32 	%r14233, %r823;
$L__BB3_586:
	setp.lt.s32 	%p884, %r14235, 0;
	@%p884 bra 	$L__BB3_588;
	and.b32  	%r7109, %r14235, %r794;
	popc.b32 	%r7110, %r7109;
	setp.eq.s32 	%p885, %r7110, 1;
	or.b32  	%r7111, %r7109, -2147483648;
	selp.b32 	%r827, %r7111, %r7109, %p885;
	st.local.u32 	[%rd876+96], %r827;
	setp.ne.s32 	%p886, %r14235, %r827;
	selp.u32 	%r7112, 1, 0, %p886;
	or.b32  	%r14220, %r14220, %r7112;
	mov.u32 	%r14235, %r827;
$L__BB3_588:
	setp.lt.s32 	%p887, %r14237, 0;
	@%p887 bra 	$L__BB3_590;
	and.b32  	%r7113, %r14237, %r794;
	popc.b32 	%r7114, %r7113;
	setp.eq.s32 	%p888, %r7114, 1;
	or.b32  	%r7115, %r7113, -2147483648;
	selp.b32 	%r831, %r7115, %r7113, %p888;
	st.local.u32 	[%rd876+196], %r831;
	setp.ne.s32 	%p889, %r14237, %r831;
	selp.u32 	%r7116, 1, 0, %p889;
	or.b32  	%r14220, %r14220, %r7116;
	mov.u32 	%r14237, %r831;
$L__BB3_590:
	setp.lt.s32 	%p890, %r14239, 0;
	@%p890 bra 	$L__BB3_592;
	and.b32  	%r7117, %r14239, %r794;
	popc.b32 	%r7118, %r7117;
	setp.eq.s32 	%p891, %r7118, 1;
	or.b32  	%r7119, %r7117, -2147483648;
	selp.b32 	%r835, %r7119, %r7117, %p891;
	st.local.u32 	[%rd876+-200], %r835;
	setp.ne.s32 	%p892, %r14239, %r835;
	selp.u32 	%r7120, 1, 0, %p892;
	or.b32  	%r14220, %r14220, %r7120;
	mov.u32 	%r14239, %r835;
$L__BB3_592:
	setp.lt.s32 	%p893, %r14241, 0;
	@%p893 bra 	$L__BB3_594;
	and.b32  	%r7121, %r14241, %r794;
	popc.b32 	%r7122, %r7121;
	setp.eq.s32 	%p894, %r7122, 1;
	or.b32  	%r7123, %r7121, -2147483648;
	selp.b32 	%r839, %r7123, %r7121, %p894;
	st.local.u32 	[%rd876+-100], %r839;
	setp.ne.s32 	%p895, %r14241, %r839;
	selp.u32 	%r7124, 1, 0, %p895;
	or.b32  	%r14220, %r14220, %r7124;
	mov.u32 	%r14241, %r839;
$L__BB3_594:
	setp.lt.s32 	%p896, %r14243, 0;
	@%p896 bra 	$L__BB3_596;
	and.b32  	%r7125, %r14243, %r794;
	popc.b32 	%r7126, %r7125;
	setp.eq.s32 	%p897, %r7126, 1;
	or.b32  	%r7127, %r7125, -2147483648;
	selp.b32 	%r843, %r7127, %r7125, %p897;
	st.local.u32 	[%rd876], %r843;
	setp.ne.s32 	%p898, %r14243, %r843;
	selp.u32 	%r7128, 1, 0, %p898;
	or.b32  	%r14220, %r14220, %r7128;
	mov.u32 	%r14243, %r843;
$L__BB3_596:
	setp.lt.s32 	%p899, %r14245, 0;
	@%p899 bra 	$L__BB3_598;
	and.b32  	%r7129, %r14245, %r794;
	popc.b32 	%r7130, %r7129;
	setp.eq.s32 	%p900, %r7130, 1;
	or.b32  	%r7131, %r7129, -2147483648;
	selp.b32 	%r847, %r7131, %r7129, %p900;
	st.local.u32 	[%rd876+100], %r847;
	setp.ne.s32 	%p901, %r14245, %r847;
	selp.u32 	%r7132, 1, 0, %p901;
	or.b32  	%r14220, %r14220, %r7132;
	mov.u32 	%r14245, %r847;
$L__BB3_598:
	setp.lt.s32 	%p902, %r14247, 0;
	@%p902 bra 	$L__BB3_600;
	and.b32  	%r7133, %r14247, %r794;
	popc.b32 	%r7134, %r7133;
	setp.eq.s32 	%p903, %r7134, 1;
	or.b32  	%r7135, %r7133, -2147483648;
	selp.b32 	%r851, %r7135, %r7133, %p903;
	st.local.u32 	[%rd876+200], %r851;
	setp.ne.s32 	%p904, %r14247, %r851;
	selp.u32 	%r7136, 1, 0, %p904;
	or.b32  	%r14220, %r14220, %r7136;
	mov.u32 	%r14247, %r851;
$L__BB3_600:
	setp.lt.s32 	%p905, %r14249, 0;
	@%p905 bra 	$L__BB3_602;
	and.b32  	%r7137, %r14249, %r794;
	popc.b32 	%r7138, %r7137;
	setp.eq.s32 	%p906, %r7138, 1;
	or.b32  	%r7139, %r7137, -2147483648;
	selp.b32 	%r855, %r7139, %r7137, %p906;
	st.local.u32 	[%rd876+-196], %r855;
	setp.ne.s32 	%p907, %r14249, %r855;
	selp.u32 	%r7140, 1, 0, %p907;
	or.b32  	%r14220, %r14220, %r7140;
	mov.u32 	%r14249, %r855;
$L__BB3_602:
	setp.lt.s32 	%p908, %r14251, 0;
	@%p908 bra 	$L__BB3_604;
	and.b32  	%r7141, %r14251, %r794;
	popc.b32 	%r7142, %r7141;
	setp.eq.s32 	%p909, %r7142, 1;
	or.b32  	%r7143, %r7141, -2147483648;
	selp.b32 	%r859, %r7143, %r7141, %p909;
	st.local.u32 	[%rd876+-96], %r859;
	setp.ne.s32 	%p910, %r14251, %r859;
	selp.u32 	%r7144, 1, 0, %p910;
	or.b32  	%r14220, %r14220, %r7144;
	mov.u32 	%r14251, %r859;
$L__BB3_604:
	setp.lt.s32 	%p911, %r14253, 0;
	@%p911 bra 	$L__BB3_606;
	and.b32  	%r7145, %r14253, %r794;
	popc.b32 	%r7146, %r7145;
	setp.eq.s32 	%p912, %r7146, 1;
	or.b32  	%r7147, %r7145, -2147483648;
	selp.b32 	%r863, %r7147, %r7145, %p912;
	st.local.u32 	[%rd876+4], %r863;
	setp.ne.s32 	%p913, %r14253, %r863;
	selp.u32 	%r7148, 1, 0, %p913;
	or.b32  	%r14220, %r14220, %r7148;
	mov.u32 	%r14253, %r863;
$L__BB3_606:
	setp.lt.s32 	%p914, %r14255, 0;
	@%p914 bra 	$L__BB3_608;
	and.b32  	%r7149, %r14255, %r794;
	popc.b32 	%r7150, %r7149;
	setp.eq.s32 	%p915, %r7150, 1;
	or.b32  	%r7151, %r7149, -2147483648;
	selp.b32 	%r867, %r7151, %r7149, %p915;
	st.local.u32 	[%rd876+104], %r867;
	setp.ne.s32 	%p916, %r14255, %r867;
	selp.u32 	%r7152, 1, 0, %p916;
	or.b32  	%r14220, %r14220, %r7152;
	mov.u32 	%r14255, %r867;
$L__BB3_608:
	setp.lt.s32 	%p917, %r14257, 0;
	@%p917 bra 	$L__BB3_610;
	and.b32  	%r7153, %r14257, %r794;
	popc.b32 	%r7154, %r7153;
	setp.eq.s32 	%p918, %r7154, 1;
	or.b32  	%r7155, %r7153, -2147483648;
	selp.b32 	%r871, %r7155, %r7153, %p918;
	st.local.u32 	[%rd876+204], %r871;
	setp.ne.s32 	%p919, %r14257, %r871;
	selp.u32 	%r7156, 1, 0, %p919;
	or.b32  	%r14220, %r14220, %r7156;
	mov.u32 	%r14257, %r871;
$L__BB3_610:
	setp.lt.s32 	%p920, %r14259, 0;
	@%p920 bra 	$L__BB3_612;
	and.b32  	%r7157, %r14259, %r794;
	popc.b32 	%r7158, %r7157;
	setp.eq.s32 	%p921, %r7158, 1;
	or.b32  	%r7159, %r7157, -2147483648;
	selp.b32 	%r875, %r7159, %r7157, %p921;
	st.local.u32 	[%rd876+-192], %r875;
	setp.ne.s32 	%p922, %r14259, %r875;
	selp.u32 	%r7160, 1, 0, %p922;
	or.b32  	%r14220, %r14220, %r7160;
	mov.u32 	%r14259, %r875;
$L__BB3_612:
	setp.lt.s32 	%p923, %r14261, 0;
	@%p923 bra 	$L__BB3_614;
	and.b32  	%r7161, %r14261, %r794;
	popc.b32 	%r7162, %r7161;
	setp.eq.s32 	%p924, %r7162, 1;
	or.b32  	%r7163, %r7161, -2147483648;
	selp.b32 	%r879, %r7163, %r7161, %p924;
	st.local.u32 	[%rd876+-92], %r879;
	setp.ne.s32 	%p925, %r14261, %r879;
	selp.u32 	%r7164, 1, 0, %p925;
	or.b32  	%r14220, %r14220, %r7164;
	mov.u32 	%r14261, %r879;
$L__BB3_614:
	setp.lt.s32 	%p926, %r14263, 0;
	@%p926 bra 	$L__BB3_616;
	and.b32  	%r7165, %r14263, %r794;
	popc.b32 	%r7166, %r7165;
	setp.eq.s32 	%p927, %r7166, 1;
	or.b32  	%r7167, %r7165, -2147483648;
	selp.b32 	%r883, %r7167, %r7165, %p927;
	st.local.u32 	[%rd876+8], %r883;
	setp.ne.s32 	%p928, %r14263, %r883;
	selp.u32 	%r7168, 1, 0, %p928;
	or.b32  	%r14220, %r14220, %r7168;
	mov.u32 	%r14263, %r883;
$L__BB3_616:
	setp.lt.s32 	%p929, %r14265, 0;
	@%p929 bra 	$L__BB3_618;
	and.b32  	%r7169, %r14265, %r794;
	popc.b32 	%r7170, %r7169;
	setp.eq.s32 	%p930, %r7170, 1;
	or.b32  	%r7171, %r7169, -2147483648;
	selp.b32 	%r887, %r7171, %r7169, %p930;
	st.local.u32 	[%rd876+108], %r887;
	setp.ne.s32 	%p931, %r14265, %r887;
	selp.u32 	%r7172, 1, 0, %p931;
	or.b32  	%r14220, %r14220, %r7172;
	mov.u32 	%r14265, %r887;
$L__BB3_618:
	setp.lt.s32 	%p932, %r14267, 0;
	@%p932 bra 	$L__BB3_620;
	and.b32  	%r7173, %r14267, %r794;
	popc.b32 	%r7174, %r7173;
	setp.eq.s32 	%p933, %r7174, 1;
	or.b32  	%r7175, %r7173, -2147483648;
	selp.b32 	%r891, %r7175, %r7173, %p933;
	st.local.u32 	[%rd876+208], %r891;
	setp.ne.s32 	%p934, %r14267, %r891;
	selp.u32 	%r7176, 1, 0, %p934;
	or.b32  	%r14220, %r14220, %r7176;
	mov.u32 	%r14267, %r891;
$L__BB3_620:
	mov.b32 	%r7177, 0;
	st.local.v4.u32 	[%rd2], {%r7177, %r7177, %r7177, %r7177};
	st.local.v4.u32 	[%rd2+16], {%r7177, %r7177, %r7177, %r7177};
	st.local.v4.u32 	[%rd2+32], {%r7177, %r7177, %r7177, %r7177};
	st.local.v4.u32 	[%rd2+48], {%r7177, %r7177, %r7177, %r7177};
	st.local.v4.u32 	[%rd2+64], {%r7177, %r7177, %r7177, %r7177};
	st.local.v4.u32 	[%rd2+80], {%r7177, %r7177, %r7177, %r7177};
	st.local.v4.u32 	[%rd2+96], {%r7177, %r7177, %r7177, %r7177};
	st.local.v4.u32 	[%rd2+112], {%r7177, %r7177, %r7177, %r7177};
	popc.b32 	%r895, %r14219;
	setp.lt.s32 	%p935, %r14219, 0;
	setp.ne.s32 	%p936, %r895, 2;
	or.pred  	%p937, %p935, %p936;
	mov.u32 	%r14269, %r7177;
	@%p937 bra 	$L__BB3_623;
	clz.b32 	%r7178, %r14219;
	mov.b32 	%r7179, -2147483648;
	shr.u32 	%r896, %r7179, %r7178;
	xor.b32  	%r7180, %r896, %r14219;
	clz.b32 	%r7181, %r7180;
	sub.s32 	%r7182, 31, %r7181;
	mul.wide.u32 	%rd482, %r7182, 4;
	add.s64 	%rd70, %rd2, %rd482;
	ld.local.u32 	%r897, [%rd70];
	and.b32  	%r7183, %r897, %r896;
	setp.ne.s32 	%p938, %r7183, 0;
	mov.u32 	%r14269, %r14219;
	@%p938 bra 	$L__BB3_623;
	or.b32  	%r7185, %r897, %r896;
	st.local.u32 	[%rd70], %r7185;
	mov.u32 	%r14269, %r7177;
$L__BB3_623:
	popc.b32 	%r899, %r14221;
	setp.lt.s32 	%p939, %r14221, 0;
	setp.ne.s32 	%p940, %r899, 2;
	or.pred  	%p941, %p939, %p940;
	@%p941 bra 	$L__BB3_627;
	clz.b32 	%r7186, %r14221;
	mov.b32 	%r7187, -2147483648;
	shr.u32 	%r900, %r7187, %r7186;
	xor.b32  	%r7188, %r900, %r14221;
	clz.b32 	%r7189, %r7188;
	sub.s32 	%r7190, 31, %r7189;
	mul.wide.u32 	%rd483, %r7190, 4;
	add.s64 	%rd71, %rd2, %rd483;
	ld.local.u32 	%r901, [%rd71];
	and.b32  	%r7191, %r901, %r900;
	setp.eq.s32 	%p942, %r7191, 0;
	@%p942 bra 	$L__BB3_626;
	or.b32  	%r14269, %r14221, %r14269;
	bra.uni 	$L__BB3_627;
$L__BB3_626:
	or.b32  	%r7192, %r901, %r900;
	st.local.u32 	[%rd71], %r7192;
$L__BB3_627:
	popc.b32 	%r904, %r14223;
	setp.lt.s32 	%p943, %r14223, 0;
	setp.ne.s32 	%p944, %r904, 2;
	or.pred  	%p945, %p943, %p944;
	@%p945 bra 	$L__BB3_631;
	clz.b32 	%r7193, %r14223;
	mov.b32 	%r7194, -2147483648;
	shr.u32 	%r905, %r7194, %r7193;
	xor.b32  	%r7195, %r905, %r14223;
	clz.b32 	%r7196, %r7195;
	sub.s32 	%r7197, 31, %r7196;
	mul.wide.u32 	%rd484, %r7197, 4;
	add.s64 	%rd72, %rd2, %rd484;
	ld.local.u32 	%r906, [%rd72];
	and.b32  	%r7198, %r906, %r905;
	setp.eq.s32 	%p946, %r7198, 0;
	@%p946 bra 	$L__BB3_630;
	or.b32  	%r14269, %r14223, %r14269;
	bra.uni 	$L__BB3_631;
$L__BB3_630:
	or.b32  	%r7199, %r906, %r905;
	st.local.u32 	[%rd72], %r7199;
$L__BB3_631:
	popc.b32 	%r909, %r14225;
	setp.lt.s32 	%p947, %r14225, 0;
	setp.ne.s32 	%p948, %r909, 2;
	or.pred  	%p949, %p947, %p948;
	@%p949 bra 	$L__BB3_635;
	clz.b32 	%r7200, %r14225;
	mov.b32 	%r7201, -2147483648;
	shr.u32 	%r910, %r7201, %r7200;
	xor.b32  	%r7202, %r910, %r14225;
	clz.b32 	%r7203, %r7202;
	sub.s32 	%r7204, 31, %r7203;
	mul.wide.u32 	%rd485, %r7204, 4;
	add.s64 	%rd73, %rd2, %rd485;
	ld.local.u32 	%r911, [%rd73];
	and.b32  	%r7205, %r911, %r910;
	setp.eq.s32 	%p950, %r7205, 0;
	@%p950 bra 	$L__BB3_634;
	or.b32  	%r14269, %r14225, %r14269;
	bra.uni 	$L__BB3_635;
$L__BB3_634:
	or.b32  	%r7206, %r911, %r910;
	st.local.u32 	[%rd73], %r7206;
$L__BB3_635:
	popc.b32 	%r914, %r14227;
	setp.lt.s32 	%p951, %r14227, 0;
	setp.ne.s32 	%p952, %r914, 2;
	or.pred  	%p953, %p951, %p952;
	@%p953 bra 	$L__BB3_639;
	clz.b32 	%r7207, %r14227;
	mov.b32 	%r7208, -2147483648;
	shr.u32 	%r915, %r7208, %r7207;
	xor.b32  	%r7209, %r915, %r14227;
	clz.b32 	%r7210, %r7209;
	sub.s32 	%r7211, 31, %r7210;
	mul.wide.u32 	%rd486, %r7211, 4;
	add.s64 	%rd74, %rd2, %rd486;
	ld.local.u32 	%r916, [%rd74];
	and.b32  	%r7212, %r916, %r915;
	setp.eq.s32 	%p954, %r7212, 0;
	@%p954 bra 	$L__BB3_638;
	or.b32  	%r14269, %r14227, %r14269;
	bra.uni 	$L__BB3_639;
$L__BB3_638:
	or.b32  	%r7213, %r916, %r915;
	st.local.u32 	[%rd74], %r7213;
$L__BB3_639:
	popc.b32 	%r919, %r14229;
	setp.lt.s32 	%p955, %r14229, 0;
	setp.ne.s32 	%p956, %r919, 2;
	or.pred  	%p957, %p955, %p956;
	@%p957 bra 	$L__BB3_643;
	clz.b32 	%r7214, %r14229;
	mov.b32 	%r7215, -2147483648;
	shr.u32 	%r920, %r7215, %r7214;
	xor.b32  	%r7216, %r920, %r14229;
	clz.b32 	%r7217, %r7216;
	sub.s32 	%r7218, 31, %r7217;
	mul.wide.u32 	%rd487, %r7218, 4;
	add.s64 	%rd75, %rd2, %rd487;
	ld.local.u32 	%r921, [%rd75];
	and.b32  	%r7219, %r921, %r920;
	setp.eq.s32 	%p958, %r7219, 0;
	@%p958 bra 	$L__BB3_642;
	or.b32  	%r14269, %r14229, %r14269;
	bra.uni 	$L__BB3_643;
$L__BB3_642:
	or.b32  	%r7220, %r921, %r920;
	st.local.u32 	[%rd75], %r7220;
$L__BB3_643:
	popc.b32 	%r924, %r14231;
	setp.lt.s32 	%p959, %r14231, 0;
	setp.ne.s32 	%p960, %r924, 2;
	or.pred  	%p961, %p959, %p960;
	@%p961 bra 	$L__BB3_647;
	clz.b32 	%r7221, %r14231;
	mov.b32 	%r7222, -2147483648;
	shr.u32 	%r925, %r7222, %r7221;
	xor.b32  	%r7223, %r925, %r14231;
	clz.b32 	%r7224, %r7223;
	sub.s32 	%r7225, 31, %r7224;
	mul.wide.u32 	%rd488, %r7225, 4;
	add.s64 	%rd76, %rd2, %rd488;
	ld.local.u32 	%r926, [%rd76];
	and.b32  	%r7226, %r926, %r925;
	setp.eq.s32 	%p962, %r7226, 0;
	@%p962 bra 	$L__BB3_646;
	or.b32  	%r14269, %r14231, %r14269;
	bra.uni 	$L__BB3_647;
$L__BB3_646:
	or.b32  	%r7227, %r926, %r925;
	st.local.u32 	[%rd76], %r7227;
$L__BB3_647:
	popc.b32 	%r929, %r14233;
	setp.lt.s32 	%p963, %r14233, 0;
	setp.ne.s32 	%p964, %r929, 2;
	or.pred  	%p965, %p963, %p964;
	@%p965 bra 	$L__BB3_651;
	clz.b32 	%r7228, %r14233;
	mov.b32 	%r7229, -2147483648;
	shr.u32 	%r930, %r7229, %r7228;
	xor.b32  	%r7230, %r930, %r14233;
	clz.b32 	%r7231, %r7230;
	sub.s32 	%r7232, 31, %r7231;
	mul.wide.u32 	%rd489, %r7232, 4;
	add.s64 	%rd77, %rd2, %rd489;
	ld.local.u32 	%r931, [%rd77];
	and.b32  	%r7233, %r931, %r930;
	setp.eq.s32 	%p966, %r7233, 0;
	@%p966 bra 	$L__BB3_650;
	or.b32  	%r14269, %r14233, %r14269;
	bra.uni 	$L__BB3_651;
$L__BB3_650:
	or.b32  	%r7234, %r931, %r930;
	st.local.u32 	[%rd77], %r7234;
$L__BB3_651:
	popc.b32 	%r934, %r14235;
	setp.lt.s32 	%p967, %r14235, 0;
	setp.ne.s32 	%p968, %r934, 2;
	or.pred  	%p969, %p967, %p968;
	@%p969 bra 	$L__BB3_655;
	clz.b32 	%r7235, %r14235;
	mov.b32 	%r7236, -2147483648;
	shr.u32 	%r935, %r7236, %r7235;
	xor.b32  	%r7237, %r935, %r14235;
	clz.b32 	%r7238, %r7237;
	sub.s32 	%r7239, 31, %r7238;
	mul.wide.u32 	%rd490, %r7239, 4;
	add.s64 	%rd78, %rd2, %rd490;
	ld.local.u32 	%r936, [%rd78];
	and.b32  	%r7240, %r936, %r935;
	setp.eq.s32 	%p970, %r7240, 0;
	@%p970 bra 	$L__BB3_654;
	or.b32  	%r14269, %r14235, %r14269;
	bra.uni 	$L__BB3_655;
$L__BB3_654:
	or.b32  	%r7241, %r936, %r935;
	st.local.u32 	[%rd78], %r7241;
$L__BB3_655:
	popc.b32 	%r939, %r14237;
	setp.lt.s32 	%p971, %r14237, 0;
	setp.ne.s32 	%p972, %r939, 2;
	or.pred  	%p973, %p971, %p972;
	@%p973 bra 	$L__BB3_659;
	clz.b32 	%r7242, %r14237;
	mov.b32 	%r7243, -2147483648;
	shr.u32 	%r940, %r7243, %r7242;
	xor.b32  	%r7244, %r940, %r14237;
	clz.b32 	%r7245, %r7244;
	sub.s32 	%r7246, 31, %r7245;
	mul.wide.u32 	%rd491, %r7246, 4;
	add.s64 	%rd79, %rd2, %rd491;
	ld.local.u32 	%r941, [%rd79];
	and.b32  	%r7247, %r941, %r940;
	setp.eq.s32 	%p974, %r7247, 0;
	@%p974 bra 	$L__BB3_658;
	or.b32  	%r14269, %r14237, %r14269;
	bra.uni 	$L__BB3_659;
$L__BB3_658:
	or.b32  	%r7248, %r941, %r940;
	st.local.u32 	[%rd79], %r7248;
$L__BB3_659:
	popc.b32 	%r944, %r14239;
	setp.lt.s32 	%p975, %r14239, 0;
	setp.ne.s32 	%p976, %r944, 2;
	or.pred  	%p977, %p975, %p976;
	@%p977 bra 	$L__BB3_663;
	clz.b32 	%r7249, %r14239;
	mov.b32 	%r7250, -2147483648;
	shr.u32 	%r945, %r7250, %r7249;
	xor.b32  	%r7251, %r945, %r14239;
	clz.b32 	%r7252, %r7251;
	sub.s32 	%r7253, 31, %r7252;
	mul.wide.u32 	%rd492, %r7253, 4;
	add.s64 	%rd80, %rd2, %rd492;
	ld.local.u32 	%r946, [%rd80];
	and.b32  	%r7254, %r946, %r945;
	setp.eq.s32 	%p978, %r7254, 0;
	@%p978 bra 	$L__BB3_662;
	or.b32  	%r14269, %r14239, %r14269;
	bra.uni 	$L__BB3_663;
$L__BB3_662:
	or.b32  	%r7255, %r946, %r945;
	st.local.u32 	[%rd80], %r7255;
$L__BB3_663:
	popc.b32 	%r949, %r14241;
	setp.lt.s32 	%p979, %r14241, 0;
	setp.ne.s32 	%p980, %r949, 2;
	or.pred  	%p981, %p979, %p980;
	@%p981 bra 	$L__BB3_667;
	clz.b32 	%r7256, %r14241;
	mov.b32 	%r7257, -2147483648;
	shr.u32 	%r950, %r7257, %r7256;
	xor.b32  	%r7258, %r950, %r14241;
	clz.b32 	%r7259, %r7258;
	sub.s32 	%r7260, 31, %r7259;
	mul.wide.u32 	%rd493, %r7260, 4;
	add.s64 	%rd81, %rd2, %rd493;
	ld.local.u32 	%r951, [%rd81];
	and.b32  	%r7261, %r951, %r950;
	setp.eq.s32 	%p982, %r7261, 0;
	@%p982 bra 	$L__BB3_666;
	or.b32  	%r14269, %r14241, %r14269;
	bra.uni 	$L__BB3_667;
$L__BB3_666:
	or.b32  	%r7262, %r951, %r950;
	st.local.u32 	[%rd81], %r7262;
$L__BB3_667:
	popc.b32 	%r954, %r14243;
	setp.lt.s32 	%p983, %r14243, 0;
	setp.ne.s32 	%p984, %r954, 2;
	or.pred  	%p985, %p983, %p984;
	@%p985 bra 	$L__BB3_671;
	clz.b32 	%r7263, %r14243;
	mov.b32 	%r7264, -2147483648;
	shr.u32 	%r955, %r7264, %r7263;
	xor.b32  	%r7265, %r955, %r14243;
	clz.b32 	%r7266, %r7265;
	sub.s32 	%r7267, 31, %r7266;
	mul.wide.u32 	%rd494, %r7267, 4;
	add.s64 	%rd82, %rd2, %rd494;
	ld.local.u32 	%r956, [%rd82];
	and.b32  	%r7268, %r956, %r955;
	setp.eq.s32 	%p986, %r7268, 0;
	@%p986 bra 	$L__BB3_670;
	or.b32  	%r14269, %r14243, %r14269;
	bra.uni 	$L__BB3_671;
$L__BB3_670:
	or.b32  	%r7269, %r956, %r955;
	st.local.u32 	[%rd82], %r7269;
$L__BB3_671:
	popc.b32 	%r959, %r14245;
	setp.lt.s32 	%p987, %r14245, 0;
	setp.ne.s32 	%p988, %r959, 2;
	or.pred  	%p989, %p987, %p988;
	@%p989 bra 	$L__BB3_675;
	clz.b32 	%r7270, %r14245;
	mov.b32 	%r7271, -2147483648;
	shr.u32 	%r960, %r7271, %r7270;
	xor.b32  	%r7272, %r960, %r14245;
	clz.b32 	%r7273, %r7272;
	sub.s32 	%r7274, 31, %r7273;
	mul.wide.u32 	%rd495, %r7274, 4;
	add.s64 	%rd83, %rd2, %rd495;
	ld.local.u32 	%r961, [%rd83];
	and.b32  	%r7275, %r961, %r960;
	setp.eq.s32 	%p990, %r7275, 0;
	@%p990 bra 	$L__BB3_674;
	or.b32  	%r14269, %r14245, %r14269;
	bra.uni 	$L__BB3_675;
$L__BB3_674:
	or.b32  	%r7276, %r961, %r960;
	st.local.u32 	[%rd83], %r7276;
$L__BB3_675:
	popc.b32 	%r964, %r14247;
	setp.lt.s32 	%p991, %r14247, 0;
	setp.ne.s32 	%p992, %r964, 2;
	or.pred  	%p993, %p991, %p992;
	@%p993 bra 	$L__BB3_679;
	clz.b32 	%r7277, %r14247;
	mov.b32 	%r7278, -2147483648;
	shr.u32 	%r965, %r7278, %r7277;
	xor.b32  	%r7279, %r965, %r14247;
	clz.b32 	%r7280, %r7279;
	sub.s32 	%r7281, 31, %r7280;
	mul.wide.u32 	%rd496, %r7281, 4;
	add.s64 	%rd84, %rd2, %rd496;
	ld.local.u32 	%r966, [%rd84];
	and.b32  	%r7282, %r966, %r965;
	setp.eq.s32 	%p994, %r7282, 0;
	@%p994 bra 	$L__BB3_678;
	or.b32  	%r14269, %r14247, %r14269;
	bra.uni 	$L__BB3_679;
$L__BB3_678:
	or.b32  	%r7283, %r966, %r965;
	st.local.u32 	[%rd84], %r7283;
$L__BB3_679:
	popc.b32 	%r969, %r14249;
	setp.lt.s32 	%p995, %r14249, 0;
	setp.ne.s32 	%p996, %r969, 2;
	or.pred  	%p997, %p995, %p996;
	@%p997 bra 	$L__BB3_683;
	clz.b32 	%r7284, %r14249;
	mov.b32 	%r7285, -2147483648;
	shr.u32 	%r970, %r7285, %r7284;
	xor.b32  	%r7286, %r970, %r14249;
	clz.b32 	%r7287, %r7286;
	sub.s32 	%r7288, 31, %r7287;
	mul.wide.u32 	%rd497, %r7288, 4;
	add.s64 	%rd85, %rd2, %rd497;
	ld.local.u32 	%r971, [%rd85];
	and.b32  	%r7289, %r971, %r970;
	setp.eq.s32 	%p998, %r7289, 0;
	@%p998 bra 	$L__BB3_682;
	or.b32  	%r14269, %r14249, %r14269;
	bra.uni 	$L__BB3_683;
$L__BB3_682:
	or.b32  	%r7290, %r971, %r970;
	st.local.u32 	[%rd85], %r7290;
$L__BB3_683:
	popc.b32 	%r974, %r14251;
	setp.lt.s32 	%p999, %r14251, 0;
	setp.ne.s32 	%p1000, %r974, 2;
	or.pred  	%p1001, %p999, %p1000;
	@%p1001 bra 	$L__BB3_687;
	clz.b32 	%r7291, %r14251;
	mov.b32 	%r7292, -2147483648;
	shr.u32 	%r975, %r7292, %r7291;
	xor.b32  	%r7293, %r975, %r14251;
	clz.b32 	%r7294, %r7293;
	sub.s32 	%r7295, 31, %r7294;
	mul.wide.u32 	%rd498, %r7295, 4;
	add.s64 	%rd86, %rd2, %rd498;
	ld.local.u32 	%r976, [%rd86];
	and.b32  	%r7296, %r976, %r975;
	setp.eq.s32 	%p1002, %r7296, 0;
	@%p1002 bra 	$L__BB3_686;
	or.b32  	%r14269, %r14251, %r14269;
	bra.uni 	$L__BB3_687;
$L__BB3_686:
	or.b32  	%r7297, %r976, %r975;
	st.local.u32 	[%rd86], %r7297;
$L__BB3_687:
	popc.b32 	%r979, %r14253;
	setp.lt.s32 	%p1003, %r14253, 0;
	setp.ne.s32 	%p1004, %r979, 2;
	or.pred  	%p1005, %p1003, %p1004;
	@%p1005 bra 	$L__BB3_691;
	clz.b32 	%r7298, %r14253;
	mov.b32 	%r7299, -2147483648;
	shr.u32 	%r980, %r7299, %r7298;
	xor.b32  	%r7300, %r980, %r14253;
	clz.b32 	%r7301, %r7300;
	sub.s32 	%r7302, 31, %r7301;
	mul.wide.u32 	%rd499, %r7302, 4;
	add.s64 	%rd87, %rd2, %rd499;
	ld.local.u32 	%r981, [%rd87];
	and.b32  	%r7303, %r981, %r980;
	setp.eq.s32 	%p1006, %r7303, 0;
	@%p1006 bra 	$L__BB3_690;
	or.b32  	%r14269, %r14253, %r14269;
	bra.uni 	$L__BB3_691;
$L__BB3_690:
	or.b32  	%r7304, %r981, %r980;
	st.local.u32 	[%rd87], %r7304;
$L__BB3_691:
	popc.b32 	%r984, %r14255;
	setp.lt.s32 	%p1007, %r14255, 0;
	setp.ne.s32 	%p1008, %r984, 2;
	or.pred  	%p1009, %p1007, %p1008;
	@%p1009 bra 	$L__BB3_695;
	clz.b32 	%r7305, %r14255;
	mov.b32 	%r7306, -2147483648;
	shr.u32 	%r985, %r7306, %r7305;
	xor.b32  	%r7307, %r985, %r14255;
	clz.b32 	%r7308, %r7307;
	sub.s32 	%r7309, 31, %r7308;
	mul.wide.u32 	%rd500, %r7309, 4;
	add.s64 	%rd88, %rd2, %rd500;
	ld.local.u32 	%r986, [%rd88];
	and.b32  	%r7310, %r986, %r985;
	setp.eq.s32 	%p1010, %r7310, 0;
	@%p1010 bra 	$L__BB3_694;
	or.b32  	%r14269, %r14255, %r14269;
	bra.uni 	$L__BB3_695;
$L__BB3_694:
	or.b32  	%r7311, %r986, %r985;
	st.local.u32 	[%rd88], %r7311;
$L__BB3_695:
	popc.b32 	%r989, %r14257;
	setp.lt.s32 	%p1011, %r14257, 0;
	setp.ne.s32 	%p1012, %r989, 2;
	or.pred  	%p1013, %p1011, %p1012;
	@%p1013 bra 	$L__BB3_699;
	clz.b32 	%r7312, %r14257;
	mov.b32 	%r7313, -2147483648;
	shr.u32 	%r990, %r7313, %r7312;
	xor.b32  	%r7314, %r990, %r14257;
	clz.b32 	%r7315, %r7314;
	sub.s32 	%r7316, 31, %r7315;
	mul.wide.u32 	%rd501, %r7316, 4;
	add.s64 	%rd89, %rd2, %rd501;
	ld.local.u32 	%r991, [%rd89];
	and.b32  	%r7317, %r991, %r990;
	setp.eq.s32 	%p1014, %r7317, 0;
	@%p1014 bra 	$L__BB3_698;
	or.b32  	%r14269, %r14257, %r14269;
	bra.uni 	$L__BB3_699;
$L__BB3_698:
	or.b32  	%r7318, %r991, %r990;
	st.local.u32 	[%rd89], %r7318;
$L__BB3_699:
	popc.b32 	%r994, %r14259;
	setp.lt.s32 	%p1015, %r14259, 0;
	setp.ne.s32 	%p1016, %r994, 2;
	or.pred  	%p1017, %p1015, %p1016;
	@%p1017 bra 	$L__BB3_703;
	clz.b32 	%r7319, %r14259;
	mov.b32 	%r7320, -2147483648;
	shr.u32 	%r995, %r7320, %r7319;
	xor.b32  	%r7321, %r995, %r14259;
	clz.b32 	%r7322, %r7321;
	sub.s32 	%r7323, 31, %r7322;
	mul.wide.u32 	%rd502, %r7323, 4;
	add.s64 	%rd90, %rd2, %rd502;
	ld.local.u32 	%r996, [%rd90];
	and.b32  	%r7324, %r996, %r995;
	setp.eq.s32 	%p1018, %r7324, 0;
	@%p1018 bra 	$L__BB3_702;
	or.b32  	%r14269, %r14259, %r14269;
	bra.uni 	$L__BB3_703;
$L__BB3_702:
	or.b32  	%r7325, %r996, %r995;
	st.local.u32 	[%rd90], %r7325;
$L__BB3_703:
	popc.b32 	%r999, %r14261;
	setp.lt.s32 	%p1019, %r14261, 0;
	setp.ne.s32 	%p1020, %r999, 2;
	or.pred  	%p1021, %p1019, %p1020;
	@%p1021 bra 	$L__BB3_707;
	clz.b32 	%r7326, %r14261;
	mov.b32 	%r7327, -2147483648;
	shr.u32 	%r1000, %r7327, %r7326;
	xor.b32  	%r7328, %r1000, %r14261;
	clz.b32 	%r7329, %r7328;
	sub.s32 	%r7330, 31, %r7329;
	mul.wide.u32 	%rd503, %r7330, 4;
	add.s64 	%rd91, %rd2, %rd503;
	ld.local.u32 	%r1001, [%rd91];
	and.b32  	%r7331, %r1001, %r1000;
	setp.eq.s32 	%p1022, %r7331, 0;
	@%p1022 bra 	$L__BB3_706;
	or.b32  	%r14269, %r14261, %r14269;
	bra.uni 	$L__BB3_707;
$L__BB3_706:
	or.b32  	%r7332, %r1001, %r1000;
	st.local.u32 	[%rd91], %r7332;
$L__BB3_707:
	popc.b32 	%r1004, %r14263;
	setp.lt.s32 	%p1023, %r14263, 0;
	setp.ne.s32 	%p1024, %r1004, 2;
	or.pred  	%p1025, %p1023, %p1024;
	@%p1025 bra 	$L__BB3_711;
	clz.b32 	%r7333, %r14263;
	mov.b32 	%r7334, -2147483648;
	shr.u32 	%r1005, %r7334, %r7333;
	xor.b32  	%r7335, %r1005, %r14263;
	clz.b32 	%r7336, %r7335;
	sub.s32 	%r7337, 31, %r7336;
	mul.wide.u32 	%rd504, %r7337, 4;
	add.s64 	%rd92, %rd2, %rd504;
	ld.local.u32 	%r1006, [%rd92];
	and.b32  	%r7338, %r1006, %r1005;
	setp.eq.s32 	%p1026, %r7338, 0;
	@%p1026 bra 	$L__BB3_710;
	or.b32  	%r14269, %r14263, %r14269;
	bra.uni 	$L__BB3_711;
$L__BB3_710:
	or.b32  	%r7339, %r1006, %r1005;
	st.local.u32 	[%rd92], %r7339;
$L__BB3_711:
	popc.b32 	%r1009, %r14265;
	setp.lt.s32 	%p1027, %r14265, 0;
	setp.ne.s32 	%p1028, %r1009, 2;
	or.pred  	%p1029, %p1027, %p1028;
	@%p1029 bra 	$L__BB3_715;
	clz.b32 	%r7340, %r14265;
	mov.b32 	%r7341, -2147483648;
	shr.u32 	%r1010, %r7341, %r7340;
	xor.b32  	%r7342, %r1010, %r14265;
	clz.b32 	%r7343, %r7342;
	sub.s32 	%r7344, 31, %r7343;
	mul.wide.u32 	%rd505, %r7344, 4;
	add.s64 	%rd93, %rd2, %rd505;
	ld.local.u32 	%r1011, [%rd93];
	and.b32  	%r7345, %r1011, %r1010;
	setp.eq.s32 	%p1030, %r7345, 0;
	@%p1030 bra 	$L__BB3_714;
	or.b32  	%r14269, %r14265, %r14269;
	bra.uni 	$L__BB3_715;
$L__BB3_714:
	or.b32  	%r7346, %r1011, %r1010;
	st.local.u32 	[%rd93], %r7346;
$L__BB3_715:
	popc.b32 	%r1014, %r14267;
	setp.lt.s32 	%p1031, %r14267, 0;
	setp.ne.s32 	%p1032, %r1014, 2;
	or.pred  	%p1033, %p1031, %p1032;
	@%p1033 bra 	$L__BB3_717;
	clz.b32 	%r7347, %r14267;
	mov.b32 	%r7348, -2147483648;
	shr.u32 	%r7349, %r7348, %r7347;
	xor.b32  	%r7350, %r7349, %r14267;
	clz.b32 	%r7351, %r7350;
	sub.s32 	%r7352, 31, %r7351;
	mul.wide.u32 	%rd506, %r7352, 4;
	add.s64 	%rd507, %rd2, %rd506;
	ld.local.u32 	%r7353, [%rd507];
	and.b32  	%r7354, %r7353, %r7349;
	setp.eq.s32 	%p1034, %r7354, 0;
	selp.b32 	%r7355, 0, %r14267, %p1034;
	or.b32  	%r14269, %r14269, %r7355;
$L__BB3_717:
	setp.eq.s32 	%p1035, %r14269, 0;
	mov.b32 	%r14295, 0;
	@%p1035 bra 	$L__BB3_768;
	not.b32 	%r1017, %r14269;
	setp.gt.s32 	%p1036, %r14219, -1;
	setp.eq.s32 	%p1037, %r895, 2;
	and.b32  	%r7359, %r14219, %r14269;
	setp.eq.s32 	%p1038, %r7359, %r14219;
	and.pred  	%p1039, %p1037, %p1038;
	mov.b32 	%r14295, 0;
	and.pred  	%p1040, %p1039, %p1036;
	@%p1040 bra 	$L__BB3_720;
	and.b32  	%r7360, %r14219, %r1017;
	popc.b32 	%r7361, %r7360;
	setp.eq.s32 	%p1041, %r7361, 1;
	or.b32  	%r7362, %r7360, -2147483648;
	selp.b32 	%r7363, %r7362, %r7360, %p1041;
	st.local.u32 	[%rd876+-208], %r7363;
	setp.ne.s32 	%p1042, %r14219, %r7363;
	selp.u32 	%r14295, 1, 0, %p1042;
$L__BB3_720:
	setp.gt.s32 	%p1043, %r14221, -1;
	setp.eq.s32 	%p1044, %r899, 2;
	and.b32  	%r7365, %r14221, %r14269;
	setp.eq.s32 	%p1045, %r7365, %r14221;
	and.pred  	%p1046, %p1044, %p1045;
	and.pred  	%p1047, %p1046, %p1043;
	@%p1047 bra 	$L__BB3_722;
	and.b32  	%r7366, %r14221, %r1017;
	popc.b32 	%r7367, %r7366;
	setp.eq.s32 	%p1048, %r7367, 1;
	or.b32  	%r7368, %r7366, -2147483648;
	selp.b32 	%r7369, %r7368, %r7366, %p1048;
	st.local.u32 	[%rd876+-108], %r7369;
	setp.ne.s32 	%p1049, %r14221, %r7369;
	selp.u32 	%r7370, 1, 0, %p1049;
	or.b32  	%r14295, %r14295, %r7370;
$L__BB3_722:
	setp.gt.s32 	%p1050, %r14223, -1;
	setp.eq.s32 	%p1051, %r904, 2;
	and.b32  	%r7372, %r14223, %r14269;
	setp.eq.s32 	%p1052, %r7372, %r14223;
	and.pred  	%p1053, %p1051, %p1052;
	and.pred  	%p1054, %p1053, %p1050;
	@%p1054 bra 	$L__BB3_724;
	and.b32  	%r7373, %r14223, %r1017;
	popc.b32 	%r7374, %r7373;
	setp.eq.s32 	%p1055, %r7374, 1;
	or.b32  	%r7375, %r7373, -2147483648;
	selp.b32 	%r7376, %r7375, %r7373, %p1055;
	st.local.u32 	[%rd876+-8], %r7376;
	setp.ne.s32 	%p1056, %r14223, %r7376;
	selp.u32 	%r7377, 1, 0, %p1056;
	or.b32  	%r14295, %r14295, %r7377;
$L__BB3_724:
	setp.gt.s32 	%p1057, %r14225, -1;
	setp.eq.s32 	%p1058, %r909, 2;
	and.b32  	%r7379, %r14225, %r14269;
	setp.eq.s32 	%p1059, %r7379, %r14225;
	and.pred  	%p1060, %p1058, %p1059;
	and.pred  	%p1061, %p1060, %p1057;
	@%p1061 bra 	$L__BB3_726;
	and.b32  	%r7380, %r14225, %r1017;
	popc.b32 	%r7381, %r7380;
	setp.eq.s32 	%p1062, %r7381, 1;
	or.b32  	%r7382, %r7380, -2147483648;
	selp.b32 	%r7383, %r7382, %r7380, %p1062;
	st.local.u32 	[%rd876+92], %r7383;
	setp.ne.s32 	%p1063, %r14225, %r7383;
	selp.u32 	%r7384, 1, 0, %p1063;
	or.b32  	%r14295, %r14295, %r7384;
$L__BB3_726:
	setp.gt.s32 	%p1064, %r14227, -1;
	setp.eq.s32 	%p1065, %r914, 2;
	and.b32  	%r7386, %r14227, %r14269;
	setp.eq.s32 	%p1066, %r7386, %r14227;
	and.pred  	%p1067, %p1065, %p1066;
	and.pred  	%p1068, %p1067, %p1064;
	@%p1068 bra 	$L__BB3_728;
	and.b32  	%r7387, %r14227, %r1017;
	popc.b32 	%r7388, %r7387;
	setp.eq.s32 	%p1069, %r7388, 1;
	or.b32  	%r7389, %r7387, -2147483648;
	selp.b32 	%r7390, %r7389, %r7387, %p1069;
	st.local.u32 	[%rd876+192], %r7390;
	setp.ne.s32 	%p1070, %r14227, %r7390;
	selp.u32 	%r7391, 1, 0, %p1070;
	or.b32  	%r14295, %r14295, %r7391;
$L__BB3_728:
	setp.gt.s32 	%p1071, %r14229, -1;
	setp.eq.s32 	%p1072, %r919, 2;
	and.b32  	%r7393, %r14229, %r14269;
	setp.eq.s32 	%p1073, %r7393, %r14229;
	and.pred  	%p1074, %p1072, %p1073;
	and.pred  	%p1075, %p1074, %p1071;
	@%p1075 bra 	$L__BB3_730;
	and.b32  	%r7394, %r14229, %r1017;
	popc.b32 	%r7395, %r7394;
	setp.eq.s32 	%p1076, %r7395, 1;
	or.b32  	%r7396, %r7394, -2147483648;
	selp.b32 	%r7397, %r7396, %r7394, %p1076;
	st.local.u32 	[%rd876+-204], %r7397;
	setp.ne.s32 	%p1077, %r14229, %r7397;
	selp.u32 	%r7398, 1, 0, %p1077;
	or.b32  	%r14295, %r14295, %r7398;
$L__BB3_730:
	setp.gt.s32 	%p1078, %r14231, -1;
	setp.eq.s32 	%p1079, %r924, 2;
	and.b32  	%r7400, %r14231, %r14269;
	setp.eq.s32 	%p1080, %r7400, %r14231;
	and.pred  	%p1081, %p1079, %p1080;
	and.pred  	%p1082, %p1081, %p1078;
	@%p1082 bra 	$L__BB3_732;
	and.b32  	%r7401, %r14231, %r1017;
	popc.b32 	%r7402, %r7401;
	setp.eq.s32 	%p1083, %r7402, 1;
	or.b32  	%r7403, %r7401, -2147483648;
	selp.b32 	%r7404, %r7403, %r7401, %p1083;
	st.local.u32 	[%rd876+-104], %r7404;
	setp.ne.s32 	%p1084, %r14231, %r7404;
	selp.u32 	%r7405, 1, 0, %p1084;
	or.b32  	%r14295, %r14295, %r7405;
$L__BB3_732:
	setp.gt.s32 	%p1085, %r14233, -1;
	setp.eq.s32 	%p1086, %r929, 2;
	and.b32  	%r7407, %r14233, %r14269;
	setp.eq.s32 	%p1087, %r7407, %r14233;
	and.pred  	%p1088, %p1086, %p1087;
	and.pred  	%p1089, %p1088, %p1085;
	@%p1089 bra 	$L__BB3_734;
	and.b32  	%r7408, %r14233, %r1017;
	popc.b32 	%r7409, %r7408;
	setp.eq.s32 	%p1090, %r7409, 1;
	or.b32  	%r7410, %r7408, -2147483648;
	selp.b32 	%r7411, %r7410, %r7408, %p1090;
	st.local.u32 	[%rd876+-4], %r7411;
	setp.ne.s32 	%p1091, %r14233, %r7411;
	selp.u32 	%r7412, 1, 0, %p1091;
	or.b32  	%r14295, %r14295, %r7412;
$L__BB3_734:
	setp.gt.s32 	%p1092, %r14235, -1;
	setp.eq.s32 	%p1093, %r934, 2;
	and.b32  	%r7414, %r14235, %r14269;
	setp.eq.s32 	%p1094, %r7414, %r14235;
	and.pred  	%p1095, %p1093, %p1094;
	and.pred  	%p1096, %p1095, %p1092;
	@%p1096 bra 	$L__BB3_736;
	and.b32  	%r7415, %r14235, %r1017;
	popc.b32 	%r7416, %r7415;
	setp.eq.s32 	%p1097, %r7416, 1;
	or.b32  	%r7417, %r7415, -2147483648;
	selp.b32 	%r7418, %r7417, %r7415, %p1097;
	st.local.u32 	[%rd876+96], %r7418;
	setp.ne.s32 	%p1098, %r14235, %r7418;
	selp.u32 	%r7419, 1, 0, %p1098;
	or.b32  	%r14295, %r14295, %r7419;
$L__BB3_736:
	setp.gt.s32 	%p1099, %r14237, -1;
	setp.eq.s32 	%p1100, %r939, 2;
	and.b32  	%r7421, %r14237, %r14269;
	setp.eq.s32 	%p1101, %r7421, %r14237;
	and.pred  	%p1102, %p1100, %p1101;
	and.pred  	%p1103, %p1102, %p1099;
	@%p1103 bra 	$L__BB3_738;
	and.b32  	%r7422, %r14237, %r1017;
	popc.b32 	%r7423, %r7422;
	setp.eq.s32 	%p1104, %r7423, 1;
	or.b32  	%r7424, %r7422, -2147483648;
	selp.b32 	%r7425, %r7424, %r7422, %p1104;
	st.local.u32 	[%rd876+196], %r7425;
	setp.ne.s32 	%p1105, %r14237, %r7425;
	selp.u32 	%r7426, 1, 0, %p1105;
	or.b32  	%r14295, %r14295, %r7426;
$L__BB3_738:
	setp.gt.s32 	%p1106, %r14239, -1;
	setp.eq.s32 	%p1107, %r944, 2;
	and.b32  	%r7428, %r14239, %r14269;
	setp.eq.s32 	%p1108, %r7428, %r14239;
	and.pred  	%p1109, %p1107, %p1108;
	and.pred  	%p1110, %p1109, %p1106;
	@%p1110 bra 	$L__BB3_740;
	and.b32  	%r7429, %r14239, %r1017;
	popc.b32 	%r7430, %r7429;
	setp.eq.s32 	%p1111, %r7430, 1;
	or.b32  	%r7431, %r7429, -2147483648;
	selp.b32 	%r7432, %r7431, %r7429, %p1111;
	st.local.u32 	[%rd876+-200], %r7432;
	setp.ne.s32 	%p1112, %r14239, %r7432;
	selp.u32 	%r7433, 1, 0, %p1112;
	or.b32  	%r14295, %r14295, %r7433;
$L__BB3_740:
	setp.gt.s32 	%p1113, %r14241, -1;
	setp.eq.s32 	%p1114, %r949, 2;
	and.b32  	%r7435, %r14241, %r14269;
	setp.eq.s32 	%p1115, %r7435, %r14241;
	and.pred  	%p1116, %p1114, %p1115;
	and.pred  	%p1117, %p1116, %p1113;
	@%p1117 bra 	$L__BB3_742;
	and.b32  	%r7436, %r14241, %r1017;
	popc.b32 	%r7437, %r7436;
	setp.eq.s32 	%p1118, %r7437, 1;
	or.b32  	%r7438, %r7436, -2147483648;
	selp.b32 	%r7439, %r7438, %r7436, %p1118;
	st.local.u32 	[%rd876+-100], %r7439;
	setp.ne.s32 	%p1119, %r14241, %r7439;
	selp.u32 	%r7440, 1, 0, %p1119;
	or.b32  	%r14295, %r14295, %r7440;
$L__BB3_742:
	setp.gt.s32 	%p1120, %r14243, -1;
	setp.eq.s32 	%p1121, %r954, 2;
	and.b32  	%r7442, %r14243, %r14269;
	setp.eq.s32 	%p1122, %r7442, %r14243;
	and.pred  	%p1123, %p1121, %p1122;
	and.pred  	%p1124, %p1123, %p1120;
	@%p1124 bra 	$L__BB3_744;
	and.b32  	%r7443, %r14243, %r1017;
	popc.b32 	%r7444, %r7443;
	setp.eq.s32 	%p1125, %r7444, 1;
	or.b32  	%r7445, %r7443, -2147483648;
	selp.b32 	%r7446, %r7445, %r7443, %p1125;
	st.local.u32 	[%rd876], %r7446;
	setp.ne.s32 	%p1126, %r14243, %r7446;
	selp.u32 	%r7447, 1, 0, %p1126;
	or.b32  	%r14295, %r14295, %r7447;
$L__BB3_744:
	setp.gt.s32 	%p1127, %r14245, -1;
	setp.eq.s32 	%p1128, %r959, 2;
	and.b32  	%r7449, %r14245, %r14269;
	setp.eq.s32 	%p1129, %r7449, %r14245;
	and.pred  	%p1130, %p1128, %p1129;
	and.pred  	%p1131, %p1130, %p1127;
	@%p1131 bra 	$L__BB3_746;
	and.b32  	%r7450, %r14245, %r1017;
	popc.b32 	%r7451, %r7450;
	setp.eq.s32 	%p1132, %r7451, 1;
	or.b32  	%r7452, %r7450, -2147483648;
	selp.b32 	%r7453, %r7452, %r7450, %p1132;
	st.local.u32 	[%rd876+100], %r7453;
	setp.ne.s32 	%p1133, %r14245, %r7453;
	selp.u32 	%r7454, 1, 0, %p1133;
	or.b32  	%r14295, %r14295, %r7454;
$L__BB3_746:
	setp.gt.s32 	%p1134, %r14247, -1;
	setp.eq.s32 	%p1135, %r964, 2;
	and.b32  	%r7456, %r14247, %r14269;
	setp.eq.s32 	%p1136, %r7456, %r14247;
	and.pred  	%p1137, %p1135, %p1136;
	and.pred  	%p1138, %p1137, %p1134;
	@%p1138 bra 	$L__BB3_748;
	and.b32  	%r7457, %r14247, %r1017;
	popc.b32 	%r7458, %r7457;
	setp.eq.s32 	%p1139, %r7458, 1;
	or.b32  	%r7459, %r7457, -2147483648;
	selp.b32 	%r7460, %r7459, %r7457, %p1139;
	st.local.u32 	[%rd876+200], %r7460;
	setp.ne.s32 	%p1140, %r14247, %r7460;
	selp.u32 	%r7461, 1, 0, %p1140;
	or.b32  	%r14295, %r14295, %r7461;
$L__BB3_748:
	setp.gt.s32 	%p1141, %r14249, -1;
	setp.eq.s32 	%p1142, %r969, 2;
	and.b32  	%r7463, %r14249, %r14269;
	setp.eq.s32 	%p1143, %r7463, %r14249;
	and.pred  	%p1144, %p1142, %p1143;
	and.pred  	%p1145, %p1144, %p1141;
	@%p1145 bra 	$L__BB3_750;
	and.b32  	%r7464, %r14249, %r1017;
	popc.b32 	%r7465, %r7464;
	setp.eq.s32 	%p1146, %r7465, 1;
	or.b32  	%r7466, %r7464, -2147483648;
	selp.b32 	%r7467, %r7466, %r7464, %p1146;
	st.local.u32 	[%rd876+-196], %r7467;
	setp.ne.s32 	%p1147, %r14249, %r7467;
	selp.u32 	%r7468, 1, 0, %p1147;
	or.b32  	%r14295, %r14295, %r7468;
$L__BB3_750:
	setp.gt.s32 	%p1148, %r14251, -1;
	setp.eq.s32 	%p1149, %r974, 2;
	and.b32  	%r7470, %r14251, %r14269;
	setp.eq.s32 	%p1150, %r7470, %r14251;
	and.pred  	%p1151, %p1149, %p1150;
	and.pred  	%p1152, %p1151, %p1148;
	@%p1152 bra 	$L__BB3_752;
	and.b32  	%r7471, %r14251, %r1017;
	popc.b32 	%r7472, %r7471;
	setp.eq.s32 	%p1153, %r7472, 1;
	or.b32  	%r7473, %r7471, -2147483648;
	selp.b32 	%r7474, %r7473, %r7471, %p1153;
	st.local.u32 	[%rd876+-96], %r7474;
	setp.ne.s32 	%p1154, %r14251, %r7474;
	selp.u32 	%r7475, 1, 0, %p1154;
	or.b32  	%r14295, %r14295, %r7475;
$L__BB3_752:
	setp.gt.s32 	%p1155, %r14253, -1;
	setp.eq.s32 	%p1156, %r979, 2;
	and.b32  	%r7477, %r14253, %r14269;
	setp.eq.s32 	%p1157, %r7477, %r14253;
	and.pred  	%p1158, %p1156, %p1157;
	and.pred  	%p1159, %p1158, %p1155;
	@%p1159 bra 	$L__BB3_754;
	and.b32  	%r7478, %r14253, %r1017;
	popc.b32 	%r7479, %r7478;
	setp.eq.s32 	%p1160, %r7479, 1;
	or.b32  	%r7480, %r7478, -2147483648;
	selp.b32 	%r7481, %r7480, %r7478, %p1160;
	st.local.u32 	[%rd876+4], %r7481;
	setp.ne.s32 	%p1161, %r14253, %r7481;
	selp.u32 	%r7482, 1, 0, %p1161;
	or.b32  	%r14295, %r14295, %r7482;
$L__BB3_754:
	setp.gt.s32 	%p1162, %r14255, -1;
	setp.eq.s32 	%p1163, %r984, 2;
	and.b32  	%r7484, %r14255, %r14269;
	setp.eq.s32 	%p1164, %r7484, %r14255;
	and.pred  	%p1165, %p1163, %p1164;
	and.pred  	%p1166, %p1165, %p1162;
	@%p1166 bra 	$L__BB3_756;
	and.b32  	%r7485, %r14255, %r1017;
	popc.b32 	%r7486, %r7485;
	setp.eq.s32 	%p1167, %r7486, 1;
	or.b32  	%r7487, %r7485, -2147483648;
	selp.b32 	%r7488, %r7487, %r7485, %p1167;
	st.local.u32 	[%rd876+104], %r7488;
	setp.ne.s32 	%p1168, %r14255, %r7488;
	selp.u32 	%r7489, 1, 0, %p1168;
	or.b32  	%r14295, %r14295, %r7489;
$L__BB3_756:
	setp.gt.s32 	%p1169, %r14257, -1;
	setp.eq.s32 	%p1170, %r989, 2;
	and.b32  	%r7491, %r14257, %r14269;
	setp.eq.s32 	%p1171, %r7491, %r14257;
	and.pred  	%p1172, %p1170, %p1171;
	and.pred  	%p1173, %p1172, %p1169;
	@%p1173 bra 	$L__BB3_758;
	and.b32  	%r7492, %r14257, %r1017;
	popc.b32 	%r7493, %r7492;
	setp.eq.s32 	%p1174, %r7493, 1;
	or.b32  	%r7494, %r7492, -2147483648;
	selp.b32 	%r7495, %r7494, %r7492, %p1174;
	st.local.u32 	[%rd876+204], %r7495;
	setp.ne.s32 	%p1175, %r14257, %r7495;
	selp.u32 	%r7496, 1, 0, %p1175;
	or.b32  	%r14295, %r14295, %r7496;
$L__BB3_758:
	setp.gt.s32 	%p1176, %r14259, -1;
	setp.eq.s32 	%p1177, %r994, 2;
	and.b32  	%r7498, %r14259, %r14269;
	setp.eq.s32 	%p1178, %r7498, %r14259;
	and.pred  	%p1179, %p1177, %p1178;
	and.pred  	%p1180, %p1179, %p1176;
	@%p1180 bra 	$L__BB3_760;
	and.b32  	%r7499, %r14259, %r1017;
	popc.b32 	%r7500, %r7499;
	setp.eq.s32 	%p1181, %r7500, 1;
	or.b32  	%r7501, %r7499, -2147483648;
	selp.b32 	%r7502, %r7501, %r7499, %p1181;
	st.local.u32 	[%rd876+-192], %r7502;
	setp.ne.s32 	%p1182, %r14259, %r7502;
	selp.u32 	%r7503, 1, 0, %p1182;
	or.b32  	%r14295, %r14295, %r7503;
$L__BB3_760:
	setp.gt.s32 	%p1183, %r14261, -1;
	setp.eq.s32 	%p1184, %r999, 2;
	and.b32  	%r7505, %r14261, %r14269;
	setp.eq.s32 	%p1185, %r7505, %r14261;
	and.pred  	%p1186, %p1184, %p1185;
	and.pred  	%p1187, %p1186, %p1183;
	@%p1187 bra 	$L__BB3_762;
	and.b32  	%r7506, %r14261, %r1017;
	popc.b32 	%r7507, %r7506;
	setp.eq.s32 	%p1188, %r7507, 1;
	or.b32  	%r7508, %r7506, -2147483648;
	selp.b32 	%r7509, %r7508, %r7506, %p1188;
	st.local.u32 	[%rd876+-92], %r7509;
	setp.ne.s32 	%p1189, %r14261, %r7509;
	selp.u32 	%r7510, 1, 0, %p1189;
	or.b32  	%r14295, %r14295, %r7510;
$L__BB3_762:
	setp.gt.s32 	%p1190, %r14263, -1;
	setp.eq.s32 	%p1191, %r1004, 2;
	and.b32  	%r7512, %r14263, %r14269;
	setp.eq.s32 	%p1192, %r7512, %r14263;
	and.pred  	%p1193, %p1191, %p1192;
	and.pred  	%p1194, %p1193, %p1190;
	@%p1194 bra 	$L__BB3_764;
	and.b32  	%r7513, %r14263, %r1017;
	popc.b32 	%r7514, %r7513;
	setp.eq.s32 	%p1195, %r7514, 1;
	or.b32  	%r7515, %r7513, -2147483648;
	selp.b32 	%r7516, %r7515, %r7513, %p1195;
	st.local.u32 	[%rd876+8], %r7516;
	setp.ne.s32 	%p1196, %r14263, %r7516;
	selp.u32 	%r7517, 1, 0, %p1196;
	or.b32  	%r14295, %r14295, %r7517;
$L__BB3_764:
	setp.gt.s32 	%p1197, %r14265, -1;
	setp.eq.s32 	%p1198, %r1009, 2;
	and.b32  	%r7519, %r14265, %r14269;
	setp.eq.s32 	%p1199, %r7519, %r14265;
	and.pred  	%p1200, %p1198, %p1199;
	and.pred  	%p1201, %p1200, %p1197;
	@%p1201 bra 	$L__BB3_766;
	and.b32  	%r7520, %r14265, %r1017;
	popc.b32 	%r7521, %r7520;
	setp.eq.s32 	%p1202, %r7521, 1;
	or.b32  	%r7522, %r7520, -2147483648;
	selp.b32 	%r7523, %r7522, %r7520, %p1202;
	st.local.u32 	[%rd876+108], %r7523;
	setp.ne.s32 	%p1203, %r14265, %r7523;
	selp.u32 	%r7524, 1, 0, %p1203;
	or.b32  	%r14295, %r14295, %r7524;
$L__BB3_766:
	setp.gt.s32 	%p1204, %r14267, -1;
	setp.eq.s32 	%p1205, %r1014, 2;
	and.b32  	%r7526, %r14267, %r14269;
	setp.eq.s32 	%p1206, %r7526, %r14267;
	and.pred  	%p1207, %p1205, %p1206;
	and.pred  	%p1208, %p1207, %p1204;
	@%p1208 bra 	$L__BB3_768;
	and.b32  	%r7527, %r14267, %r1017;
	popc.b32 	%r7528, %r7527;
	setp.eq.s32 	%p1209, %r7528, 1;
	or.b32  	%r7529, %r7527, -2147483648;
	selp.b32 	%r7530, %r7529, %r7527, %p1209;
	st.local.u32 	[%rd876+208], %r7530;
	setp.ne.s32 	%p1210, %r14267, %r7530;
	selp.u32 	%r7531, 1, 0, %p1210;
	or.b32  	%r14295, %r14295, %r7531;
$L__BB3_768:
	or.b32  	%r7532, %r14061, %r14295;
	or.b32  	%r14061, %r7532, %r14220;
	add.s32 	%r14191, %r715, 5;
	add.s64 	%rd876, %rd876, 20;
	setp.lt.u32 	%p1211, %r715, 20;
	@%p1211 bra 	$L__BB3_520;
	add.s32 	%r1070, %r14189, 5;
	setp.lt.u32 	%p1212, %r14189, 20;
	mov.u32 	%r14189, %r1070;
	@%p1212 bra 	$L__BB3_519;
	setp.eq.s32 	%p1213, %r14061, 3;
	@%p1213 bra 	$L__BB3_3790;
	mov.b32 	%r14447, 0;
	mov.u64 	%rd877, %rd883;
	mov.u32 	%r14320, %r14447;
$L__BB3_772:
	ld.local.u32 	%r14347, [%rd877+-48];
	min.s32 	%r7534, %r14347, 0;
	and.b32  	%r14322, %r7534, 2147483647;
	ld.local.u32 	%r14349, [%rd877+-28];
	setp.gt.s32 	%p1214, %r14349, -1;
	@%p1214 bra 	$L__BB3_774;
	and.b32  	%r7535, %r14349, 2147483647;
	and.b32  	%r7536, %r14349, %r14322;
	setp.eq.s32 	%p1215, %r7536, 0;
	selp.b32 	%r7537, %r7535, -2147483648, %p1215;
	or.b32  	%r14322, %r7537, %r14322;
$L__BB3_774:
	ld.local.u32 	%r14351, [%rd877+-8];
	setp.gt.s32 	%p1216, %r14351, -1;
	@%p1216 bra 	$L__BB3_776;
	and.b32  	%r7538, %r14351, 2147483647;
	and.b32  	%r7539, %r7538, %r14322;
	setp.eq.s32 	%p1217, %r7539, 0;
	selp.b32 	%r7540, %r7538, -2147483648, %p1217;
	or.b32  	%r14322, %r7540, %r14322;
$L__BB3_776:
	ld.local.u32 	%r14353, [%rd877+12];
	setp.gt.s32 	%p1218, %r14353, -1;
	@%p1218 bra 	$L__BB3_778;
	and.b32  	%r7541, %r14353, 2147483647;
	and.b32  	%r7542, %r7541, %r14322;
	setp.eq.s32 	%p1219, %r7542, 0;
	selp.b32 	%r7543, %r7541, -2147483648, %p1219;
	or.b32  	%r14322, %r7543, %r14322;
$L__BB3_778:
	ld.local.u32 	%r14355, [%rd877+32];
	setp.gt.s32 	%p1220, %r14355, -1;
	@%p1220 bra 	$L__BB3_780;
	and.b32  	%r7544, %r14355, 2147483647;
	and.b32  	%r7545, %r7544, %r14322;
	setp.eq.s32 	%p1221, %r7545, 0;
	selp.b32 	%r7546, %r7544, -2147483648, %p1221;
	or.b32  	%r14322, %r7546, %r14322;
$L__BB3_780:
	ld.local.u32 	%r14357, [%rd877+-44];
	setp.gt.s32 	%p1222, %r14357, -1;
	@%p1222 bra 	$L__BB3_782;
	and.b32  	%r7547, %r14357, 2147483647;
	and.b32  	%r7548, %r7547, %r14322;
	setp.eq.s32 	%p1223, %r7548, 0;
	selp.b32 	%r7549, %r7547, -2147483648, %p1223;
	or.b32  	%r14322, %r7549, %r14322;
$L__BB3_782:
	ld.local.u32 	%r14359, [%rd877+-24];
	setp.gt.s32 	%p1224, %r14359, -1;
	@%p1224 bra 	$L__BB3_784;
	and.b32  	%r7550, %r14359, 2147483647;
	and.b32  	%r7551, %r7550, %r14322;
	setp.eq.s32 	%p1225, %r7551, 0;
	selp.b32 	%r7552, %r7550, -2147483648, %p1225;
	or.b32  	%r14322, %r7552, %r14322;
$L__BB3_784:
	ld.local.u32 	%r14361, [%rd877+-4];
	setp.gt.s32 	%p1226, %r14361, -1;
	@%p1226 bra 	$L__BB3_786;
	and.b32  	%r7553, %r14361, 2147483647;
	and.b32  	%r7554, %r7553, %r14322;
	setp.eq.s32 	%p1227, %r7554, 0;
	selp.b32 	%r7555, %r7553, -2147483648, %p1227;
	or.b32  	%r14322, %r7555, %r14322;
$L__BB3_786:
	ld.local.u32 	%r14363, [%rd877+16];
	setp.gt.s32 	%p1228, %r14363, -1;
	@%p1228 bra 	$L__BB3_788;
	and.b32  	%r7556, %r14363, 2147483647;
	and.b32  	%r7557, %r7556, %r14322;
	setp.eq.s32 	%p1229, %r7557, 0;
	selp.b32 	%r7558, %r7556, -2147483648, %p1229;
	or.b32  	%r14322, %r7558, %r14322;
$L__BB3_788:
	ld.local.u32 	%r14365, [%rd877+36];
	setp.gt.s32 	%p1230, %r14365, -1;
	@%p1230 bra 	$L__BB3_790;
	and.b32  	%r7559, %r14365, 2147483647;
	and.b32  	%r7560, %r7559, %r14322;
	setp.eq.s32 	%p1231, %r7560, 0;
	selp.b32 	%r7561, %r7559, -2147483648, %p1231;
	or.b32  	%r14322, %r7561, %r14322;
$L__BB3_790:
	ld.local.u32 	%r14367, [%rd877+-40];
	setp.gt.s32 	%p1232, %r14367, -1;
	@%p1232 bra 	$L__BB3_792;
	and.b32  	%r7562, %r14367, 2147483647;
	and.b32  	%r7563, %r7562, %r14322;
	setp.eq.s32 	%p1233, %r7563, 0;
	selp.b32 	%r7564, %r7562, -2147483648, %p1233;
	or.b32  	%r14322, %r7564, %r14322;
$L__BB3_792:
	ld.local.u32 	%r14369, [%rd877+-20];
	setp.gt.s32 	%p1234, %r14369, -1;
	@%p1234 bra 	$L__BB3_794;
	and.b32  	%r7565, %r14369, 2147483647;
	and.b32  	%r7566, %r7565, %r14322;
	setp.eq.s32 	%p1235, %r7566, 0;
	selp.b32 	%r7567, %r7565, -2147483648, %p1235;
	or.b32  	%r14322, %r7567, %r14322;
$L__BB3_794:
	ld.local.u32 	%r14371, [%rd877];
	setp.gt.s32 	%p1236, %r14371, -1;
	@%p1236 bra 	$L__BB3_796;
	and.b32  	%r7568, %r14371, 2147483647;
	and.b32  	%r7569, %r7568, %r14322;
	setp.eq.s32 	%p1237, %r7569, 0;
	selp.b32 	%r7570, %r7568, -2147483648, %p1237;
	or.b32  	%r14322, %r7570, %r14322;
$L__BB3_796:
	ld.local.u32 	%r14373, [%rd877+20];
	setp.gt.s32 	%p1238, %r14373, -1;
	@%p1238 bra 	$L__BB3_798;
	and.b32  	%r7571, %r14373, 2147483647;
	and.b32  	%r7572, %r7571, %r14322;
	setp.eq.s32 	%p1239, %r7572, 0;
	selp.b32 	%r7573, %r7571, -2147483648, %p1239;
	or.b32  	%r14322, %r7573, %r14322;
$L__BB3_798:
	ld.local.u32 	%r14375, [%rd877+40];
	setp.gt.s32 	%p1240, %r14375, -1;
	@%p1240 bra 	$L__BB3_800;
	and.b32  	%r7574, %r14375, 2147483647;
	and.b32  	%r7575, %r7574, %r14322;
	setp.eq.s32 	%p1241, %r7575, 0;
	selp.b32 	%r7576, %r7574, -2147483648, %p1241;
	or.b32  	%r14322, %r7576, %r14322;
$L__BB3_800:
	ld.local.u32 	%r14377, [%rd877+-36];
	setp.gt.s32 	%p1242, %r14377, -1;
	@%p1242 bra 	$L__BB3_802;
	and.b32  	%r7577, %r14377, 2147483647;
	and.b32  	%r7578, %r7577, %r14322;
	setp.eq.s32 	%p1243, %r7578, 0;
	selp.b32 	%r7579, %r7577, -2147483648, %p1243;
	or.b32  	%r14322, %r7579, %r14322;
$L__BB3_802:
	ld.local.u32 	%r14379, [%rd877+-16];
	setp.gt.s32 	%p1244, %r14379, -1;
	@%p1244 bra 	$L__BB3_804;
	and.b32  	%r7580, %r14379, 2147483647;
	and.b32  	%r7581, %r7580, %r14322;
	setp.eq.s32 	%p1245, %r7581, 0;
	selp.b32 	%r7582, %r7580, -2147483648, %p1245;
	or.b32  	%r14322, %r7582, %r14322;
$L__BB3_804:
	ld.local.u32 	%r14381, [%rd877+4];
	setp.gt.s32 	%p1246, %r14381, -1;
	@%p1246 bra 	$L__BB3_806;
	and.b32  	%r7583, %r14381, 2147483647;
	and.b32  	%r7584, %r7583, %r14322;
	setp.eq.s32 	%p1247, %r7584, 0;
	selp.b32 	%r7585, %r7583, -2147483648, %p1247;
	or.b32  	%r14322, %r7585, %r14322;
$L__BB3_806:
	ld.local.u32 	%r14383, [%rd877+24];
	setp.gt.s32 	%p1248, %r14383, -1;
	@%p1248 bra 	$L__BB3_808;
	and.b32  	%r7586, %r14383, 2147483647;
	and.b32  	%r7587, %r7586, %r14322;
	setp.eq.s32 	%p1249, %r7587, 0;
	selp.b32 	%r7588, %r7586, -2147483648, %p1249;
	or.b32  	%r14322, %r7588, %r14322;
$L__BB3_808:
	ld.local.u32 	%r14385, [%rd877+44];
	setp.gt.s32 	%p1250, %r14385, -1;
	@%p1250 bra 	$L__BB3_810;
	and.b32  	%r7589, %r14385, 2147483647;
	and.b32  	%r7590, %r7589, %r14322;
	setp.eq.s32 	%p1251, %r7590, 0;
	selp.b32 	%r7591, %r7589, -2147483648, %p1251;
	or.b32  	%r14322, %r7591, %r14322;
$L__BB3_810:
	ld.local.u32 	%r14387, [%rd877+-32];
	setp.gt.s32 	%p1252, %r14387, -1;
	@%p1252 bra 	$L__BB3_812;
	and.b32  	%r7592, %r14387, 2147483647;
	and.b32  	%r7593, %r7592, %r14322;
	setp.eq.s32 	%p1253, %r7593, 0;
	selp.b32 	%r7594, %r7592, -2147483648, %p1253;
	or.b32  	%r14322, %r7594, %r14322;
$L__BB3_812:
	ld.local.u32 	%r14389, [%rd877+-12];
	setp.gt.s32 	%p1254, %r14389, -1;
	@%p1254 bra 	$L__BB3_814;
	and.b32  	%r7595, %r14389, 2147483647;
	and.b32  	%r7596, %r7595, %r14322;
	setp.eq.s32 	%p1255, %r7596, 0;
	selp.b32 	%r7597, %r7595, -2147483648, %p1255;
	or.b32  	%r14322, %r7597, %r14322;
$L__BB3_814:
	ld.local.u32 	%r14391, [%rd877+8];
	setp.gt.s32 	%p1256, %r14391, -1;
	@%p1256 bra 	$L__BB3_816;
	and.b32  	%r7598, %r14391, 2147483647;
	and.b32  	%r7599, %r7598, %r14322;
	setp.eq.s32 	%p1257, %r7599, 0;
	selp.b32 	%r7600, %r7598, -2147483648, %p1257;
	or.b32  	%r14322, %r7600, %r14322;
$L__BB3_816:
	ld.local.u32 	%r14393, [%rd877+28];
	setp.gt.s32 	%p1258, %r14393, -1;
	@%p1258 bra 	$L__BB3_818;
	and.b32  	%r7601, %r14393, 2147483647;
	and.b32  	%r7602, %r7601, %r14322;
	setp.eq.s32 	%p1259, %r7602, 0;
	selp.b32 	%r7603, %r7601, -2147483648, %p1259;
	or.b32  	%r14322, %r7603, %r14322;
$L__BB3_818:
	ld.local.u32 	%r14395, [%rd877+48];
	setp.gt.s32 	%p1260, %r14395, -1;
	@%p1260 bra 	$L__BB3_820;
	and.b32  	%r7604, %r14395, 2147483647;
	and.b32  	%r7605, %r7604, %r14322;
	setp.eq.s32 	%p1261, %r7605, 0;
	selp.b32 	%r7606, %r7604, -2147483648, %p1261;
	or.b32  	%r14322, %r7606, %r14322;
$L__BB3_820:
	setp.gt.s32 	%p1262, %r14322, -1;
	mov.b32 	%r14348, 0;
	@%p1262 bra 	$L__BB3_822;
	mov.b32 	%r7609, 0;
	st.local.u32 	[%rd7], %r7609;
	ld.local.u32 	%r14347, [%rd877+-48];
	mov.b32 	%r14348, 3;
$L__BB3_822:
	not.b32 	%r1150, %r14322;
	setp.lt.s32 	%p1263, %r14347, 0;
	@%p1263 bra 	$L__BB3_824;
	and.b32  	%r7610, %r14347, %r1150;
	popc.b32 	%r7611, %r7610;
	setp.eq.s32 	%p1264, %r7611, 1;
	or.b32  	%r7612, %r7610, -2147483648;
	selp.b32 	%r1151, %r7612, %r7610, %p1264;
	st.local.u32 	[%rd877+-48], %r1151;
	setp.ne.s32 	%p1265, %r14347, %r1151;
	selp.u32 	%r7613, 1, 0, %p1265;
	or.b32  	%r14348, %r14348, %r7613;
	mov.u32 	%r14347, %r1151;
$L__BB3_824:
	setp.lt.s32 	%p1266, %r14349, 0;
	@%p1266 bra 	$L__BB3_826;
	and.b32  	%r7614, %r14349, %r1150;
	popc.b32 	%r7615, %r7614;
	setp.eq.s32 	%p1267, %r7615, 1;
	or.b32  	%r7616, %r7614, -2147483648;
	selp.b32 	%r1155, %r7616, %r7614, %p1267;
	st.local.u32 	[%rd877+-28], %r1155;
	setp.ne.s32 	%p1268, %r14349, %r1155;
	selp.u32 	%r7617, 1, 0, %p1268;
	or.b32  	%r14348, %r14348, %r7617;
	mov.u32 	%r14349, %r1155;
$L__BB3_826:
	setp.lt.s32 	%p1269, %r14351, 0;
	@%p1269 bra 	$L__BB3_828;
	and.b32  	%r7618, %r14351, %r1150;
	popc.b32 	%r7619, %r7618;
	setp.eq.s32 	%p1270, %r7619, 1;
	or.b32  	%r7620, %r7618, -2147483648;
	selp.b32 	%r1159, %r7620, %r7618, %p1270;
	st.local.u32 	[%rd877+-8], %r1159;
	setp.ne.s32 	%p1271, %r14351, %r1159;
	selp.u32 	%r7621, 1, 0, %p1271;
	or.b32  	%r14348, %r14348, %r7621;
	mov.u32 	%r14351, %r1159;
$L__BB3_828:
	setp.lt.s32 	%p1272, %r14353, 0;
	@%p1272 bra 	$L__BB3_830;
	and.b32  	%r7622, %r14353, %r1150;
	popc.b32 	%r7623, %r7622;
	setp.eq.s32 	%p1273, %r7623, 1;
	or.b32  	%r7624, %r7622, -2147483648;
	selp.b32 	%r1163, %r7624, %r7622, %p1273;
	st.local.u32 	[%rd877+12], %r1163;
	setp.ne.s32 	%p1274, %r14353, %r1163;
	selp.u32 	%r7625, 1, 0, %p1274;
	or.b32  	%r14348, %r14348, %r7625;
	mov.u32 	%r14353, %r1163;
$L__BB3_830:
	setp.lt.s32 	%p1275, %r14355, 0;
	@%p1275 bra 	$L__BB3_832;
	and.b32  	%r7626, %r14355, %r1150;
	popc.b32 	%r7627, %r7626;
	setp.eq.s32 	%p1276, %r7627, 1;
	or.b32  	%r7628, %r7626, -2147483648;
	selp.b32 	%r1167, %r7628, %r7626, %p1276;
	st.local.u32 	[%rd877+32], %r1167;
	setp.ne.s32 	%p1277, %r14355, %r1167;
	selp.u32 	%r7629, 1, 0, %p1277;
	or.b32  	%r14348, %r14348, %r7629;
	mov.u32 	%r14355, %r1167;
$L__BB3_832:
	setp.lt.s32 	%p1278, %r14357, 0;
	@%p1278 bra 	$L__BB3_834;
	and.b32  	%r7630, %r14357, %r1150;
	popc.b32 	%r7631, %r7630;
	setp.eq.s32 	%p1279, %r7631, 1;
	or.b32  	%r7632, %r7630, -2147483648;
	selp.b32 	%r1171, %r7632, %r7630, %p1279;
	st.local.u32 	[%rd877+-44], %r1171;
	setp.ne.s32 	%p1280, %r14357, %r1171;
	selp.u32 	%r7633, 1, 0, %p1280;
	or.b32  	%r14348, %r14348, %r7633;
	mov.u32 	%r14357, %r1171;
$L__BB3_834:
	setp.lt.s32 	%p1281, %r14359, 0;
	@%p1281 bra 	$L__BB3_836;
	and.b32  	%r7634, %r14359, %r1150;
	popc.b32 	%r7635, %r7634;
	setp.eq.s32 	%p1282, %r7635, 1;
	or.b32  	%r7636, %r7634, -2147483648;
	selp.b32 	%r1175, %r7636, %r7634, %p1282;
	st.local.u32 	[%rd877+-24], %r1175;
	setp.ne.s32 	%p1283, %r14359, %r1175;
	selp.u32 	%r7637, 1, 0, %p1283;
	or.b32  	%r14348, %r14348, %r7637;
	mov.u32 	%r14359, %r1175;
$L__BB3_836:
	setp.lt.s32 	%p1284, %r14361, 0;
	@%p1284 bra 	$L__BB3_838;
	and.b32  	%r7638, %r14361, %r1150;
	popc.b32 	%r7639, %r7638;
	setp.eq.s32 	%p1285, %r7639, 1;
	or.b32  	%r7640, %r7638, -2147483648;
	selp.b32 	%r1179, %r7640, %r7638, %p1285;
	st.local.u32 	[%rd877+-4], %r1179;
	setp.ne.s32 	%p1286, %r14361, %r1179;
	selp.u32 	%r7641, 1, 0, %p1286;
	or.b32  	%r14348, %r14348, %r7641;
	mov.u32 	%r14361, %r1179;
$L__BB3_838:
	setp.lt.s32 	%p1287, %r14363, 0;
	@%p1287 bra 	$L__BB3_840;
	and.b32  	%r7642, %r14363, %r1150;
	popc.b32 	%r7643, %r7642;
	setp.eq.s32 	%p1288, %r7643, 1;
	or.b32  	%r7644, %r7642, -2147483648;
	selp.b32 	%r1183, %r7644, %r7642, %p1288;
	st.local.u32 	[%rd877+16], %r1183;
	setp.ne.s32 	%p1289, %r14363, %r1183;
	selp.u32 	%r7645, 1, 0, %p1289;
	or.b32  	%r14348, %r14348, %r7645;
	mov.u32 	%r14363, %r1183;
$L__BB3_840:
	setp.lt.s32 	%p1290, %r14365, 0;
	@%p1290 bra 	$L__BB3_842;
	and.b32  	%r7646, %r14365, %r1150;
	popc.b32 	%r7647, %r7646;
	setp.eq.s32 	%p1291, %r7647, 1;
	or.b32  	%r7648, %r7646, -2147483648;
	selp.b32 	%r1187, %r7648, %r7646, %p1291;
	st.local.u32 	[%rd877+36], %r1187;
	setp.ne.s32 	%p1292, %r14365, %r1187;
	selp.u32 	%r7649, 1, 0, %p1292;
	or.b32  	%r14348, %r14348, %r7649;
	mov.u32 	%r14365, %r1187;
$L__BB3_842:
	setp.lt.s32 	%p1293, %r14367, 0;
	@%p1293 bra 	$L__BB3_844;
	and.b32  	%r7650, %r14367, %r1150;
	popc.b32 	%r7651, %r7650;
	setp.eq.s32 	%p1294, %r7651, 1;
	or.b32  	%r7652, %r7650, -2147483648;
	selp.b32 	%r1191, %r7652, %r7650, %p1294;
	st.local.u32 	[%rd877+-40], %r1191;
	setp.ne.s32 	%p1295, %r14367, %r1191;
	selp.u32 	%r7653, 1, 0, %p1295;
	or.b32  	%r14348, %r14348, %r7653;
	mov.u32 	%r14367, %r1191;
$L__BB3_844:
	setp.lt.s32 	%p1296, %r14369, 0;
	@%p1296 bra 	$L__BB3_846;
	and.b32  	%r7654, %r14369, %r1150;
	popc.b32 	%r7655, %r7654;
	setp.eq.s32 	%p1297, %r7655, 1;
	or.b32  	%r7656, %r7654, -2147483648;
	selp.b32 	%r1195, %r7656, %r7654, %p1297;
	st.local.u32 	[%rd877+-20], %r1195;
	setp.ne.s32 	%p1298, %r14369, %r1195;
	selp.u32 	%r7657, 1, 0, %p1298;
	or.b32  	%r14348, %r14348, %r7657;
	mov.u32 	%r14369, %r1195;
$L__BB3_846:
	setp.lt.s32 	%p1299, %r14371, 0;
	@%p1299 bra 	$L__BB3_848;
	and.b32  	%r7658, %r14371, %r1150;
	popc.b32 	%r7659, %r7658;
	setp.eq.s32 	%p1300, %r7659, 1;
	or.b32  	%r7660, %r7658, -2147483648;
	selp.b32 	%r1199, %r7660, %r7658, %p1300;
	st.local.u32 	[%rd877], %r1199;
	setp.ne.s32 	%p1301, %r14371, %r1199;
	selp.u32 	%r7661, 1, 0, %p1301;
	or.b32  	%r14348, %r14348, %r7661;
	mov.u32 	%r14371, %r1199;
$L__BB3_848:
	setp.lt.s32 	%p1302, %r14373, 0;
	@%p1302 bra 	$L__BB3_850;
	and.b32  	%r7662, %r14373, %r1150;
	popc.b32 	%r7663, %r7662;
	setp.eq.s32 	%p1303, %r7663, 1;
	or.b32  	%r7664, %r7662, -2147483648;
	selp.b32 	%r1203, %r7664, %r7662, %p1303;
	st.local.u32 	[%rd877+20], %r1203;
	setp.ne.s32 	%p1304, %r14373, %r1203;
	selp.u32 	%r7665, 1, 0, %p1304;
	or.b32  	%r14348, %r14348, %r7665;
	mov.u32 	%r14373, %r1203;
$L__BB3_850:
	setp.lt.s32 	%p1305, %r14375, 0;
	@%p1305 bra 	$L__BB3_852;
	and.b32  	%r7666, %r14375, %r1150;
	popc.b32 	%r7667, %r7666;
	setp.eq.s32 	%p1306, %r7667, 1;
	or.b32  	%r7668, %r7666, -2147483648;
	selp.b32 	%r1207, %r7668, %r7666, %p1306;
	st.local.u32 	[%rd877+40], %r1207;
	setp.ne.s32 	%p1307, %r14375, %r1207;
	selp.u32 	%r7669, 1, 0, %p1307;
	or.b32  	%r14348, %r14348, %r7669;
	mov.u32 	%r14375, %r1207;
$L__BB3_852:
	setp.lt.s32 	%p1308, %r14377, 0;
	@%p1308 bra 	$L__BB3_854;
	and.b32  	%r7670, %r14377, %r1150;
	popc.b32 	%r7671, %r7670;
	setp.eq.s32 	%p1309, %r7671, 1;
	or.b32  	%r7672, %r7670, -2147483648;
	selp.b32 	%r1211, %r7672, %r7670, %p1309;
	st.local.u32 	[%rd877+-36], %r1211;
	setp.ne.s32 	%p1310, %r14377, %r1211;
	selp.u32 	%r7673, 1, 0, %p1310;
	or.b32  	%r14348, %r14348, %r7673;
	mov.u32 	%r14377, %r1211;
$L__BB3_854:
	setp.lt.s32 	%p1311, %r14379, 0;
	@%p1311 bra 	$L__BB3_856;
	and.b32  	%r7674, %r14379, %r1150;
	popc.b32 	%r7675, %r7674;
	setp.eq.s32 	%p1312, %r7675, 1;
	or.b32  	%r7676, %r7674, -2147483648;
	selp.b32 	%r1215, %r7676, %r7674, %p1312;
	st.local.u32 	[%rd877+-16], %r1215;
	setp.ne.s32 	%p1313, %r14379, %r1215;
	selp.u32 	%r7677, 1, 0, %p1313;
	or.b32  	%r14348, %r14348, %r7677;
	mov.u32 	%r14379, %r1215;
$L__BB3_856:
	setp.lt.s32 	%p1314, %r14381, 0;
	@%p1314 bra 	$L__BB3_858;
	and.b32  	%r7678, %r14381, %r1150;
	popc.b32 	%r7679, %r7678;
	setp.eq.s32 	%p1315, %r7679, 1;
	or.b32  	%r7680, %r7678, -2147483648;
	selp.b32 	%r1219, %r7680, %r7678, %p1315;
	st.local.u32 	[%rd877+4], %r1219;
	setp.ne.s32 	%p1316, %r14381, %r1219;
	selp.u32 	%r7681, 1, 0, %p1316;
	or.b32  	%r14348, %r14348, %r7681;
	mov.u32 	%r14381, %r1219;
$L__BB3_858:
	setp.lt.s32 	%p1317, %r14383, 0;
	@%p1317 bra 	$L__BB3_860;
	and.b32  	%r7682, %r14383, %r1150;
	popc.b32 	%r7683, %r7682;
	setp.eq.s32 	%p1318, %r7683, 1;
	or.b32  	%r7684, %r7682, -2147483648;
	selp.b32 	%r1223, %r7684, %r7682, %p1318;
	st.local.u32 	[%rd877+24], %r1223;
	setp.ne.s32 	%p1319, %r14383, %r1223;
	selp.u32 	%r7685, 1, 0, %p1319;
	or.b32  	%r14348, %r14348, %r7685;
	mov.u32 	%r14383, %r1223;
$L__BB3_860:
	setp.lt.s32 	%p1320, %r14385, 0;
	@%p1320 bra 	$L__BB3_862;
	and.b32  	%r7686, %r14385, %r1150;
	popc.b32 	%r7687, %r7686;
	setp.eq.s32 	%p1321, %r7687, 1;
	or.b32  	%r7688, %r7686, -2147483648;
	selp.b32 	%r1227, %r7688, %r7686, %p1321;
	st.local.u32 	[%rd877+44], %r1227;
	setp.ne.s32 	%p1322, %r14385, %r1227;
	selp.u32 	%r7689, 1, 0, %p1322;
	or.b32  	%r14348, %r14348, %r7689;
	mov.u32 	%r14385, %r1227;
$L__BB3_862:
	setp.lt.s32 	%p1323, %r14387, 0;
	@%p1323 bra 	$L__BB3_864;
	and.b32  	%r7690, %r14387, %r1150;
	popc.b32 	%r7691, %r7690;
	setp.eq.s32 	%p1324, %r7691, 1;
	or.b32  	%r7692, %r7690, -2147483648;
	selp.b32 	%r1231, %r7692, %r7690, %p1324;
	st.local.u32 	[%rd877+-32], %r1231;
	setp.ne.s32 	%p1325, %r14387, %r1231;
	selp.u32 	%r7693, 1, 0, %p1325;
	or.b32  	%r14348, %r14348, %r7693;
	mov.u32 	%r14387, %r1231;
$L__BB3_864:
	setp.lt.s32 	%p1326, %r14389, 0;
	@%p1326 bra 	$L__BB3_866;
	and.b32  	%r7694, %r14389, %r1150;
	popc.b32 	%r7695, %r7694;
	setp.eq.s32 	%p1327, %r7695, 1;
	or.b32  	%r7696, %r7694, -2147483648;
	selp.b32 	%r1235, %r7696, %r7694, %p1327;
	st.local.u32 	[%rd877+-12], %r1235;
	setp.ne.s32 	%p1328, %r14389, %r1235;
	selp.u32 	%r7697, 1, 0, %p1328;
	or.b32  	%r14348, %r14348, %r7697;
	mov.u32 	%r14389, %r1235;
$L__BB3_866:
	setp.lt.s32 	%p1329, %r14391, 0;
	@%p1329 bra 	$L__BB3_868;
	and.b32  	%r7698, %r14391, %r1150;
	popc.b32 	%r7699, %r7698;
	setp.eq.s32 	%p1330, %r7699, 1;
	or.b32  	%r7700, %r7698, -2147483648;
	selp.b32 	%r1239, %r7700, %r7698, %p1330;
	st.local.u32 	[%rd877+8], %r1239;
	setp.ne.s32 	%p1331, %r14391, %r1239;
	selp.u32 	%r7701, 1, 0, %p1331;
	or.b32  	%r14348, %r14348, %r7701;
	mov.u32 	%r14391, %r1239;
$L__BB3_868:
	setp.lt.s32 	%p1332, %r14393, 0;
	@%p1332 bra 	$L__BB3_870;
	and.b32  	%r7702, %r14393, %r1150;
	popc.b32 	%r7703, %r7702;
	setp.eq.s32 	%p1333, %r7703, 1;
	or.b32  	%r7704, %r7702, -2147483648;
	selp.b32 	%r1243, %r7704, %r7702, %p1333;
	st.local.u32 	[%rd877+28], %r1243;
	setp.ne.s32 	%p1334, %r14393, %r1243;
	selp.u32 	%r7705, 1, 0, %p1334;
	or.b32  	%r14348, %r14348, %r7705;
	mov.u32 	%r14393, %r1243;
$L__BB3_870:
	setp.lt.s32 	%p1335, %r14395, 0;
	@%p1335 bra 	$L__BB3_872;
	and.b32  	%r7706, %r14395, %r1150;
	popc.b32 	%r7707, %r7706;
	setp.eq.s32 	%p1336, %r7707, 1;
	or.b32  	%r7708, %r7706, -2147483648;
	selp.b32 	%r1247, %r7708, %r7706, %p1336;
	st.local.u32 	[%rd877+48], %r1247;
	setp.ne.s32 	%p1337, %r14395, %r1247;
	selp.u32 	%r7709, 1, 0, %p1337;
	or.b32  	%r14348, %r14348, %r7709;
	mov.u32 	%r14395, %r1247;
$L__BB3_872:
	mov.b32 	%r7710, 0;
	st.local.v4.u32 	[%rd4], {%r7710, %r7710, %r7710, %r7710};
	st.local.v4.u32 	[%rd4+16], {%r7710, %r7710, %r7710, %r7710};
	st.local.v4.u32 	[%rd4+32], {%r7710, %r7710, %r7710, %r7710};
	st.local.v4.u32 	[%rd4+48], {%r7710, %r7710, %r7710, %r7710};
	st.local.v4.u32 	[%rd4+64], {%r7710, %r7710, %r7710, %r7710};
	st.local.v4.u32 	[%rd4+80], {%r7710, %r7710, %r7710, %r7710};
	st.local.v4.u32 	[%rd4+96], {%r7710, %r7710, %r7710, %r7710};
	st.local.v4.u32 	[%rd4+112], {%r7710, %r7710, %r7710, %r7710};
	popc.b32 	%r1251, %r14347;
	setp.lt.s32 	%p1338, %r14347, 0;
	setp.ne.s32 	%p1339, %r1251, 2;
	or.pred  	%p1340, %p1338, %p1339;
	mov.u32 	%r14397, %r7710;
	@%p1340 bra 	$L__BB3_875;
	clz.b32 	%r7711, %r14347;
	mov.b32 	%r7712, -2147483648;
	shr.u32 	%r1252, %r7712, %r7711;
	xor.b32  	%r7713, %r1252, %r14347;
	clz.b32 	%r7714, %r7713;
	sub.s32 	%r7715, 31, %r7714;
	mul.wide.u32 	%rd508, %r7715, 4;
	add.s64 	%rd96, %rd4, %rd508;
	ld.local.u32 	%r1253, [%rd96];
	and.b32  	%r7716, %r1253, %r1252;
	setp.ne.s32 	%p1341, %r7716, 0;
	mov.u32 	%r14397, %r14347;
	@%p1341 bra 	$L__BB3_875;
	or.b32  	%r7718, %r1253, %r1252;
	st.local.u32 	[%rd96], %r7718;
	mov.u32 	%r14397, %r7710;
$L__BB3_875:
	popc.b32 	%r1255, %r14349;
	setp.lt.s32 	%p1342, %r14349, 0;
	setp.ne.s32 	%p1343, %r1255, 2;
	or.pred  	%p1344, %p1342, %p1343;
	@%p1344 bra 	$L__BB3_879;
	clz.b32 	%r7719, %r14349;
	mov.b32 	%r7720, -2147483648;
	shr.u32 	%r1256, %r7720, %r7719;
	xor.b32  	%r7721, %r1256, %r14349;
	clz.b32 	%r7722, %r7721;
	sub.s32 	%r7723, 31, %r7722;
	mul.wide.u32 	%rd509, %r7723, 4;
	add.s64 	%rd97, %rd4, %rd509;
	ld.local.u32 	%r1257, [%rd97];
	and.b32  	%r7724, %r1257, %r1256;
	setp.eq.s32 	%p1345, %r7724, 0;
	@%p1345 bra 	$L__BB3_878;
	or.b32  	%r14397, %r14349, %r14397;
	bra.uni 	$L__BB3_879;
$L__BB3_878:
	or.b32  	%r7725, %r1257, %r1256;
	st.local.u32 	[%rd97], %r7725;
$L__BB3_879:
	popc.b32 	%r1260, %r14351;
	setp.lt.s32 	%p1346, %r14351, 0;
	setp.ne.s32 	%p1347, %r1260, 2;
	or.pred  	%p1348, %p1346, %p1347;
	@%p1348 bra 	$L__BB3_883;
	clz.b32 	%r7726, %r14351;
	mov.b32 	%r7727, -2147483648;
	shr.u32 	%r1261, %r7727, %r7726;
	xor.b32  	%r7728, %r1261, %r14351;
	clz.b32 	%r7729, %r7728;
	sub.s32 	%r7730, 31, %r7729;
	mul.wide.u32 	%rd510, %r7730, 4;
	add.s64 	%rd98, %rd4, %rd510;
	ld.local.u32 	%r1262, [%rd98];
	and.b32  	%r7731, %r1262, %r1261;
	setp.eq.s32 	%p1349, %r7731, 0;
	@%p1349 bra 	$L__BB3_882;
	or.b32  	%r14397, %r14351, %r14397;
	bra.uni 	$L__BB3_883;
$L__BB3_882:
	or.b32  	%r7732, %r1262, %r1261;
	st.local.u32 	[%rd98], %r7732;
$L__BB3_883:
	popc.b32 	%r1265, %r14353;
	setp.lt.s32 	%p1350, %r14353, 0;
	setp.ne.s32 	%p1351, %r1265, 2;
	or.pred  	%p1352, %p1350, %p1351;
	@%p1352 bra 	$L__BB3_887;
	clz.b32 	%r7733, %r14353;
	mov.b32 	%r7734, -2147483648;
	shr.u32 	%r1266, %r7734, %r7733;
	xor.b32  	%r7735, %r1266, %r14353;
	clz.b32 	%r7736, %r7735;
	sub.s32 	%r7737, 31, %r7736;
	mul.wide.u32 	%rd511, %r7737, 4;
	add.s64 	%rd99, %rd4, %rd511;
	ld.local.u32 	%r1267, [%rd99];
	and.b32  	%r7738, %r1267, %r1266;
	setp.eq.s32 	%p1353, %r7738, 0;
	@%p1353 bra 	$L__BB3_886;
	or.b32  	%r14397, %r14353, %r14397;
	bra.uni 	$L__BB3_887;
$L__BB3_886:
	or.b32  	%r7739, %r1267, %r1266;
	st.local.u32 	[%rd99], %r7739;
$L__BB3_887:
	popc.b32 	%r1270, %r14355;
	setp.lt.s32 	%p1354, %r14355, 0;
	setp.ne.s32 	%p1355, %r1270, 2;
	or.pred  	%p1356, %p1354, %p1355;
	@%p1356 bra 	$L__BB3_891;
	clz.b32 	%r7740, %r14355;
	mov.b32 	%r7741, -2147483648;
	shr.u32 	%r1271, %r7741, %r7740;
	xor.b32  	%r7742, %r1271, %r14355;
	clz.b32 	%r7743, %r7742;
	sub.s32 	%r7744, 31, %r7743;
	mul.wide.u32 	%rd512, %r7744, 4;
	add.s64 	%rd100, %rd4, %rd512;
	ld.local.u32 	%r1272, [%rd100];
	and.b32  	%r7745, %r1272, %r1271;
	setp.eq.s32 	%p1357, %r7745, 0;
	@%p1357 bra 	$L__BB3_890;
	or.b32  	%r14397, %r14355, %r14397;
	bra.uni 	$L__BB3_891;
$L__BB3_890:
	or.b32  	%r7746, %r1272, %r1271;
	st.local.u32 	[%rd100], %r7746;
$L__BB3_891:
	popc.b32 	%r1275, %r14357;
	setp.lt.s32 	%p1358, %r14357, 0;
	setp.ne.s32 	%p1359, %r1275, 2;
	or.pred  	%p1360, %p1358, %p1359;
	@%p1360 bra 	$L__BB3_895;
	clz.b32 	%r7747, %r14357;
	mov.b32 	%r7748, -2147483648;
	shr.u32 	%r1276, %r7748, %r7747;
	xor.b32  	%r7749, %r1276, %r14357;
	clz.b32 	%r7750, %r7749;
	sub.s32 	%r7751, 31, %r7750;
	mul.wide.u32 	%rd513, %r7751, 4;
	add.s64 	%rd101, %rd4, %rd513;
	ld.local.u32 	%r1277, [%rd101];
	and.b32  	%r7752, %r1277, %r1276;
	setp.eq.s32 	%p1361, %r7752, 0;
	@%p1361 bra 	$L__BB3_894;
	or.b32  	%r14397, %r14357, %r14397;
	bra.uni 	$L__BB3_895;
$L__BB3_894:
	or.b32  	%r7753, %r1277, %r1276;
	st.local.u32 	[%rd101], %r7753;
$L__BB3_895:
	popc.b32 	%r1280, %r14359;
	setp.lt.s32 	%p1362, %r14359, 0;
	setp.ne.s32 	%p1363, %r1280, 2;
	or.pred  	%p1364, %p1362, %p1363;
	@%p1364 bra 	$L__BB3_899;
	clz.b32 	%r7754, %r14359;
	mov.b32 	%r7755, -2147483648;
	shr.u32 	%r1281, %r7755, %r7754;
	xor.b32  	%r7756, %r1281, %r14359;
	clz.b32 	%r7757, %r7756;
	sub.s32 	%r7758, 31, %r7757;
	mul.wide.u32 	%rd514, %r7758, 4;
	add.s64 	%rd102, %rd4, %rd514;
	ld.local.u32 	%r1282, [%rd102];
	and.b32  	%r7759, %r1282, %r1281;
	setp.eq.s32 	%p1365, %r7759, 0;
	@%p1365 bra 	$L__BB3_898;
	or.b32  	%r14397, %r14359, %r14397;
	bra.uni 	$L__BB3_899;
$L__BB3_898:
	or.b32  	%r7760, %r1282, %r1281;
	st.local.u32 	[%rd102], %r7760;
$L__BB3_899:
	popc.b32 	%r1285, %r14361;
	setp.lt.s32 	%p1366, %r14361, 0;
	setp.ne.s32 	%p1367, %r1285, 2;
	or.pred  	%p1368, %p1366, %p1367;
	@%p1368 bra 	$L__BB3_903;
	clz.b32 	%r7761, %r14361;
	mov.b32 	%r7762, -2147483648;
	shr.u32 	%r1286, %r7762, %r7761;
	xor.b32  	%r7763, %r1286, %r14361;
	clz.b32 	%r7764, %r7763;
	sub.s32 	%r7765, 31, %r7764;
	mul.wide.u32 	%rd515, %r7765, 4;
	add.s64 	%rd103, %rd4, %rd515;
	ld.local.u32 	%r1287, [%rd103];
	and.b32  	%r7766, %r1287, %r1286;
	setp.eq.s32 	%p1369, %r7766, 0;
	@%p1369 bra 	$L__BB3_902;
	or.b32  	%r14397, %r14361, %r14397;
	bra.uni 	$L__BB3_903;
$L__BB3_902:
	or.b32  	%r7767, %r1287, %r1286;
	st.local.u32 	[%rd103], %r7767;
$L__BB3_903:
	popc.b32 	%r1290, %r14363;
	setp.lt.s32 	%p1370, %r14363, 0;
	setp.ne.s32 	%p1371, %r1290, 2;
	or.pred  	%p1372, %p1370, %p1371;
	@%p1372 bra 	$L__BB3_907;
	clz.b32 	%r7768, %r14363;
	mov.b32 	%r7769, -2147483648;
	shr.u32 	%r1291, %r7769, %r7768;
	xor.b32  	%r7770, %r1291, %r14363;
	clz.b32 	%r7771, %r7770;
	sub.s32 	%r7772, 31, %r7771;
	mul.wide.u32 	%rd516, %r7772, 4;
	add.s64 	%rd104, %rd4, %rd516;
	ld.local.u32 	%r1292, [%rd104];
	and.b32  	%r7773, %r1292, %r1291;
	setp.eq.s32 	%p1373, %r7773, 0;
	@%p1373 bra 	$L__BB3_906;
	or.b32  	%r14397, %r14363, %r14397;
	bra.uni 	$L__BB3_907;
$L__BB3_906:
	or.b32  	%r7774, %r1292, %r1291;
	st.local.u32 	[%rd104], %r7774;
$L__BB3_907:
	popc.b32 	%r1295, %r14365;
	setp.lt.s32 	%p1374, %r14365, 0;
	setp.ne.s32 	%p1375, %r1295, 2;
	or.pred  	%p1376, %p1374, %p1375;
	@%p1376 bra 	$L__BB3_911;
	clz.b32 	%r7775, %r14365;
	mov.b32 	%r7776, -2147483648;
	shr.u32 	%r1296, %r7776, %r7775;
	xor.b32  	%r7777, %r1296, %r14365;
	clz.b32 	%r7778, %r7777;
	sub.s32 	%r7779, 31, %r7778;
	mul.wide.u32 	%rd517, %r7779, 4;
	add.s64 	%rd105, %rd4, %rd517;
	ld.local.u32 	%r1297, [%rd105];
	and.b32  	%r7780, %r1297, %r1296;
	setp.eq.s32 	%p1377, %r7780, 0;
	@%p1377 bra 	$L__BB3_910;
	or.b32  	%r14397, %r14365, %r14397;
	bra.uni 	$L__BB3_911;
$L__BB3_910:
	or.b32  	%r7781, %r1297, %r1296;
	st.local.u32 	[%rd105], %r7781;
$L__BB3_911:
	popc.b32 	%r1300, %r14367;
	setp.lt.s32 	%p1378, %r14367, 0;
	setp.ne.s32 	%p1379, %r1300, 2;
	or.pred  	%p1380, %p1378, %p1379;
	@%p1380 bra 	$L__BB3_915;
	clz.b32 	%r7782, %r14367;
	mov.b32 	%r7783, -2147483648;
	shr.u32 	%r1301, %r7783, %r7782;
	xor.b32  	%r7784, %r1301, %r14367;
	clz.b32 	%r7785, %r7784;
	sub.s32 	%r7786, 31, %r7785;
	mul.wide.u32 	%rd518, %r7786, 4;
	add.s64 	%rd106, %rd4, %rd518;
	ld.local.u32 	%r1302, [%rd106];
	and.b32  	%r7787, %r1302, %r1301;
	setp.eq.s32 	%p1381, %r7787, 0;
	@%p1381 bra 	$L__BB3_914;
	or.b32  	%r14397, %r14367, %r14397;
	bra.uni 	$L__BB3_915;
$L__BB3_914:
	or.b32  	%r7788, %r1302, %r1301;
	st.local.u32 	[%rd106], %r7788;
$L__BB3_915:
	popc.b32 	%r1305, %r14369;
	setp.lt.s32 	%p1382, %r14369, 0;
	setp.ne.s32 	%p1383, %r1305, 2;
	or.pred  	%p1384, %p1382, %p1383;
	@%p1384 bra 	$L__BB3_919;
	clz.b32 	%r7789, %r14369;
	mov.b32 	%r7790, -2147483648;
	shr.u32 	%r1306, %r7790, %r7789;
	xor.b32  	%r7791, %r1306, %r14369;
	clz.b32 	%r7792, %r7791;
	sub.s32 	%r7793, 31, %r7792;
	mul.wide.u32 	%rd519, %r7793, 4;
	add.s64 	%rd107, %rd4, %rd519;
	ld.local.u32 	%r1307, [%rd107];
	and.b32  	%r7794, %r1307, %r1306;
	setp.eq.s32 	%p1385, %r7794, 0;
	@%p1385 bra 	$L__BB3_918;
	or.b32  	%r14397, %r14369, %r14397;
	bra.uni 	$L__BB3_919;
$L__BB3_918:
	or.b32  	%r7795, %r1307, %r1306;
	st.local.u32 	[%rd107], %r7795;
$L__BB3_919:
	popc.b32 	%r1310, %r14371;
	setp.lt.s32 	%p1386, %r14371, 0;
	setp.ne.s32 	%p1387, %r1310, 2;
	or.pred  	%p1388, %p1386, %p1387;
	@%p1388 bra 	$L__BB3_923;
	clz.b32 	%r7796, %r14371;
	mov.b32 	%r7797, -2147483648;
	shr.u32 	%r1311, %r7797, %r7796;
	xor.b32  	%r7798, %r1311, %r14371;
	clz.b32 	%r7799, %r7798;
	sub.s32 	%r7800, 31, %r7799;
	mul.wide.u32 	%rd520, %r7800, 4;
	add.s64 	%rd108, %rd4, %rd520;
	ld.local.u32 	%r1312, [%rd108];
	and.b32  	%r7801, %r1312, %r1311;
	setp.eq.s32 	%p1389, %r7801, 0;
	@%p1389 bra 	$L__BB3_922;
	or.b32  	%r14397, %r14371, %r14397;
	bra.uni 	$L__BB3_923;
$L__BB3_922:
	or.b32  	%r7802, %r1312, %r1311;
	st.local.u32 	[%rd108], %r7802;
$L__BB3_923:
	popc.b32 	%r1315, %r14373;
	setp.lt.s32 	%p1390, %r14373, 0;
	setp.ne.s32 	%p1391, %r1315, 2;
	or.pred  	%p1392, %p1390, %p1391;
	@%p1392 bra 	$L__BB3_927;
	clz.b32 	%r7803, %r14373;
	mov.b32 	%r7804, -2147483648;
	shr.u32 	%r1316, %r7804, %r7803;
	xor.b32  	%r7805, %r1316, %r14373;
	clz.b32 	%r7806, %r7805;
	sub.s32 	%r7807, 31, %r7806;
	mul.wide.u32 	%rd521, %r7807, 4;
	add.s64 	%rd109, %rd4, %rd521;
	ld.local.u32 	%r1317, [%rd109];
	and.b32  	%r7808, %r1317, %r1316;
	setp.eq.s32 	%p1393, %r7808, 0;
	@%p1393 bra 	$L__BB3_926;
	or.b32  	%r14397, %r14373, %r14397;
	bra.uni 	$L__BB3_927;
$L__BB3_926:
	or.b32  	%r7809, %r1317, %r1316;
	st.local.u32 	[%rd109], %r7809;
$L__BB3_927:
	popc.b32 	%r1320, %r14375;
	setp.lt.s32 	%p1394, %r14375, 0;
	setp.ne.s32 	%p1395, %r1320, 2;
	or.pred  	%p1396, %p1394, %p1395;
	@%p1396 bra 	$L__BB3_931;
	clz.b32 	%r7810, %r14375;
	mov.b32 	%r7811, -2147483648;
	shr.u32 	%r1321, %r7811, %r7810;
	xor.b32  	%r7812, %r1321, %r14375;
	clz.b32 	%r7813, %r7812;
	sub.s32 	%r7814, 31, %r7813;
	mul.wide.u32 	%rd522, %r7814, 4;
	add.s64 	%rd110, %rd4, %rd522;
	ld.local.u32 	%r1322, [%rd110];
	and.b32  	%r7815, %r1322, %r1321;
	setp.eq.s32 	%p1397, %r7815, 0;
	@%p1397 bra 	$L__BB3_930;
	or.b32  	%r14397, %r14375, %r14397;
	bra.uni 	$L__BB3_931;
$L__BB3_930:
	or.b32  	%r7816, %r1322, %r1321;
	st.local.u32 	[%rd110], %r7816;
$L__BB3_931:
	popc.b32 	%r1325, %r14377;
	setp.lt.s32 	%p1398, %r14377, 0;
	setp.ne.s32 	%p1399, %r1325, 2;
	or.pred  	%p1400, %p1398, %p1399;
	@%p1400 bra 	$L__BB3_935;
	clz.b32 	%r7817, %r14377;
	mov.b32 	%r7818, -2147483648;
	shr.u32 	%r1326, %r7818, %r7817;
	xor.b32  	%r7819, %r1326, %r14377;
	clz.b32 	%r7820, %r7819;
	sub.s32 	%r7821, 31, %r7820;
	mul.wide.u32 	%rd523, %r7821, 4;
	add.s64 	%rd111, %rd4, %rd523;
	ld.local.u32 	%r1327, [%rd111];
	and.b32  	%r7822, %r1327, %r1326;
	setp.eq.s32 	%p1401, %r7822, 0;
	@%p1401 bra 	$L__BB3_934;
	or.b32  	%r14397, %r14377, %r14397;
	bra.uni 	$L__BB3_935;
$L__BB3_934:
	or.b32  	%r7823, %r1327, %r1326;
	st.local.u32 	[%rd111], %r7823;
$L__BB3_935:
	popc.b32 	%r1330, %r14379;
	setp.lt.s32 	%p1402, %r14379, 0;
	setp.ne.s32 	%p1403, %r1330, 2;
	or.pred  	%p1404, %p1402, %p1403;
	@%p1404 bra 	$L__BB3_939;
	clz.b32 	%r7824, %r14379;
	mov.b32 	%r7825, -2147483648;
	shr.u32 	%r1331, %r7825, %r7824;
	xor.b32  	%r7826, %r1331, %r14379;
	clz.b32 	%r7827, %r7826;
	sub.s32 	%r7828, 31, %r7827;
	mul.wide.u32 	%rd524, %r7828, 4;
	add.s64 	%rd112, %rd4, %rd524;
	ld.local.u32 	%r1332, [%rd112];
	and.b32  	%r7829, %r1332, %r1331;
	setp.eq.s32 	%p1405, %r7829, 0;
	@%p1405 bra 	$L__BB3_938;
	or.b32  	%r14397, %r14379, %r14397;
	bra.uni 	$L__BB3_939;
$L__BB3_938:
	or.b32  	%r7830, %r1332, %r1331;
	st.local.u32 	[%rd112], %r7830;
$L__BB3_939:
	popc.b32 	%r1335, %r14381;
	setp.lt.s32 	%p1406, %r14381, 0;
	setp.ne.s32 	%p1407, %r1335, 2;
	or.pred  	%p1408, %p1406, %p1407;
	@%p1408 bra 	$L__BB3_943;
	clz.b32 	%r7831, %r14381;
	mov.b32 	%r7832, -2147483648;
	shr.u32 	%r1336, %r7832, %r7831;
	xor.b32  	%r7833, %r1336, %r14381;
	clz.b32 	%r7834, %r7833;
	sub.s32 	%r7835, 31, %r7834;
	mul.wide.u32 	%rd525, %r7835, 4;
	add.s64 	%rd113, %rd4, %rd525;
	ld.local.u32 	%r1337, [%rd113];
	and.b32  	%r7836, %r1337, %r1336;
	setp.eq.s32 	%p1409, %r7836, 0;
	@%p1409 bra 	$L__BB3_942;
	or.b32  	%r14397, %r14381, %r14397;
	bra.uni 	$L__BB3_943;
$L__BB3_942:
	or.b32  	%r7837, %r1337, %r1336;
	st.local.u32 	[%rd113], %r7837;
$L__BB3_943:
	popc.b32 	%r1340, %r14383;
	setp.lt.s32 	%p1410, %r14383, 0;
	setp.ne.s32 	%p1411, %r1340, 2;
	or.pred  	%p1412, %p1410, %p1411;
	@%p1412 bra 	$L__BB3_947;
	clz.b32 	%r7838, %r14383;
	mov.b32 	%r7839, -2147483648;
	shr.u32 	%r1341, %r7839, %r7838;
	xor.b32  	%r7840, %r1341, %r14383;
	clz.b32 	%r7841, %r7840;
	sub.s32 	%r7842, 31, %r7841;
	mul.wide.u32 	%rd526, %r7842, 4;
	add.s64 	%rd114, %rd4, %rd526;
	ld.local.u32 	%r1342, [%rd114];
	and.b32  	%r7843, %r1342, %r1341;
	setp.eq.s32 	%p1413, %r7843, 0;
	@%p1413 bra 	$L__BB3_946;
	or.b32  	%r14397, %r14383, %r14397;
	bra.uni 	$L__BB3_947;
$L__BB3_946:
	or.b32  	%r7844, %r1342, %r1341;
	st.local.u32 	[%rd114], %r7844;
$L__BB3_947:
	popc.b32 	%r1345, %r14385;
	setp.lt.s32 	%p1414, %r14385, 0;
	setp.ne.s32 	%p1415, %r1345, 2;
	or.pred  	%p1416, %p1414, %p1415;
	@%p1416 bra 	$L__BB3_951;
	clz.b32 	%r7845, %r14385;
	mov.b32 	%r7846, -2147483648;
	shr.u32 	%r1346, %r7846, %r7845;
	xor.b32  	%r7847, %r1346, %r14385;
	clz.b32 	%r7848, %r7847;
	sub.s32 	%r7849, 31, %r7848;
	mul.wide.u32 	%rd527, %r7849, 4;
	add.s64 	%rd115, %rd4, %rd527;
	ld.local.u32 	%r1347, [%rd115];
	and.b32  	%r7850, %r1347, %r1346;
	setp.eq.s32 	%p1417, %r7850, 0;
	@%p1417 bra 	$L__BB3_950;
	or.b32  	%r14397, %r14385, %r14397;
	bra.uni 	$L__BB3_951;
$L__BB3_950:
	or.b32  	%r7851, %r1347, %r1346;
	st.local.u32 	[%rd115], %r7851;
$L__BB3_951:
	popc.b32 	%r1350, %r14387;
	setp.lt.s32 	%p1418, %r14387, 0;
	setp.ne.s32 	%p1419, %r1350, 2;
	or.pred  	%p1420, %p1418, %p1419;
	@%p1420 bra 	$L__BB3_955;
	clz.b32 	%r7852, %r14387;
	mov.b32 	%r7853, -2147483648;
	shr.u32 	%r1351, %r7853, %r7852;
	xor.b32  	%r7854, %r1351, %r14387;
	clz.b32 	%r7855, %r7854;
	sub.s32 	%r7856, 31, %r7855;
	mul.wide.u32 	%rd528, %r7856, 4;
	add.s64 	%rd116, %rd4, %rd528;
	ld.local.u32 	%r1352, [%rd116];
	and.b32  	%r7857, %r1352, %r1351;
	setp.eq.s32 	%p1421, %r7857, 0;
	@%p1421 bra 	$L__BB3_954;
	or.b32  	%r14397, %r14387, %r14397;
	bra.uni 	$L__BB3_955;
$L__BB3_954:
	or.b32  	%r7858, %r1352, %r1351;
	st.local.u32 	[%rd116], %r7858;
$L__BB3_955:
	popc.b32 	%r1355, %r14389;
	setp.lt.s32 	%p1422, %r14389, 0;
	setp.ne.s32 	%p1423, %r1355, 2;
	or.pred  	%p1424, %p1422, %p1423;
	@%p1424 bra 	$L__BB3_959;
	clz.b32 	%r7859, %r14389;
	mov.b32 	%r7860, -2147483648;
	shr.u32 	%r1356, %r7860, %r7859;
	xor.b32  	%r7861, %r1356, %r14389;
	clz.b32 	%r7862, %r7861;
	sub.s32 	%r7863, 31, %r7862;
	mul.wide.u32 	%rd529, %r7863, 4;
	add.s64 	%rd117, %rd4, %rd529;
	ld.local.u32 	%r1357, [%rd117];
	and.b32  	%r7864, %r1357, %r1356;
	setp.eq.s32 	%p1425, %r7864, 0;
	@%p1425 bra 	$L__BB3_958;
	or.b32  	%r14397, %r14389, %r14397;
	bra.uni 	$L__BB3_959;
$L__BB3_958:
	or.b32  	%r7865, %r1357, %r1356;
	st.local.u32 	[%rd117], %r7865;
$L__BB3_959:
	popc.b32 	%r1360, %r14391;
	setp.lt.s32 	%p1426, %r14391, 0;
	setp.ne.s32 	%p1427, %r1360, 2;
	or.pred  	%p1428, %p1426, %p1427;
	@%p1428 bra 	$L__BB3_963;
	clz.b32 	%r7866, %r14391;
	mov.b32 	%r7867, -2147483648;
	shr.u32 	%r1361, %r7867, %r7866;
	xor.b32  	%r7868, %r1361, %r14391;
	clz.b32 	%r7869, %r7868;
	sub.s32 	%r7870, 31, %r7869;
	mul.wide.u32 	%rd530, %r7870, 4;
	add.s64 	%rd118, %rd4, %rd530;
	ld.local.u32 	%r1362, [%rd118];
	and.b32  	%r7871, %r1362, %r1361;
	setp.eq.s32 	%p1429, %r7871, 0;
	@%p1429 bra 	$L__BB3_962;
	or.b32  	%r14397, %r14391, %r14397;
	bra.uni 	$L__BB3_963;
$L__BB3_962:
	or.b32  	%r7872, %r1362, %r1361;
	st.local.u32 	[%rd118], %r7872;
$L__BB3_963:
	popc.b32 	%r1365, %r14393;
	setp.lt.s32 	%p1430, %r14393, 0;
	setp.ne.s32 	%p1431, %r1365, 2;
	or.pred  	%p1432, %p1430, %p1431;
	@%p1432 bra 	$L__BB3_967;
	clz.b32 	%r7873, %r14393;
	mov.b32 	%r7874, -2147483648;
	shr.u32 	%r1366, %r7874, %r7873;
	xor.b32  	%r7875, %r1366, %r14393;
	clz.b32 	%r7876, %r7875;
	sub.s32 	%r7877, 31, %r7876;
	mul.wide.u32 	%rd531, %r7877, 4;
	add.s64 	%rd119, %rd4, %rd531;
	ld.local.u32 	%r1367, [%rd119];
	and.b32  	%r7878, %r1367, %r1366;
	setp.eq.s32 	%p1433, %r7878, 0;
	@%p1433 bra 	$L__BB3_966;
	or.b32  	%r14397, %r14393, %r14397;
	bra.uni 	$L__BB3_967;
$L__BB3_966:
	or.b32  	%r7879, %r1367, %r1366;
	st.local.u32 	[%rd119], %r7879;
$L__BB3_967:
	popc.b32 	%r1370, %r14395;
	setp.lt.s32 	%p1434, %r14395, 0;
	setp.ne.s32 	%p1435, %r1370, 2;
	or.pred  	%p1436, %p1434, %p1435;
	@%p1436 bra 	$L__BB3_969;
	clz.b32 	%r7880, %r14395;
	mov.b32 	%r7881, -2147483648;
	shr.u32 	%r7882, %r7881, %r7880;
	xor.b32  	%r7883, %r7882, %r14395;
	clz.b32 	%r7884, %r7883;
	sub.s32 	%r7885, 31, %r7884;
	mul.wide.u32 	%rd532, %r7885, 4;
	add.s64 	%rd533, %rd4, %rd532;
	ld.local.u32 	%r7886, [%rd533];
	and.b32  	%r7887, %r7886, %r7882;
	setp.eq.s32 	%p1437, %r7887, 0;
	selp.b32 	%r7888, 0, %r14395, %p1437;
	or.b32  	%r14397, %r14397, %r7888;
$L__BB3_969:
	setp.eq.s32 	%p1438, %r14397, 0;
	mov.b32 	%r14423, 0;
	@%p1438 bra 	$L__BB3_1020;
	not.b32 	%r1373, %r14397;
	setp.gt.s32 	%p1439, %r14347, -1;
	setp.eq.s32 	%p1440, %r1251, 2;
	and.b32  	%r7892, %r14347, %r14397;
	setp.eq.s32 	%p1441, %r7892, %r14347;
	and.pred  	%p1442, %p1440, %p1441;
	mov.b32 	%r14423, 0;
	and.pred  	%p1443, %p1442, %p1439;
	@%p1443 bra 	$L__BB3_972;
	and.b32  	%r7893, %r14347, %r1373;
	popc.b32 	%r7894, %r7893;
	setp.eq.s32 	%p1444, %r7894, 1;
	or.b32  	%r7895, %r7893, -2147483648;
	selp.b32 	%r7896, %r7895, %r7893, %p1444;
	st.local.u32 	[%rd877+-48], %r7896;
	setp.ne.s32 	%p1445, %r14347, %r7896;
	selp.u32 	%r14423, 1, 0, %p1445;
$L__BB3_972:
	setp.gt.s32 	%p1446, %r14349, -1;
	setp.eq.s32 	%p1447, %r1255, 2;
	and.b32  	%r7898, %r14349, %r14397;
	setp.eq.s32 	%p1448, %r7898, %r14349;
	and.pred  	%p1449, %p1447, %p1448;
	and.pred  	%p1450, %p1449, %p1446;
	@%p1450 bra 	$L__BB3_974;
	and.b32  	%r7899, %r14349, %r1373;
	popc.b32 	%r7900, %r7899;
	setp.eq.s32 	%p1451, %r7900, 1;
	or.b32  	%r7901, %r7899, -2147483648;
	selp.b32 	%r7902, %r7901, %r7899, %p1451;
	st.local.u32 	[%rd877+-28], %r7902;
	setp.ne.s32 	%p1452, %r14349, %r7902;
	selp.u32 	%r7903, 1, 0, %p1452;
	or.b32  	%r14423, %r14423, %r7903;
$L__BB3_974:
	setp.gt.s32 	%p1453, %r14351, -1;
	setp.eq.s32 	%p1454, %r1260, 2;
	and.b32  	%r7905, %r14351, %r14397;
	setp.eq.s32 	%p1455, %r7905, %r14351;
	and.pred  	%p1456, %p1454, %p1455;
	and.pred  	%p1457, %p1456, %p1453;
	@%p1457 bra 	$L__BB3_976;
	and.b32  	%r7906, %r14351, %r1373;
	popc.b32 	%r7907, %r7906;
	setp.eq.s32 	%p1458, %r7907, 1;
	or.b32  	%r7908, %r7906, -2147483648;
	selp.b32 	%r7909, %r7908, %r7906, %p1458;
	st.local.u32 	[%rd877+-8], %r7909;
	setp.ne.s32 	%p1459, %r14351, %r7909;
	selp.u32 	%r7910, 1, 0, %p1459;
	or.b32  	%r14423, %r14423, %r7910;
$L__BB3_976:
	setp.gt.s32 	%p1460, %r14353, -1;
	setp.eq.s32 	%p1461, %r1265, 2;
	and.b32  	%r7912, %r14353, %r14397;
	setp.eq.s32 	%p1462, %r7912, %r14353;
	and.pred  	%p1463, %p1461, %p1462;
	and.pred  	%p1464, %p1463, %p1460;
	@%p1464 bra 	$L__BB3_978;
	and.b32  	%r7913, %r14353, %r1373;
	popc.b32 	%r7914, %r7913;
	setp.eq.s32 	%p1465, %r7914, 1;
	or.b32  	%r7915, %r7913, -2147483648;
	selp.b32 	%r7916, %r7915, %r7913, %p1465;
	st.local.u32 	[%rd877+12], %r7916;
	setp.ne.s32 	%p1466, %r14353, %r7916;
	selp.u32 	%r7917, 1, 0, %p1466;
	or.b32  	%r14423, %r14423, %r7917;
$L__BB3_978:
	setp.gt.s32 	%p1467, %r14355, -1;
	setp.eq.s32 	%p1468, %r1270, 2;
	and.b32  	%r7919, %r14355, %r14397;
	setp.eq.s32 	%p1469, %r7919, %r14355;
	and.pred  	%p1470, %p1468, %p1469;
	and.pred  	%p1471, %p1470, %p1467;
	@%p1471 bra 	$L__BB3_980;
	and.b32  	%r7920, %r14355, %r1373;
	popc.b32 	%r7921, %r7920;
	setp.eq.s32 	%p1472, %r7921, 1;
	or.b32  	%r7922, %r7920, -2147483648;
	selp.b32 	%r7923, %r7922, %r7920, %p1472;
	st.local.u32 	[%rd877+32], %r7923;
	setp.ne.s32 	%p1473, %r14355, %r7923;
	selp.u32 	%r7924, 1, 0, %p1473;
	or.b32  	%r14423, %r14423, %r7924;
$L__BB3_980:
	setp.gt.s32 	%p1474, %r14357, -1;
	setp.eq.s32 	%p1475, %r1275, 2;
	and.b32  	%r7926, %r14357, %r14397;
	setp.eq.s32 	%p1476, %r7926, %r14357;
	and.pred  	%p1477, %p1475, %p1476;
	and.pred  	%p1478, %p1477, %p1474;
	@%p1478 bra 	$L__BB3_982;
	and.b32  	%r7927, %r14357, %r1373;
	popc.b32 	%r7928, %r7927;
	setp.eq.s32 	%p1479, %r7928, 1;
	or.b32  	%r7929, %r7927, -2147483648;
	selp.b32 	%r7930, %r7929, %r7927, %p1479;
	st.local.u32 	[%rd877+-44], %r7930;
	setp.ne.s32 	%p1480, %r14357, %r7930;
	selp.u32 	%r7931, 1, 0, %p1480;
	or.b32  	%r14423, %r14423, %r7931;
$L__BB3_982:
	setp.gt.s32 	%p1481, %r14359, -1;
	setp.eq.s32 	%p1482, %r1280, 2;
	and.b32  	%r7933, %r14359, %r14397;
	setp.eq.s32 	%p1483, %r7933, %r14359;
	and.pred  	%p1484, %p1482, %p1483;
	and.pred  	%p1485, %p1484, %p1481;
	@%p1485 bra 	$L__BB3_984;
	and.b32  	%r7934, %r14359, %r1373;
	popc.b32 	%r7935, %r7934;
	setp.eq.s32 	%p1486, %r7935, 1;
	or.b32  	%r7936, %r7934, -2147483648;
	selp.b32 	%r7937, %r7936, %r7934, %p1486;
	st.local.u32 	[%rd877+-24], %r7937;
	setp.ne.s32 	%p1487, %r14359, %r7937;
	selp.u32 	%r7938, 1, 0, %p1487;
	or.b32  	%r14423, %r14423, %r7938;
$L__BB3_984:
	setp.gt.s32 	%p1488, %r14361, -1;
	setp.eq.s32 	%p1489, %r1285, 2;
	and.b32  	%r7940, %r14361, %r14397;
	setp.eq.s32 	%p1490, %r7940, %r14361;
	and.pred  	%p1491, %p1489, %p1490;
	and.pred  	%p1492, %p1491, %p1488;
	@%p1492 bra 	$L__BB3_986;
	and.b32  	%r7941, %r14361, %r1373;
	popc.b32 	%r7942, %r7941;
	setp.eq.s32 	%p1493, %r7942, 1;
	or.b32  	%r7943, %r7941, -2147483648;
	selp.b32 	%r7944, %r7943, %r7941, %p1493;
	st.local.u32 	[%rd877+-4], %r7944;
	setp.ne.s32 	%p1494, %r14361, %r7944;
	selp.u32 	%r7945, 1, 0, %p1494;
	or.b32  	%r14423, %r14423, %r7945;
$L__BB3_986:
	setp.gt.s32 	%p1495, %r14363, -1;
	setp.eq.s32 	%p1496, %r1290, 2;
	and.b32  	%r7947, %r14363, %r14397;
	setp.eq.s32 	%p1497, %r7947, %r14363;
	and.pred  	%p1498, %p1496, %p1497;
	and.pred  	%p1499, %p1498, %p1495;
	@%p1499 bra 	$L__BB3_988;
	and.b32  	%r7948, %r14363, %r1373;
	popc.b32 	%r7949, %r7948;
	setp.eq.s32 	%p1500, %r7949, 1;
	or.b32  	%r7950, %r7948, -2147483648;
	selp.b32 	%r7951, %r7950, %r7948, %p1500;
	st.local.u32 	[%rd877+16], %r7951;
	setp.ne.s32 	%p1501, %r14363, %r7951;
	selp.u32 	%r7952, 1, 0, %p1501;
	or.b32  	%r14423, %r14423, %r7952;
$L__BB3_988:
	setp.gt.s32 	%p1502, %r14365, -1;
	setp.eq.s32 	%p1503, %r1295, 2;
	and.b32  	%r7954, %r14365, %r14397;
	setp.eq.s32 	%p1504, %r7954, %r14365;
	and.pred  	%p1505, %p1503, %p1504;
	and.pred  	%p1506, %p1505, %p1502;
	@%p1506 bra 	$L__BB3_990;
	and.b32  	%r7955, %r14365, %r1373;
	popc.b32 	%r7956, %r7955;
	setp.eq.s32 	%p1507, %r7956, 1;
	or.b32  	%r7957, %r7955, -2147483648;
	selp.b32 	%r7958, %r7957, %r7955, %p1507;
	st.local.u32 	[%rd877+36], %r7958;
	setp.ne.s32 	%p1508, %r14365, %r7958;
	selp.u32 	%r7959, 1, 0, %p1508;
	or.b32  	%r14423, %r14423, %r7959;
$L__BB3_990:
	setp.gt.s32 	%p1509, %r14367, -1;
	setp.eq.s32 	%p1510, %r1300, 2;
	and.b32  	%r7961, %r14367, %r14397;
	setp.eq.s32 	%p1511, %r7961, %r14367;
	and.pred  	%p1512, %p1510, %p1511;
	and.pred  	%p1513, %p1512, %p1509;
	@%p1513 bra 	$L__BB3_992;
	and.b32  	%r7962, %r14367, %r1373;
	popc.b32 	%r7963, %r7962;
	setp.eq.s32 	%p1514, %r7963, 1;
	or.b32  	%r7964, %r7962, -2147483648;
	selp.b32 	%r7965, %r7964, %r7962, %p1514;
	st.local.u32 	[%rd877+-40], %r7965;
	setp.ne.s32 	%p1515, %r14367, %r7965;
	selp.u32 	%r7966, 1, 0, %p1515;
	or.b32  	%r14423, %r14423, %r7966;
$L__BB3_992:
	setp.gt.s32 	%p1516, %r14369, -1;
	setp.eq.s32 	%p1517, %r1305, 2;
	and.b32  	%r7968, %r14369, %r14397;
	setp.eq.s32 	%p1518, %r7968, %r14369;
	and.pred  	%p1519, %p1517, %p1518;
	and.pred  	%p1520, %p1519, %p1516;
	@%p1520 bra 	$L__BB3_994;
	and.b32  	%r7969, %r14369, %r1373;
	popc.b32 	%r7970, %r7969;
	setp.eq.s32 	%p1521, %r7970, 1;
	or.b32  	%r7971, %r7969, -2147483648;
	selp.b32 	%r7972, %r7971, %r7969, %p1521;
	st.local.u32 	[%rd877+-20], %r7972;
	setp.ne.s32 	%p1522, %r14369, %r7972;
	selp.u32 	%r7973, 1, 0, %p1522;
	or.b32  	%r14423, %r14423, %r7973;
$L__BB3_994:
	setp.gt.s32 	%p1523, %r14371, -1;
	setp.eq.s32 	%p1524, %r1310, 2;
	and.b32  	%r7975, %r14371, %r14397;
	setp.eq.s32 	%p1525, %r7975, %r14371;
	and.pred  	%p1526, %p1524, %p1525;
	and.pred  	%p1527, %p1526, %p1523;
	@%p1527 bra 	$L__BB3_996;
	and.b32  	%r7976, %r14371, %r1373;
	popc.b32 	%r7977, %r7976;
	setp.eq.s32 	%p1528, %r7977, 1;
	or.b32  	%r7978, %r7976, -2147483648;
	selp.b32 	%r7979, %r7978, %r7976, %p1528;
	st.local.u32 	[%rd877], %r7979;
	setp.ne.s32 	%p1529, %r14371, %r7979;
	selp.u32 	%r7980, 1, 0, %p1529;
	or.b32  	%r14423, %r14423, %r7980;
$L__BB3_996:
	setp.gt.s32 	%p1530, %r14373, -1;
	setp.eq.s32 	%p1531, %r1315, 2;
	and.b32  	%r7982, %r14373, %r14397;
	setp.eq.s32 	%p1532, %r7982, %r14373;
	and.pred  	%p1533, %p1531, %p1532;
	and.pred  	%p1534, %p1533, %p1530;
	@%p1534 bra 	$L__BB3_998;
	and.b32  	%r7983, %r14373, %r1373;
	popc.b32 	%r7984, %r7983;
	setp.eq.s32 	%p1535, %r7984, 1;
	or.b32  	%r7985, %r7983, -2147483648;
	selp.b32 	%r7986, %r7985, %r7983, %p1535;
	st.local.u32 	[%rd877+20], %r7986;
	setp.ne.s32 	%p1536, %r14373, %r7986;
	selp.u32 	%r7987, 1, 0, %p1536;
	or.b32  	%r14423, %r14423, %r7987;
$L__BB3_998:
	setp.gt.s32 	%p1537, %r14375, -1;
	setp.eq.s32 	%p1538, %r1320, 2;
	and.b32  	%r7989, %r14375, %r14397;
	setp.eq.s32 	%p1539, %r7989, %r14375;
	and.pred  	%p1540, %p1538, %p1539;
	and.pred  	%p1541, %p1540, %p1537;
	@%p1541 bra 	$L__BB3_1000;
	and.b32  	%r7990, %r14375, %r1373;
	popc.b32 	%r7991, %r7990;
	setp.eq.s32 	%p1542, %r7991, 1;
	or.b32  	%r7992, %r7990, -2147483648;
	selp.b32 	%r7993, %r7992, %r7990, %p1542;
	st.local.u32 	[%rd877+40], %r7993;
	setp.ne.s32 	%p1543, %r14375, %r7993;
	selp.u32 	%r7994, 1, 0, %p1543;
	or.b32  	%r14423, %r14423, %r7994;
$L__BB3_1000:
	setp.gt.s32 	%p1544, %r14377, -1;
	setp.eq.s32 	%p1545, %r1325, 2;
	and.b32  	%r7996, %r14377, %r14397;
	setp.eq.s32 	%p1546, %r7996, %r14377;
	and.pred  	%p1547, %p1545, %p1546;
	and.pred  	%p1548, %p1547, %p1544;
	@%p1548 bra 	$L__BB3_1002;
	and.b32  	%r7997, %r14377, %r1373;
	popc.b32 	%r7998, %r7997;
	setp.eq.s32 	%p1549, %r7998, 1;
	or.b32  	%r7999, %r7997, -2147483648;
	selp.b32 	%r8000, %r7999, %r7997, %p1549;
	st.local.u32 	[%rd877+-36], %r8000;
	setp.ne.s32 	%p1550, %r14377, %r8000;
	selp.u32 	%r8001, 1, 0, %p1550;
	or.b32  	%r14423, %r14423, %r8001;
$L__BB3_1002:
	setp.gt.s32 	%p1551, %r14379, -1;
	setp.eq.s32 	%p1552, %r1330, 2;
	and.b32  	%r8003, %r14379, %r14397;
	setp.eq.s32 	%p1553, %r8003, %r14379;
	and.pred  	%p1554, %p1552, %p1553;
	and.pred  	%p1555, %p1554, %p1551;
	@%p1555 bra 	$L__BB3_1004;
	and.b32  	%r8004, %r14379, %r1373;
	popc.b32 	%r8005, %r8004;
	setp.eq.s32 	%p1556, %r8005, 1;
	or.b32  	%r8006, %r8004, -2147483648;
	selp.b32 	%r8007, %r8006, %r8004, %p1556;
	st.local.u32 	[%rd877+-16], %r8007;
	setp.ne.s32 	%p1557, %r14379, %r8007;
	selp.u32 	%r8008, 1, 0, %p1557;
	or.b32  	%r14423, %r14423, %r8008;
$L__BB3_1004:
	setp.gt.s32 	%p1558, %r14381, -1;
	setp.eq.s32 	%p1559, %r1335, 2;
	and.b32  	%r8010, %r14381, %r14397;
	setp.eq.s32 	%p1560, %r8010, %r14381;
	and.pred  	%p1561, %p1559, %p1560;
	and.pred  	%p1562, %p1561, %p1558;
	@%p1562 bra 	$L__BB3_1006;
	and.b32  	%r8011, %r14381, %r1373;
	popc.b32 	%r8012, %r8011;
	setp.eq.s32 	%p1563, %r8012, 1;
	or.b32  	%r8013, %r8011, -2147483648;
	selp.b32 	%r8014, %r8013, %r8011, %p1563;
	st.local.u32 	[%rd877+4], %r8014;
	setp.ne.s32 	%p1564, %r14381, %r8014;
	selp.u32 	%r8015, 1, 0, %p1564;
	or.b32  	%r14423, %r14423, %r8015;
$L__BB3_1006:
	setp.gt.s32 	%p1565, %r14383, -1;
	setp.eq.s32 	%p1566, %r1340, 2;
	and.b32  	%r8017, %r14383, %r14397;
	setp.eq.s32 	%p1567, %r8017, %r14383;
	and.pred  	%p1568, %p1566, %p1567;
	and.pred  	%p1569, %p1568, %p1565;
	@%p1569 bra 	$L__BB3_1008;
	and.b32  	%r8018, %r14383, %r1373;
	popc.b32 	%r8019, %r8018;
	setp.eq.s32 	%p1570, %r8019, 1;
	or.b32  	%r8020, %r8018, -2147483648;
	selp.b32 	%r8021, %r8020, %r8018, %p1570;
	st.local.u32 	[%rd877+24], %r8021;
	setp.ne.s32 	%p1571, %r14383, %r8021;
	selp.u32 	%r8022, 1, 0, %p1571;
	or.b32  	%r14423, %r14423, %r8022;
$L__BB3_1008:
	setp.gt.s32 	%p1572, %r14385, -1;
	setp.eq.s32 	%p1573, %r1345, 2;
	and.b32  	%r8024, %r14385, %r14397;
	setp.eq.s32 	%p1574, %r8024, %r14385;
	and.pred  	%p1575, %p1573, %p1574;
	and.pred  	%p1576, %p1575, %p1572;
	@%p1576 bra 	$L__BB3_1010;
	and.b32  	%r8025, %r14385, %r1373;
	popc.b32 	%r8026, %r8025;
	setp.eq.s32 	%p1577, %r8026, 1;
	or.b32  	%r8027, %r8025, -2147483648;
	selp.b32 	%r8028, %r8027, %r8025, %p1577;
	st.local.u32 	[%rd877+44], %r8028;
	setp.ne.s32 	%p1578, %r14385, %r8028;
	selp.u32 	%r8029, 1, 0, %p1578;
	or.b32  	%r14423, %r14423, %r8029;
$L__BB3_1010:
	setp.gt.s32 	%p1579, %r14387, -1;
	setp.eq.s32 	%p1580, %r1350, 2;
	and.b32  	%r8031, %r14387, %r14397;
	setp.eq.s32 	%p1581, %r8031, %r14387;
	and.pred  	%p1582, %p1580, %p1581;
	and.pred  	%p1583, %p1582, %p1579;
	@%p1583 bra 	$L__BB3_1012;
	and.b32  	%r8032, %r14387, %r1373;
	popc.b32 	%r8033, %r8032;
	setp.eq.s32 	%p1584, %r8033, 1;
	or.b32  	%r8034, %r8032, -2147483648;
	selp.b32 	%r8035, %r8034, %r8032, %p1584;
	st.local.u32 	[%rd877+-32], %r8035;
	setp.ne.s32 	%p1585, %r14387, %r8035;
	selp.u32 	%r8036, 1, 0, %p1585;
	or.b32  	%r14423, %r14423, %r8036;
$L__BB3_1012:
	setp.gt.s32 	%p1586, %r14389, -1;
	setp.eq.s32 	%p1587, %r1355, 2;
	and.b32  	%r8038, %r14389, %r14397;
	setp.eq.s32 	%p1588, %r8038, %r14389;
	and.pred  	%p1589, %p1587, %p1588;
	and.pred  	%p1590, %p1589, %p1586;
	@%p1590 bra 	$L__BB3_1014;
	and.b32  	%r8039, %r14389, %r1373;
	popc.b32 	%r8040, %r8039;
	setp.eq.s32 	%p1591, %r8040, 1;
	or.b32  	%r8041, %r8039, -2147483648;
	selp.b32 	%r8042, %r8041, %r8039, %p1591;
	st.local.u32 	[%rd877+-12], %r8042;
	setp.ne.s32 	%p1592, %r14389, %r8042;
	selp.u32 	%r8043, 1, 0, %p1592;
	or.b32  	%r14423, %r14423, %r8043;
$L__BB3_1014:
	setp.gt.s32 	%p1593, %r14391, -1;
	setp.eq.s32 	%p1594, %r1360, 2;
	and.b32  	%r8045, %r14391, %r14397;
	setp.eq.s32 	%p1595, %r8045, %r14391;
	and.pred  	%p1596, %p1594, %p1595;
	and.pred  	%p1597, %p1596, %p1593;
	@%p1597 bra 	$L__BB3_1016;
	and.b32  	%r8046, %r14391, %r1373;
	popc.b32 	%r8047, %r8046;
	setp.eq.s32 	%p1598, %r8047, 1;
	or.b32  	%r8048, %r8046, -2147483648;
	selp.b32 	%r8049, %r8048, %r8046, %p1598;
	st.local.u32 	[%rd877+8], %r8049;
	setp.ne.s32 	%p1599, %r14391, %r8049;
	selp.u32 	%r8050, 1, 0, %p1599;
	or.b32  	%r14423, %r14423, %r8050;
$L__BB3_1016:
	setp.gt.s32 	%p1600, %r14393, -1;
	setp.eq.s32 	%p1601, %r1365, 2;
	and.b32  	%r8052, %r14393, %r14397;
	setp.eq.s32 	%p1602, %r8052, %r14393;
	and.pred  	%p1603, %p1601, %p1602;
	and.pred  	%p1604, %p1603, %p1600;
	@%p1604 bra 	$L__BB3_1018;
	and.b32  	%r8053, %r14393, %r1373;
	popc.b32 	%r8054, %r8053;
	setp.eq.s32 	%p1605, %r8054, 1;
	or.b32  	%r8055, %r8053, -2147483648;
	selp.b32 	%r8056, %r8055, %r8053, %p1605;
	st.local.u32 	[%rd877+28], %r8056;
	setp.ne.s32 	%p1606, %r14393, %r8056;
	selp.u32 	%r8057, 1, 0, %p1606;
	or.b32  	%r14423, %r14423, %r8057;
$L__BB3_1018:
	setp.gt.s32 	%p1607, %r14395, -1;
	setp.eq.s32 	%p1608, %r1370, 2;
	and.b32  	%r8059, %r14395, %r14397;
	setp.eq.s32 	%p1609, %r8059, %r14395;
	and.pred  	%p1610, %p1608, %p1609;
	and.pred  	%p1611, %p1610, %p1607;
	@%p1611 bra 	$L__BB3_1020;
	and.b32  	%r8060, %r14395, %r1373;
	popc.b32 	%r8061, %r8060;
	setp.eq.s32 	%p1612, %r8061, 1;
	or.b32  	%r8062, %r8060, -2147483648;
	selp.b32 	%r8063, %r8062, %r8060, %p1612;
	st.local.u32 	[%rd877+48], %r8063;
	setp.ne.s32 	%p1613, %r14395, %r8063;
	selp.u32 	%r8064, 1, 0, %p1613;
	or.b32  	%r14423, %r14423, %r8064;
$L__BB3_1020:
	or.b32  	%r8065, %r14447, %r14423;
	or.b32  	%r14447, %r8065, %r14348;
	add.s32 	%r14320, %r14320, 1;
	add.s64 	%rd877, %rd877, 100;
	setp.ne.s32 	%p1614, %r14320, 25;
	@%p1614 bra 	$L__BB3_772;
	setp.eq.s32 	%p1615, %r14447, 3;
	@%p1615 bra 	$L__BB3_3790;
	mov.b32 	%r14448, 0;
$L__BB3_1023:
	mul.wide.u32 	%rd534, %r14448, 4;
	add.s64 	%rd121, %rd7, %rd534;
	ld.local.u32 	%r14475, [%rd121];
	min.s32 	%r8067, %r14475, 0;
	and.b32  	%r14450, %r8067, 2147483647;
	ld.local.u32 	%r14477, [%rd121+500];
	setp.gt.s32 	%p1616, %r14477, -1;
	@%p1616 bra 	$L__BB3_1025;
	and.b32  	%r8068, %r14477, 2147483647;
	and.b32  	%r8069, %r14477, %r14450;
	setp.eq.s32 	%p1617, %r8069, 0;
	selp.b32 	%r8070, %r8068, -2147483648, %p1617;
	or.b32  	%r14450, %r8070, %r14450;
$L__BB3_1025:
	ld.local.u32 	%r14479, [%rd121+1000];
	setp.gt.s32 	%p1618, %r14479, -1;
	@%p1618 bra 	$L__BB3_1027;
	and.b32  	%r8071, %r14479, 2147483647;
	and.b32  	%r8072, %r8071, %r14450;
	setp.eq.s32 	%p1619, %r8072, 0;
	selp.b32 	%r8073, %r8071, -2147483648, %p1619;
	or.b32  	%r14450, %r8073, %r14450;
$L__BB3_1027:
	ld.local.u32 	%r14481, [%rd121+1500];
	setp.gt.s32 	%p1620, %r14481, -1;
	@%p1620 bra 	$L__BB3_1029;
	and.b32  	%r8074, %r14481, 2147483647;
	and.b32  	%r8075, %r8074, %r14450;
	setp.eq.s32 	%p1621, %r8075, 0;
	selp.b32 	%r8076, %r8074, -2147483648, %p1621;
	or.b32  	%r14450, %r8076, %r14450;
$L__BB3_1029:
	ld.local.u32 	%r14483, [%rd121+2000];
	setp.gt.s32 	%p1622, %r14483, -1;
	@%p1622 bra 	$L__BB3_1031;
	and.b32  	%r8077, %r14483, 2147483647;
	and.b32  	%r8078, %r8077, %r14450;
	setp.eq.s32 	%p1623, %r8078, 0;
	selp.b32 	%r8079, %r8077, -2147483648, %p1623;
	or.b32  	%r14450, %r8079, %r14450;
$L__BB3_1031:
	ld.local.u32 	%r14485, [%rd121+100];
	setp.gt.s32 	%p1624, %r14485, -1;
	@%p1624 bra 	$L__BB3_1033;
	and.b32  	%r8080, %r14485, 2147483647;
	and.b32  	%r8081, %r8080, %r14450;
	setp.eq.s32 	%p1625, %r8081, 0;
	selp.b32 	%r8082, %r8080, -2147483648, %p1625;
	or.b32  	%r14450, %r8082, %r14450;
$L__BB3_1033:
	ld.local.u32 	%r14487, [%rd121+600];
	setp.gt.s32 	%p1626, %r14487, -1;
	@%p1626 bra 	$L__BB3_1035;
	and.b32  	%r8083, %r14487, 2147483647;
	and.b32  	%r8084, %r8083, %r14450;
	setp.eq.s32 	%p1627, %r8084, 0;
	selp.b32 	%r8085, %r8083, -2147483648, %p1627;
	or.b32  	%r14450, %r8085, %r14450;
$L__BB3_1035:
	ld.local.u32 	%r14489, [%rd121+1100];
	setp.gt.s32 	%p1628, %r14489, -1;
	@%p1628 bra 	$L__BB3_1037;
	and.b32  	%r8086, %r14489, 2147483647;
	and.b32  	%r8087, %r8086, %r14450;
	setp.eq.s32 	%p1629, %r8087, 0;
	selp.b32 	%r8088, %r8086, -2147483648, %p1629;
	or.b32  	%r14450, %r8088, %r14450;
$L__BB3_1037:
	ld.local.u32 	%r14491, [%rd121+1600];
	setp.gt.s32 	%p1630, %r14491, -1;
	@%p1630 bra 	$L__BB3_1039;
	and.b32  	%r8089, %r14491, 2147483647;
	and.b32  	%r8090, %r8089, %r14450;
	setp.eq.s32 	%p1631, %r8090, 0;
	selp.b32 	%r8091, %r8089, -2147483648, %p1631;
	or.b32  	%r14450, %r8091, %r14450;
$L__BB3_1039:
	ld.local.u32 	%r14493, [%rd121+2100];
	setp.gt.s32 	%p1632, %r14493, -1;
	@%p1632 bra 	$L__BB3_1041;
	and.b32  	%r8092, %r14493, 2147483647;
	and.b32  	%r8093, %r8092, %r14450;
	setp.eq.s32 	%p1633, %r8093, 0;
	selp.b32 	%r8094, %r8092, -2147483648, %p1633;
	or.b32  	%r14450, %r8094, %r14450;
$L__BB3_1041:
	ld.local.u32 	%r14495, [%rd121+200];
	setp.gt.s32 	%p1634, %r14495, -1;
	@%p1634 bra 	$L__BB3_1043;
	and.b32  	%r8095, %r14495, 2147483647;
	and.b32  	%r8096, %r8095, %r14450;
	setp.eq.s32 	%p1635, %r8096, 0;
	selp.b32 	%r8097, %r8095, -2147483648, %p1635;
	or.b32  	%r14450, %r8097, %r14450;
$L__BB3_1043:
	ld.local.u32 	%r14497, [%rd121+700];
	setp.gt.s32 	%p1636, %r14497, -1;
	@%p1636 bra 	$L__BB3_1045;
	and.b32  	%r8098, %r14497, 2147483647;
	and.b32  	%r8099, %r8098, %r14450;
	setp.eq.s32 	%p1637, %r8099, 0;
	selp.b32 	%r8100, %r8098, -2147483648, %p1637;
	or.b32  	%r14450, %r8100, %r14450;
$L__BB3_1045:
	ld.local.u32 	%r14499, [%rd121+1200];
	setp.gt.s32 	%p1638, %r14499, -1;
	@%p1638 bra 	$L__BB3_1047;
	and.b32  	%r8101, %r14499, 2147483647;
	and.b32  	%r8102, %r8101, %r14450;
	setp.eq.s32 	%p1639, %r8102, 0;
	selp.b32 	%r8103, %r8101, -2147483648, %p1639;
	or.b32  	%r14450, %r8103, %r14450;
$L__BB3_1047:
	ld.local.u32 	%r14501, [%rd121+1700];
	setp.gt.s32 	%p1640, %r14501, -1;
	@%p1640 bra 	$L__BB3_1049;
	and.b32  	%r8104, %r14501, 2147483647;
	and.b32  	%r8105, %r8104, %r14450;
	setp.eq.s32 	%p1641, %r8105, 0;
	selp.b32 	%r8106, %r8104, -2147483648, %p1641;
	or.b32  	%r14450, %r8106, %r14450;
$L__BB3_1049:
	ld.local.u32 	%r14503, [%rd121+2200];
	setp.gt.s32 	%p1642, %r14503, -1;
	@%p1642 bra 	$L__BB3_1051;
	and.b32  	%r8107, %r14503, 2147483647;
	and.b32  	%r8108, %r8107, %r14450;
	setp.eq.s32 	%p1643, %r8108, 0;
	selp.b32 	%r8109, %r8107, -2147483648, %p1643;
	or.b32  	%r14450, %r8109, %r14450;
$L__BB3_1051:
	ld.local.u32 	%r14505, [%rd121+300];
	setp.gt.s32 	%p1644, %r14505, -1;
	@%p1644 bra 	$L__BB3_1053;
	and.b32  	%r8110, %r14505, 2147483647;
	and.b32  	%r8111, %r8110, %r14450;
	setp.eq.s32 	%p1645, %r8111, 0;
	selp.b32 	%r8112, %r8110, -2147483648, %p1645;
	or.b32  	%r14450, %r8112, %r14450;
$L__BB3_1053:
	ld.local.u32 	%r14507, [%rd121+800];
	setp.gt.s32 	%p1646, %r14507, -1;
	@%p1646 bra 	$L__BB3_1055;
	and.b32  	%r8113, %r14507, 2147483647;
	and.b32  	%r8114, %r8113, %r14450;
	setp.eq.s32 	%p1647, %r8114, 0;
	selp.b32 	%r8115, %r8113, -2147483648, %p1647;
	or.b32  	%r14450, %r8115, %r14450;
$L__BB3_1055:
	ld.local.u32 	%r14509, [%rd121+1300];
	setp.gt.s32 	%p1648, %r14509, -1;
	@%p1648 bra 	$L__BB3_1057;
	and.b32  	%r8116, %r14509, 2147483647;
	and.b32  	%r8117, %r8116, %r14450;
	setp.eq.s32 	%p1649, %r8117, 0;
	selp.b32 	%r8118, %r8116, -2147483648, %p1649;
	or.b32  	%r14450, %r8118, %r14450;
$L__BB3_1057:
	ld.local.u32 	%r14511, [%rd121+1800];
	setp.gt.s32 	%p1650, %r14511, -1;
	@%p1650 bra 	$L__BB3_1059;
	and.b32  	%r8119, %r14511, 2147483647;
	and.b32  	%r8120, %r8119, %r14450;
	setp.eq.s32 	%p1651, %r8120, 0;
	selp.b32 	%r8121, %r8119, -2147483648, %p1651;
	or.b32  	%r14450, %r8121, %r14450;
$L__BB3_1059:
	ld.local.u32 	%r14513, [%rd121+2300];
	setp.gt.s32 	%p1652, %r14513, -1;
	@%p1652 bra 	$L__BB3_1061;
	and.b32  	%r8122, %r14513, 2147483647;
	and.b32  	%r8123, %r8122, %r14450;
	setp.eq.s32 	%p1653, %r8123, 0;
	selp.b32 	%r8124, %r8122, -2147483648, %p1653;
	or.b32  	%r14450, %r8124, %r14450;
$L__BB3_1061:
	ld.local.u32 	%r14515, [%rd121+400];
	setp.gt.s32 	%p1654, %r14515, -1;
	@%p1654 bra 	$L__BB3_1063;
	and.b32  	%r8125, %r14515, 2147483647;
	and.b32  	%r8126, %r8125, %r14450;
	setp.eq.s32 	%p1655, %r8126, 0;
	selp.b32 	%r8127, %r8125, -2147483648, %p1655;
	or.b32  	%r14450, %r8127, %r14450;
$L__BB3_1063:
	ld.local.u32 	%r14517, [%rd121+900];
	setp.gt.s32 	%p1656, %r14517, -1;
	@%p1656 bra 	$L__BB3_1065;
	and.b32  	%r8128, %r14517, 2147483647;
	and.b32  	%r8129, %r8128, %r14450;
	setp.eq.s32 	%p1657, %r8129, 0;
	selp.b32 	%r8130, %r8128, -2147483648, %p1657;
	or.b32  	%r14450, %r8130, %r14450;
$L__BB3_1065:
	ld.local.u32 	%r14519, [%rd121+1400];
	setp.gt.s32 	%p1658, %r14519, -1;
	@%p1658 bra 	$L__BB3_1067;
	and.b32  	%r8131, %r14519, 2147483647;
	and.b32  	%r8132, %r8131, %r14450;
	setp.eq.s32 	%p1659, %r8132, 0;
	selp.b32 	%r8133, %r8131, -2147483648, %p1659;
	or.b32  	%r14450, %r8133, %r14450;
$L__BB3_1067:
	ld.local.u32 	%r14521, [%rd121+1900];
	setp.gt.s32 	%p1660, %r14521, -1;
	@%p1660 bra 	$L__BB3_1069;
	and.b32  	%r8134, %r14521, 2147483647;
	and.b32  	%r8135, %r8134, %r14450;
	setp.eq.s32 	%p1661, %r8135, 0;
	selp.b32 	%r8136, %r8134, -2147483648, %p1661;
	or.b32  	%r14450, %r8136, %r14450;
$L__BB3_1069:
	ld.local.u32 	%r14523, [%rd121+2400];
	setp.gt.s32 	%p1662, %r14523, -1;
	@%p1662 bra 	$L__BB3_1071;
	and.b32  	%r8137, %r14523, 2147483647;
	and.b32  	%r8138, %r8137, %r14450;
	setp.eq.s32 	%p1663, %r8138, 0;
	selp.b32 	%r8139, %r8137, -2147483648, %p1663;
	or.b32  	%r14450, %r8139, %r14450;
$L__BB3_1071:
	setp.gt.s32 	%p1664, %r14450, -1;
	mov.b32 	%r14476, 0;
	@%p1664 bra 	$L__BB3_1073;
	mov.b32 	%r8142, 0;
	st.local.u32 	[%rd7], %r8142;
	ld.local.u32 	%r14475, [%rd121];
	mov.b32 	%r14476, 3;
$L__BB3_1073:
	not.b32 	%r1505, %r14450;
	setp.lt.s32 	%p1665, %r14475, 0;
	@%p1665 bra 	$L__BB3_1075;
	and.b32  	%r8143, %r14475, %r1505;
	popc.b32 	%r8144, %r8143;
	setp.eq.s32 	%p1666, %r8144, 1;
	or.b32  	%r8145, %r8143, -2147483648;
	selp.b32 	%r1506, %r8145, %r8143, %p1666;
	st.local.u32 	[%rd121], %r1506;
	setp.ne.s32 	%p1667, %r14475, %r1506;
	selp.u32 	%r8146, 1, 0, %p1667;
	or.b32  	%r14476, %r14476, %r8146;
	mov.u32 	%r14475, %r1506;
$L__BB3_1075:
	setp.lt.s32 	%p1668, %r14477, 0;
	@%p1668 bra 	$L__BB3_1077;
	and.b32  	%r8147, %r14477, %r1505;
	popc.b32 	%r8148, %r8147;
	setp.eq.s32 	%p1669, %r8148, 1;
	or.b32  	%r8149, %r8147, -2147483648;
	selp.b32 	%r1510, %r8149, %r8147, %p1669;
	st.local.u32 	[%rd121+500], %r1510;
	setp.ne.s32 	%p1670, %r14477, %r1510;
	selp.u32 	%r8150, 1, 0, %p1670;
	or.b32  	%r14476, %r14476, %r8150;
	mov.u32 	%r14477, %r1510;
$L__BB3_1077:
	setp.lt.s32 	%p1671, %r14479, 0;
	@%p1671 bra 	$L__BB3_1079;
	and.b32  	%r8151, %r14479, %r1505;
	popc.b32 	%r8152, %r8151;
	setp.eq.s32 	%p1672, %r8152, 1;
	or.b32  	%r8153, %r8151, -2147483648;
	selp.b32 	%r1514, %r8153, %r8151, %p1672;
	st.local.u32 	[%rd121+1000], %r1514;
	setp.ne.s32 	%p1673, %r14479, %r1514;
	selp.u32 	%r8154, 1, 0, %p1673;
	or.b32  	%r14476, %r14476, %r8154;
	mov.u32 	%r14479, %r1514;
$L__BB3_1079:
	setp.lt.s32 	%p1674, %r14481, 0;
	@%p1674 bra 	$L__BB3_1081;
	and.b32  	%r8155, %r14481, %r1505;
	popc.b32 	%r8156, %r8155;
	setp.eq.s32 	%p1675, %r8156, 1;
	or.b32  	%r8157, %r8155, -2147483648;
	selp.b32 	%r1518, %r8157, %r8155, %p1675;
	st.local.u32 	[%rd121+1500], %r1518;
	setp.ne.s32 	%p1676, %r14481, %r1518;
	selp.u32 	%r8158, 1, 0, %p1676;
	or.b32  	%r14476, %r14476, %r8158;
	mov.u32 	%r14481, %r1518;
$L__BB3_1081:
	setp.lt.s32 	%p1677, %r14483, 0;
	@%p1677 bra 	$L__BB3_1083;
	and.b32  	%r8159, %r14483, %r1505;
	popc.b32 	%r8160, %r8159;
	setp.eq.s32 	%p1678, %r8160, 1;
	or.b32  	%r8161, %r8159, -2147483648;
	selp.b32 	%r1522, %r8161, %r8159, %p1678;
	st.local.u32 	[%rd121+2000], %r1522;
	setp.ne.s32 	%p1679, %r14483, %r1522;
	selp.u32 	%r8162, 1, 0, %p1679;
	or.b32  	%r14476, %r14476, %r8162;
	mov.u32 	%r14483, %r1522;
$L__BB3_1083:
	setp.lt.s32 	%p1680, %r14485, 0;
	@%p1680 bra 	$L__BB3_1085;
	and.b32  	%r8163, %r14485, %r1505;
	popc.b32 	%r8164, %r8163;
	setp.eq.s32 	%p1681, %r8164, 1;
	or.b32  	%r8165, %r8163, -2147483648;
	selp.b32 	%r1526, %r8165, %r8163, %p1681;
	st.local.u32 	[%rd121+100], %r1526;
	setp.ne.s32 	%p1682, %r14485, %r1526;
	selp.u32 	%r8166, 1, 0, %p1682;
	or.b32  	%r14476, %r14476, %r8166;
	mov.u32 	%r14485, %r1526;
$L__BB3_1085:
	setp.lt.s32 	%p1683, %r14487, 0;
	@%p1683 bra 	$L__BB3_1087;
	and.b32  	%r8167, %r14487, %r1505;
	popc.b32 	%r8168, %r8167;
	setp.eq.s32 	%p1684, %r8168, 1;
	or.b32  	%r8169, %r8167, -2147483648;
	selp.b32 	%r1530, %r8169, %r8167, %p1684;
	st.local.u32 	[%rd121+600], %r1530;
	setp.ne.s32 	%p1685, %r14487, %r1530;
	selp.u32 	%r8170, 1, 0, %p1685;
	or.b32  	%r14476, %r14476, %r8170;
	mov.u32 	%r14487, %r1530;
$L__BB3_1087:
	setp.lt.s32 	%p1686, %r14489, 0;
	@%p1686 bra 	$L__BB3_1089;
	and.b32  	%r8171, %r14489, %r1505;
	popc.b32 	%r8172, %r8171;
	setp.eq.s32 	%p1687, %r8172, 1;
	or.b32  	%r8173, %r8171, -2147483648;
	selp.b32 	%r1534, %r8173, %r8171, %p1687;
	st.local.u32 	[%rd121+1100], %r1534;
	setp.ne.s32 	%p1688, %r14489, %r1534;
	selp.u32 	%r8174, 1, 0, %p1688;
	or.b32  	%r14476, %r14476, %r8174;
	mov.u32 	%r14489, %r1534;
$L__BB3_1089:
	setp.lt.s32 	%p1689, %r14491, 0;
	@%p1689 bra 	$L__BB3_1091;
	and.b32  	%r8175, %r14491, %r1505;
	popc.b32 	%r8176, %r8175;
	setp.eq.s32 	%p1690, %r8176, 1;
	or.b32  	%r8177, %r8175, -2147483648;
	selp.b32 	%r1538, %r8177, %r8175, %p1690;
	st.local.u32 	[%rd121+1600], %r1538;
	setp.ne.s32 	%p1691, %r14491, %r1538;
	selp.u32 	%r8178, 1, 0, %p1691;
	or.b32  	%r14476, %r14476, %r8178;
	mov.u32 	%r14491, %r1538;
$L__BB3_1091:
	setp.lt.s32 	%p1692, %r14493, 0;
	@%p1692 bra 	$L__BB3_1093;
	and.b32  	%r8179, %r14493, %r1505;
	popc.b32 	%r8180, %r8179;
	setp.eq.s32 	%p1693, %r8180, 1;
	or.b32  	%r8181, %r8179, -2147483648;
	selp.b32 	%r1542, %r8181, %r8179, %p1693;
	st.local.u32 	[%rd121+2100], %r1542;
	setp.ne.s32 	%p1694, %r14493, %r1542;
	selp.u32 	%r8182, 1, 0, %p1694;
	or.b32  	%r14476, %r14476, %r8182;
	mov.u32 	%r14493, %r1542;
$L__BB3_1093:
	setp.lt.s32 	%p1695, %r14495, 0;
	@%p1695 bra 	$L__BB3_1095;
	and.b32  	%r8183, %r14495, %r1505;
	popc.b32 	%r8184, %r8183;
	setp.eq.s32 	%p1696, %r8184, 1;
	or.b32  	%r8185, %r8183, -2147483648;
	selp.b32 	%r1546, %r8185, %r8183, %p1696;
	st.local.u32 	[%rd121+200], %r1546;
	setp.ne.s32 	%p1697, %r14495, %r1546;
	selp.u32 	%r8186, 1, 0, %p1697;
	or.b32  	%r14476, %r14476, %r8186;
	mov.u32 	%r14495, %r1546;
$L__BB3_1095:
	setp.lt.s32 	%p1698, %r14497, 0;
	@%p1698 bra 	$L__BB3_1097;
	and.b32  	%r8187, %r14497, %r1505;
	popc.b32 	%r8188, %r8187;
	setp.eq.s32 	%p1699, %r8188, 1;
	or.b32  	%r8189, %r8187, -2147483648;
	selp.b32 	%r1550, %r8189, %r8187, %p1699;
	st.local.u32 	[%rd121+700], %r1550;
	setp.ne.s32 	%p1700, %r14497, %r1550;
	selp.u32 	%r8190, 1, 0, %p1700;
	or.b32  	%r14476, %r14476, %r8190;
	mov.u32 	%r14497, %r1550;
$L__BB3_1097:
	setp.lt.s32 	%p1701, %r14499, 0;
	@%p1701 bra 	$L__BB3_1099;
	and.b32  	%r8191, %r14499, %r1505;
	popc.b32 	%r8192, %r8191;
	setp.eq.s32 	%p1702, %r8192, 1;
	or.b32  	%r8193, %r8191, -2147483648;
	selp.b32 	%r1554, %r8193, %r8191, %p1702;
	st.local.u32 	[%rd121+1200], %r1554;
	setp.ne.s32 	%p1703, %r14499, %r1554;
	selp.u32 	%r8194, 1, 0, %p1703;
	or.b32  	%r14476, %r14476, %r8194;
	mov.u32 	%r14499, %r1554;
$L__BB3_1099:
	setp.lt.s32 	%p1704, %r14501, 0;
	@%p1704 bra 	$L__BB3_1101;
	and.b32  	%r8195, %r14501, %r1505;
	popc.b32 	%r8196, %r8195;
	setp.eq.s32 	%p1705, %r8196, 1;
	or.b32  	%r8197, %r8195, -2147483648;
	selp.b32 	%r1558, %r8197, %r8195, %p1705;
	st.local.u32 	[%rd121+1700], %r1558;
	setp.ne.s32 	%p1706, %r14501, %r1558;
	selp.u32 	%r8198, 1, 0, %p1706;
	or.b32  	%r14476, %r14476, %r8198;
	mov.u32 	%r14501, %r1558;
$L__BB3_1101:
	setp.lt.s32 	%p1707, %r14503, 0;
	@%p1707 bra 	$L__BB3_1103;
	and.b32  	%r8199, %r14503, %r1505;
	popc.b32 	%r8200, %r8199;
	setp.eq.s32 	%p1708, %r8200, 1;
	or.b32  	%r8201, %r8199, -2147483648;
	selp.b32 	%r1562, %r8201, %r8199, %p1708;
	st.local.u32 	[%rd121+2200], %r1562;
	setp.ne.s32 	%p1709, %r14503, %r1562;
	selp.u32 	%r8202, 1, 0, %p1709;
	or.b32  	%r14476, %r14476, %r8202;
	mov.u32 	%r14503, %r1562;
$L__BB3_1103:
	setp.lt.s32 	%p1710, %r14505, 0;
	@%p1710 bra 	$L__BB3_1105;
	and.b32  	%r8203, %r14505, %r1505;
	popc.b32 	%r8204, %r8203;
	setp.eq.s32 	%p1711, %r8204, 1;
	or.b32  	%r8205, %r8203, -2147483648;
	selp.b32 	%r1566, %r8205, %r8203, %p1711;
	st.local.u32 	[%rd121+300], %r1566;
	setp.ne.s32 	%p1712, %r14505, %r1566;
	selp.u32 	%r8206, 1, 0, %p1712;
	or.b32  	%r14476, %r14476, %r8206;
	mov.u32 	%r14505, %r1566;
$L__BB3_1105:
	setp.lt.s32 	%p1713, %r14507, 0;
	@%p1713 bra 	$L__BB3_1107;
	and.b32  	%r8207, %r14507, %r1505;
	popc.b32 	%r8208, %r8207;
	setp.eq.s32 	%p1714, %r8208, 1;
	or.b32  	%r8209, %r8207, -2147483648;
	selp.b32 	%r1570, %r8209, %r8207, %p1714;
	st.local.u32 	[%rd121+800], %r1570;
	setp.ne.s32 	%p1715, %r14507, %r1570;
	selp.u32 	%r8210, 1, 0, %p1715;
	or.b32  	%r14476, %r14476, %r8210;
	mov.u32 	%r14507, %r1570;
$L__BB3_1107:
	setp.lt.s32 	%p1716, %r14509, 0;
	@%p1716 bra 	$L__BB3_1109;
	and.b32  	%r8211, %r14509, %r1505;
	popc.b32 	%r8212, %r8211;
	setp.eq.s32 	%p1717, %r8212, 1;
	or.b32  	%r8213, %r8211, -2147483648;
	selp.b32 	%r1574, %r8213, %r8211, %p1717;
	st.local.u32 	[%rd121+1300], %r1574;
	setp.ne.s32 	%p1718, %r14509, %r1574;
	selp.u32 	%r8214, 1, 0, %p1718;
	or.b32  	%r14476, %r14476, %r8214;
	mov.u32 	%r14509, %r1574;
$L__BB3_1109:
	setp.lt.s32 	%p1719, %r14511, 0;
	@%p1719 bra 	$L__BB3_1111;
	and.b32  	%r8215, %r14511, %r1505;
	popc.b32 	%r8216, %r8215;
	setp.eq.s32 	%p1720, %r8216, 1;
	or.b32  	%r8217, %r8215, -2147483648;
	selp.b32 	%r1578, %r8217, %r8215, %p1720;
	st.local.u32 	[%rd121+1800], %r1578;
	setp.ne.s32 	%p1721, %r14511, %r1578;
	selp.u32 	%r8218, 1, 0, %p1721;
	or.b32  	%r14476, %r14476, %r8218;
	mov.u32 	%r14511, %r1578;
$L__BB3_1111:
	setp.lt.s32 	%p1722, %r14513, 0;
	@%p1722 bra 	$L__BB3_1113;
	and.b32  	%r8219, %r14513, %r1505;
	popc.b32 	%r8220, %r8219;
	setp.eq.s32 	%p1723, %r8220, 1;
	or.b32  	%r8221, %r8219, -2147483648;
	selp.b32 	%r1582, %r8221, %r8219, %p1723;
	st.local.u32 	[%rd121+2300], %r1582;
	setp.ne.s32 	%p1724, %r14513, %r1582;
	selp.u32 	%r8222, 1, 0, %p1724;
	or.b32  	%r14476, %r14476, %r8222;
	mov.u32 	%r14513, %r1582;
$L__BB3_1113:
	setp.lt.s32 	%p1725, %r14515, 0;
	@%p1725 bra 	$L__BB3_1115;
	and.b32  	%r8223, %r14515, %r1505;
	popc.b32 	%r8224, %r8223;
	setp.eq.s32 	%p1726, %r8224, 1;
	or.b32  	%r8225, %r8223, -2147483648;
	selp.b32 	%r1586, %r8225, %r8223, %p1726;
	st.local.u32 	[%rd121+400], %r1586;
	setp.ne.s32 	%p1727, %r14515, %r1586;
	selp.u32 	%r8226, 1, 0, %p1727;
	or.b32  	%r14476, %r14476, %r8226;
	mov.u32 	%r14515, %r1586;
$L__BB3_1115:
	setp.lt.s32 	%p1728, %r14517, 0;
	@%p1728 bra 	$L__BB3_1117;
	and.b32  	%r8227, %r14517, %r1505;
	popc.b32 	%r8228, %r8227;
	setp.eq.s32 	%p1729, %r8228, 1;
	or.b32  	%r8229, %r8227, -2147483648;
	selp.b32 	%r1590, %r8229, %r8227, %p1729;
	st.local.u32 	[%rd121+900], %r1590;
	setp.ne.s32 	%p1730, %r14517, %r1590;
	selp.u32 	%r8230, 1, 0, %p1730;
	or.b32  	%r14476, %r14476, %r8230;
	mov.u32 	%r14517, %r1590;
$L__BB3_1117:
	setp.lt.s32 	%p1731, %r14519, 0;
	@%p1731 bra 	$L__BB3_1119;
	and.b32  	%r8231, %r14519, %r1505;
	popc.b32 	%r8232, %r8231;
	setp.eq.s32 	%p1732, %r8232, 1;
	or.b32  	%r8233, %r8231, -2147483648;
	selp.b32 	%r1594, %r8233, %r8231, %p1732;
	st.local.u32 	[%rd121+1400], %r1594;
	setp.ne.s32 	%p1733, %r14519, %r1594;
	selp.u32 	%r8234, 1, 0, %p1733;
	or.b32  	%r14476, %r14476, %r8234;
	mov.u32 	%r14519, %r1594;
$L__BB3_1119:
	setp.lt.s32 	%p1734, %r14521, 0;
	@%p1734 bra 	$L__BB3_1121;
	and.b32  	%r8235, %r14521, %r1505;
	popc.b32 	%r8236, %r8235;
	setp.eq.s32 	%p1735, %r8236, 1;
	or.b32  	%r8237, %r8235, -2147483648;
	selp.b32 	%r1598, %r8237, %r8235, %p1735;
	st.local.u32 	[%rd121+1900], %r1598;
	setp.ne.s32 	%p1736, %r14521, %r1598;
	selp.u32 	%r8238, 1, 0, %p1736;
	or.b32  	%r14476, %r14476, %r8238;
	mov.u32 	%r14521, %r1598;
$L__BB3_1121:
	setp.lt.s32 	%p1737, %r14523, 0;
	@%p1737 bra 	$L__BB3_1123;
	and.b32  	%r8239, %r14523, %r1505;
	popc.b32 	%r8240, %r8239;
	setp.eq.s32 	%p1738, %r8240, 1;
	or.b32  	%r8241, %r8239, -2147483648;
	selp.b32 	%r1602, %r8241, %r8239, %p1738;
	st.local.u32 	[%rd121+2400], %r1602;
	setp.ne.s32 	%p1739, %r14523, %r1602;
	selp.u32 	%r8242, 1, 0, %p1739;
	or.b32  	%r14476, %r14476, %r8242;
	mov.u32 	%r14523, %r1602;
$L__BB3_1123:
	mov.b32 	%r8243, 0;
	st.local.v4.u32 	[%rd3], {%r8243, %r8243, %r8243, %r8243};
	st.local.v4.u32 	[%rd3+16], {%r8243, %r8243, %r8243, %r8243};
	st.local.v4.u32 	[%rd3+32], {%r8243, %r8243, %r8243, %r8243};
	st.local.v4.u32 	[%rd3+48], {%r8243, %r8243, %r8243, %r8243};
	st.local.v4.u32 	[%rd3+64], {%r8243, %r8243, %r8243, %r8243};
	st.local.v4.u32 	[%rd3+80], {%r8243, %r8243, %r8243, %r8243};
	st.local.v4.u32 	[%rd3+96], {%r8243, %r8243, %r8243, %r8243};
	st.local.v4.u32 	[%rd3+112], {%r8243, %r8243, %r8243, %r8243};
	popc.b32 	%r1606, %r14475;
	setp.lt.s32 	%p1740, %r14475, 0;
	setp.ne.s32 	%p1741, %r1606, 2;
	or.pred  	%p1742, %p1740, %p1741;
	mov.u32 	%r14525, %r8243;
	@%p1742 bra 	$L__BB3_1126;
	clz.b32 	%r8244, %r14475;
	mov.b32 	%r8245, -2147483648;
	shr.u32 	%r1607, %r8245, %r8244;
	xor.b32  	%r8246, %r1607, %r14475;
	clz.b32 	%r8247, %r8246;
	sub.s32 	%r8248, 31, %r8247;
	mul.wide.u32 	%rd535, %r8248, 4;
	add.s64 	%rd122, %rd3, %rd535;
	ld.local.u32 	%r1608, [%rd122];
	and.b32  	%r8249, %r1608, %r1607;
	setp.ne.s32 	%p1743, %r8249, 0;
	mov.u32 	%r14525, %r14475;
	@%p1743 bra 	$L__BB3_1126;
	or.b32  	%r8251, %r1608, %r1607;
	st.local.u32 	[%rd122], %r8251;
	mov.u32 	%r14525, %r8243;
$L__BB3_1126:
	popc.b32 	%r1610, %r14477;
	setp.lt.s32 	%p1744, %r14477, 0;
	setp.ne.s32 	%p1745, %r1610, 2;
	or.pred  	%p1746, %p1744, %p1745;
	@%p1746 bra 	$L__BB3_1130;
	clz.b32 	%r8252, %r14477;
	mov.b32 	%r8253, -2147483648;
	shr.u32 	%r1611, %r8253, %r8252;
	xor.b32  	%r8254, %r1611, %r14477;
	clz.b32 	%r8255, %r8254;
	sub.s32 	%r8256, 31, %r8255;
	mul.wide.u32 	%rd536, %r8256, 4;
	add.s64 	%rd123, %rd3, %rd536;
	ld.local.u32 	%r1612, [%rd123];
	and.b32  	%r8257, %r1612, %r1611;
	setp.eq.s32 	%p1747, %r8257, 0;
	@%p1747 bra 	$L__BB3_1129;
	or.b32  	%r14525, %r14477, %r14525;
	bra.uni 	$L__BB3_1130;
$L__BB3_1129:
	or.b32  	%r8258, %r1612, %r1611;
	st.local.u32 	[%rd123], %r8258;
$L__BB3_1130:
	popc.b32 	%r1615, %r14479;
	setp.lt.s32 	%p1748, %r14479, 0;
	setp.ne.s32 	%p1749, %r1615, 2;
	or.pred  	%p1750, %p1748, %p1749;
	@%p1750 bra 	$L__BB3_1134;
	clz.b32 	%r8259, %r14479;
	mov.b32 	%r8260, -2147483648;
	shr.u32 	%r1616, %r8260, %r8259;
	xor.b32  	%r8261, %r1616, %r14479;
	clz.b32 	%r8262, %r8261;
	sub.s32 	%r8263, 31, %r8262;
	mul.wide.u32 	%rd537, %r8263, 4;
	add.s64 	%rd124, %rd3, %rd537;
	ld.local.u32 	%r1617, [%rd124];
	and.b32  	%r8264, %r1617, %r1616;
	setp.eq.s32 	%p1751, %r8264, 0;
	@%p1751 bra 	$L__BB3_1133;
	or.b32  	%r14525, %r14479, %r14525;
	bra.uni 	$L__BB3_1134;
$L__BB3_1133:
	or.b32  	%r8265, %r1617, %r1616;
	st.local.u32 	[%rd124], %r8265;
$L__BB3_1134:
	popc.b32 	%r1620, %r14481;
	setp.lt.s32 	%p1752, %r14481, 0;
	setp.ne.s32 	%p1753, %r1620, 2;
	or.pred  	%p1754, %p1752, %p1753;
	@%p1754 bra 	$L__BB3_1138;
	clz.b32 	%r8266, %r14481;
	mov.b32 	%r8267, -2147483648;
	shr.u32 	%r1621, %r8267, %r8266;
	xor.b32  	%r8268, %r1621, %r14481;
	clz.b32 	%r8269, %r8268;
	sub.s32 	%r8270, 31, %r8269;
	mul.wide.u32 	%rd538, %r8270, 4;
	add.s64 	%rd125, %rd3, %rd538;
	ld.local.u32 	%r1622, [%rd125];
	and.b32  	%r8271, %r1622, %r1621;
	setp.eq.s32 	%p1755, %r8271, 0;
	@%p1755 bra 	$L__BB3_1137;
	or.b32  	%r14525, %r14481, %r14525;
	bra.uni 	$L__BB3_1138;
$L__BB3_1137:
	or.b32  	%r8272, %r1622, %r1621;
	st.local.u32 	[%rd125], %r8272;
$L__BB3_1138:
	popc.b32 	%r1625, %r14483;
	setp.lt.s32 	%p1756, %r14483, 0;
	setp.ne.s32 	%p1757, %r1625, 2;
	or.pred  	%p1758, %p1756, %p1757;
	@%p1758 bra 	$L__BB3_1142;
	clz.b32 	%r8273, %r14483;
	mov.b32 	%r8274, -2147483648;
	shr.u32 	%r1626, %r8274, %r8273;
	xor.b32  	%r8275, %r1626, %r14483;
	clz.b32 	%r8276, %r8275;
	sub.s32 	%r8277, 31, %r8276;
	mul.wide.u32 	%rd539, %r8277, 4;
	add.s64 	%rd126, %rd3, %rd539;
	ld.local.u32 	%r1627, [%rd126];
	and.b32  	%r8278, %r1627, %r1626;
	setp.eq.s32 	%p1759, %r8278, 0;
	@%p1759 bra 	$L__BB3_1141;
	or.b32  	%r14525, %r14483, %r14525;
	bra.uni 	$L__BB3_1142;
$L__BB3_1141:
	or.b32  	%r8279, %r1627, %r1626;
	st.local.u32 	[%rd126], %r8279;
$L__BB3_1142:
	popc.b32 	%r1630, %r14485;
	setp.lt.s32 	%p1760, %r14485, 0;
	setp.ne.s32 	%p1761, %r1630, 2;
	or.pred  	%p1762, %p1760, %p1761;
	@%p1762 bra 	$L__BB3_1146;
	clz.b32 	%r8280, %r14485;
	mov.b32 	%r8281, -2147483648;
	shr.u32 	%r1631, %r8281, %r8280;
	xor.b32  	%r8282, %r1631, %r14485;
	clz.b32 	%r8283, %r8282;
	sub.s32 	%r8284, 31, %r8283;
	mul.wide.u32 	%rd540, %r8284, 4;
	add.s64 	%rd127, %rd3, %rd540;
	ld.local.u32 	%r1632, [%rd127];
	and.b32  	%r8285, %r1632, %r1631;
	setp.eq.s32 	%p1763, %r8285, 0;
	@%p1763 bra 	$L__BB3_1145;
	or.b32  	%r14525, %r14485, %r14525;
	bra.uni 	$L__BB3_1146;
$L__BB3_1145:
	or.b32  	%r8286, %r1632, %r1631;
	st.local.u32 	[%rd127], %r8286;
$L__BB3_1146:
	popc.b32 	%r1635, %r14487;
	setp.lt.s32 	%p1764, %r14487, 0;
	setp.ne.s32 	%p1765, %r1635, 2;
	or.pred  	%p1766, %p1764, %p1765;
	@%p1766 bra 	$L__BB3_1150;
	clz.b32 	%r8287, %r14487;
	mov.b32 	%r8288, -2147483648;
	shr.u32 	%r1636, %r8288, %r8287;
	xor.b32  	%r8289, %r1636, %r14487;
	clz.b32 	%r8290, %r8289;
	sub.s32 	%r8291, 31, %r8290;
	mul.wide.u32 	%rd541, %r8291, 4;
	add.s64 	%rd128, %rd3, %rd541;
	ld.local.u32 	%r1637, [%rd128];
	and.b32  	%r8292, %r1637, %r1636;
	setp.eq.s32 	%p1767, %r8292, 0;
	@%p1767 bra 	$L__BB3_1149;
	or.b32  	%r14525, %r14487, %r14525;
	bra.uni 	$L__BB3_1150;
$L__BB3_1149:
	or.b32  	%r8293, %r1637, %r1636;
	st.local.u32 	[%rd128], %r8293;
$L__BB3_1150:
	popc.b32 	%r1640, %r14489;
	setp.lt.s32 	%p1768, %r14489, 0;
	setp.ne.s32 	%p1769, %r1640, 2;
	or.pred  	%p1770, %p1768, %p1769;
	@%p1770 bra 	$L__BB3_1154;
	clz.b32 	%r8294, %r14489;
	mov.b32 	%r8295, -2147483648;
	shr.u32 	%r1641, %r8295, %r8294;
	xor.b32  	%r8296, %r1641, %r14489;
	clz.b32 	%r8297, %r8296;
	sub.s32 	%r8298, 31, %r8297;
	mul.wide.u32 	%rd542, %r8298, 4;
	add.s64 	%rd129, %rd3, %rd542;
	ld.local.u32 	%r1642, [%rd129];
	and.b32  	%r8299, %r1642, %r1641;
	setp.eq.s32 	%p1771, %r8299, 0;
	@%p1771 bra 	$L__BB3_1153;
	or.b32  	%r14525, %r14489, %r14525;
	bra.uni 	$L__BB3_1154;
$L__BB3_1153:
	or.b32  	%r8300, %r1642, %r1641;
	st.local.u32 	[%rd129], %r8300;
$L__BB3_1154:
	popc.b32 	%r1645, %r14491;
	setp.lt.s32 	%p1772, %r14491, 0;
	setp.ne.s32 	%p1773, %r1645, 2;
	or.pred  	%p1774, %p1772, %p1773;
	@%p1774 bra 	$L__BB3_1158;
	clz.b32 	%r8301, %r14491;
	mov.b32 	%r8302, -2147483648;
	shr.u32 	%r1646, %r8302, %r8301;
	xor.b32  	%r8303, %r1646, %r14491;
	clz.b32 	%r8304, %r8303;
	sub.s32 	%r8305, 31, %r8304;
	mul.wide.u32 	%rd543, %r8305, 4;
	add.s64 	%rd130, %rd3, %rd543;
	ld.local.u32 	%r1647, [%rd130];
	and.b32  	%r8306, %r1647, %r1646;
	setp.eq.s32 	%p1775, %r8306, 0;
	@%p1775 bra 	$L__BB3_1157;
	or.b32  	%r14525, %r14491, %r14525;
	bra.uni 	$L__BB3_1158;
$L__BB3_1157:
	or.b32  	%r8307, %r1647, %r1646;
	st.local.u32 	[%rd130], %r8307;
$L__BB3_1158:
	popc.b32 	%r1650, %r14493;
	setp.lt.s32 	%p1776, %r14493, 0;
	setp.ne.s32 	%p1777, %r1650, 2;
	or.pred  	%p1778, %p1776, %p1777;
	@%p1778 bra 	$L__BB3_1162;
	clz.b32 	%r8308, %r14493;
	mov.b32 	%r8309, -2147483648;
	shr.u32 	%r1651, %r8309, %r8308;
	xor.b32  	%r8310, %r1651, %r14493;
	clz.b32 	%r8311, %r8310;
	sub.s32 	%r8312, 31, %r8311;
	mul.wide.u32 	%rd544, %r8312, 4;
	add.s64 	%rd131, %rd3, %rd544;
	ld.local.u32 	%r1652, [%rd131];
	and.b32  	%r8313, %r1652, %r1651;
	setp.eq.s32 	%p1779, %r8313, 0;
	@%p1779 bra 	$L__BB3_1161;
	or.b32  	%r14525, %r14493, %r14525;
	bra.uni 	$L__BB3_1162;
$L__BB3_1161:
	or.b32  	%r8314, %r1652, %r1651;
	st.local.u32 	[%rd131], %r8314;
$L__BB3_1162:
	popc.b32 	%r1655, %r14495;
	setp.lt.s32 	%p1780, %r14495, 0;
	setp.ne.s32 	%p1781, %r1655, 2;
	or.pred  	%p1782, %p1780, %p1781;
	@%p1782 bra 	$L__BB3_1166;
	clz.b32 	%r8315, %r14495;
	mov.b32 	%r8316, -2147483648;
	shr.u32 	%r1656, %r8316, %r8315;
	xor.b32  	%r8317, %r1656, %r14495;
	clz.b32 	%r8318, %r8317;
	sub.s32 	%r8319, 31, %r8318;
	mul.wide.u32 	%rd545, %r8319, 4;
	add.s64 	%rd132, %rd3, %rd545;
	ld.local.u32 	%r1657, [%rd132];
	and.b32  	%r8320, %r1657, %r1656;
	setp.eq.s32 	%p1783, %r8320, 0;
	@%p1783 bra 	$L__BB3_1165;
	or.b32  	%r14525, %r14495, %r14525;
	bra.uni 	$L__BB3_1166;
$L__BB3_1165:
	or.b32  	%r8321, %r1657, %r1656;
	st.local.u32 	[%rd132], %r8321;
$L__BB3_1166:
	popc.b32 	%r1660, %r14497;
	setp.lt.s32 	%p1784, %r14497, 0;
	setp.ne.s32 	%p1785, %r1660, 2;
	or.pred  	%p1786, %p1784, %p1785;
	@%p1786 bra 	$L__BB3_1170;
	clz.b32 	%r8322, %r14497;
	mov.b32 	%r8323, -2147483648;
	shr.u32 	%r1661, %r8323, %r8322;
	xor.b32  	%r8324, %r1661, %r14497;
	clz.b32 	%r8325, %r8324;
	sub.s32 	%r8326, 31, %r8325;
	mul.wide.u32 	%rd546, %r8326, 4;
	add.s64 	%rd133, %rd3, %rd546;
	ld.local.u32 	%r1662, [%rd133];
	and.b32  	%r8327, %r1662, %r1661;
	setp.eq.s32 	%p1787, %r8327, 0;
	@%p1787 bra 	$L__BB3_1169;
	or.b32  	%r14525, %r14497, %r14525;
	bra.uni 	$L__BB3_1170;
$L__BB3_1169:
	or.b32  	%r8328, %r1662, %r1661;
	st.local.u32 	[%rd133], %r8328;
$L__BB3_1170:
	popc.b32 	%r1665, %r14499;
	setp.lt.s32 	%p1788, %r14499, 0;
	setp.ne.s32 	%p1789, %r1665, 2;
	or.pred  	%p1790, %p1788, %p1789;
	@%p1790 bra 	$L__BB3_1174;
	clz.b32 	%r8329, %r14499;
	mov.b32 	%r8330, -2147483648;
	shr.u32 	%r1666, %r8330, %r8329;
	xor.b32  	%r8331, %r1666, %r14499;
	clz.b32 	%r8332, %r8331;
	sub.s32 	%r8333, 31, %r8332;
	mul.wide.u32 	%rd547, %r8333, 4;
	add.s64 	%rd134, %rd3, %rd547;
	ld.local.u32 	%r1667, [%rd134];
	and.b32  	%r8334, %r1667, %r1666;
	setp.eq.s32 	%p1791, %r8334, 0;
	@%p1791 bra 	$L__BB3_1173;
	or.b32  	%r14525, %r14499, %r14525;
	bra.uni 	$L__BB3_1174;
$L__BB3_1173:
	or.b32  	%r8335, %r1667, %r1666;
	st.local.u32 	[%rd134], %r8335;
$L__BB3_1174:
	popc.b32 	%r1670, %r14501;
	setp.lt.s32 	%p1792, %r14501, 0;
	setp.ne.s32 	%p1793, %r1670, 2;
	or.pred  	%p1794, %p1792, %p1793;
	@%p1794 bra 	$L__BB3_1178;
	clz.b32 	%r8336, %r14501;
	mov.b32 	%r8337, -2147483648;
	shr.u32 	%r1671, %r8337, %r8336;
	xor.b32  	%r8338, %r1671, %r14501;
	clz.b32 	%r8339, %r8338;
	sub.s32 	%r8340, 31, %r8339;
	mul.wide.u32 	%rd548, %r8340, 4;
	add.s64 	%rd135, %rd3, %rd548;
	ld.local.u32 	%r1672, [%rd135];
	and.b32  	%r8341, %r1672, %r1671;
	setp.eq.s32 	%p1795, %r8341, 0;
	@%p1795 bra 	$L__BB3_1177;
	or.b32  	%r14525, %r14501, %r14525;
	bra.uni 	$L__BB3_1178;
$L__BB3_1177:
	or.b32  	%r8342, %r1672, %r1671;
	st.local.u32 	[%rd135], %r8342;
$L__BB3_1178:
	popc.b32 	%r1675, %r14503;
	setp.lt.s32 	%p1796, %r14503, 0;
	setp.ne.s32 	%p1797, %r1675, 2;
	or.pred  	%p1798, %p1796, %p1797;
	@%p1798 bra 	$L__BB3_1182;
	clz.b32 	%r8343, %r14503;
	mov.b32 	%r8344, -2147483648;
	shr.u32 	%r1676, %r8344, %r8343;
	xor.b32  	%r8345, %r1676, %r14503;
	clz.b32 	%r8346, %r8345;
	sub.s32 	%r8347, 31, %r8346;
	mul.wide.u32 	%rd549, %r8347, 4;
	add.s64 	%rd136, %rd3, %rd549;
	ld.local.u32 	%r1677, [%rd136];
	and.b32  	%r8348, %r1677, %r1676;
	setp.eq.s32 	%p1799, %r8348, 0;
	@%p1799 bra 	$L__BB3_1181;
	or.b32  	%r14525, %r14503, %r14525;
	bra.uni 	$L__BB3_1182;
$L__BB3_1181:
	or.b32  	%r8349, %r1677, %r1676;
	st.local.u32 	[%rd136], %r8349;
$L__BB3_1182:
	popc.b32 	%r1680, %r14505;
	setp.lt.s32 	%p1800, %r14505, 0;
	setp.ne.s32 	%p1801, %r1680, 2;
	or.pred  	%p1802, %p1800, %p1801;
	@%p1802 bra 	$L__BB3_1186;
	clz.b32 	%r8350, %r14505;
	mov.b32 	%r8351, -2147483648;
	shr.u32 	%r1681, %r8351, %r8350;
	xor.b32  	%r8352, %r1681, %r14505;
	clz.b32 	%r8353, %r8352;
	sub.s32 	%r8354, 31, %r8353;
	mul.wide.u32 	%rd550, %r8354, 4;
	add.s64 	%rd137, %rd3, %rd550;
	ld.local.u32 	%r1682, [%rd137];
	and.b32  	%r8355, %r1682, %r1681;
	setp.eq.s32 	%p1803, %r8355, 0;
	@%p1803 bra 	$L__BB3_1185;
	or.b32  	%r14525, %r14505, %r14525;
	bra.uni 	$L__BB3_1186;
$L__BB3_1185:
	or.b32  	%r8356, %r1682, %r1681;
	st.local.u32 	[%rd137], %r8356;
$L__BB3_1186:
	popc.b32 	%r1685, %r14507;
	setp.lt.s32 	%p1804, %r14507, 0;
	setp.ne.s32 	%p1805, %r1685, 2;
	or.pred  	%p1806, %p1804, %p1805;
	@%p1806 bra 	$L__BB3_1190;
	clz.b32 	%r8357, %r14507;
	mov.b32 	%r8358, -2147483648;
	shr.u32 	%r1686, %r8358, %r8357;
	xor.b32  	%r8359, %r1686, %r14507;
	clz.b32 	%r8360, %r8359;
	sub.s32 	%r8361, 31, %r8360;
	mul.wide.u32 	%rd551, %r8361, 4;
	add.s64 	%rd138, %rd3, %rd551;
	ld.local.u32 	%r1687, [%rd138];
	and.b32  	%r8362, %r1687, %r1686;
	setp.eq.s32 	%p1807, %r8362, 0;
	@%p1807 bra 	$L__BB3_1189;
	or.b32  	%r14525, %r14507, %r14525;
	bra.uni 	$L__BB3_1190;
$L__BB3_1189:
	or.b32  	%r8363, %r1687, %r1686;
	st.local.u32 	[%rd138], %r8363;
$L__BB3_1190:
	popc.b32 	%r1690, %r14509;
	setp.lt.s32 	%p1808, %r14509, 0;
	setp.ne.s32 	%p1809, %r1690, 2;
	or.pred  	%p1810, %p1808, %p1809;
	@%p1810 bra 	$L__BB3_1194;
	clz.b32 	%r8364, %r14509;
	mov.b32 	%r8365, -2147483648;
	shr.u32 	%r1691, %r8365, %r8364;
	xor.b32  	%r8366, %r1691, %r14509;
	clz.b32 	%r8367, %r8366;
	sub.s32 	%r8368, 31, %r8367;
	mul.wide.u32 	%rd552, %r8368, 4;
	add.s64 	%rd139, %rd3, %rd552;
	ld.local.u32 	%r1692, [%rd139];
	and.b32  	%r8369, %r1692, %r1691;
	setp.eq.s32 	%p1811, %r8369, 0;
	@%p1811 bra 	$L__BB3_1193;
	or.b32  	%r14525, %r14509, %r14525;
	bra.uni 	$L__BB3_1194;
$L__BB3_1193:
	or.b32  	%r8370, %r1692, %r1691;
	st.local.u32 	[%rd139], %r8370;
$L__BB3_1194:
	popc.b32 	%r1695, %r14511;
	setp.lt.s32 	%p1812, %r14511, 0;
	setp.ne.s32 	%p1813, %r1695, 2;
	or.pred  	%p1814, %p1812, %p1813;
	@%p1814 bra 	$L__BB3_1198;
	clz.b32 	%r8371, %r14511;
	mov.b32 	%r8372, -2147483648;
	shr.u32 	%r1696, %r8372, %r8371;
	xor.b32  	%r8373, %r1696, %r14511;
	clz.b32 	%r8374, %r8373;
	sub.s32 	%r8375, 31, %r8374;
	mul.wide.u32 	%rd553, %r8375, 4;
	add.s64 	%rd140, %rd3, %rd553;
	ld.local.u32 	%r1697, [%rd140];
	and.b32  	%r8376, %r1697, %r1696;
	setp.eq.s32 	%p1815, %r8376, 0;
	@%p1815 bra 	$L__BB3_1197;
	or.b32  	%r14525, %r14511, %r14525;
	bra.uni 	$L__BB3_1198;
$L__BB3_1197:
	or.b32  	%r8377, %r1697, %r1696;
	st.local.u32 	[%rd140], %r8377;
$L__BB3_1198:
	popc.b32 	%r1700, %r14513;
	setp.lt.s32 	%p1816, %r14513, 0;
	setp.ne.s32 	%p1817, %r1700, 2;
	or.pred  	%p1818, %p1816, %p1817;
	@%p1818 bra 	$L__BB3_1202;
	clz.b32 	%r8378, %r14513;
	mov.b32 	%r8379, -2147483648;
	shr.u32 	%r1701, %r8379, %r8378;
	xor.b32  	%r8380, %r1701, %r14513;
	clz.b32 	%r8381, %r8380;
	sub.s32 	%r8382, 31, %r8381;
	mul.wide.u32 	%rd554, %r8382, 4;
	add.s64 	%rd141, %rd3, %rd554;
	ld.local.u32 	%r1702, [%rd141];
	and.b32  	%r8383, %r1702, %r1701;
	setp.eq.s32 	%p1819, %r8383, 0;
	@%p1819 bra 	$L__BB3_1201;
	or.b32  	%r14525, %r14513, %r14525;
	bra.uni 	$L__BB3_1202;
$L__BB3_1201:
	or.b32  	%r8384, %r1702, %r1701;
	st.local.u32 	[%rd141], %r8384;
$L__BB3_1202:
	popc.b32 	%r1705, %r14515;
	setp.lt.s32 	%p1820, %r14515, 0;
	setp.ne.s32 	%p1821, %r1705, 2;
	or.pred  	%p1822, %p1820, %p1821;
	@%p1822 bra 	$L__BB3_1206;
	clz.b32 	%r8385, %r14515;
	mov.b32 	%r8386, -2147483648;
	shr.u32 	%r1706, %r8386, %r8385;
	xor.b32  	%r8387, %r1706, %r14515;
	clz.b32 	%r8388, %r8387;
	sub.s32 	%r8389, 31, %r8388;
	mul.wide.u32 	%rd555, %r8389, 4;
	add.s64 	%rd142, %rd3, %rd555;
	ld.local.u32 	%r1707, [%rd142];
	and.b32  	%r8390, %r1707, %r1706;
	setp.eq.s32 	%p1823, %r8390, 0;
	@%p1823 bra 	$L__BB3_1205;
	or.b32  	%r14525, %r14515, %r14525;
	bra.uni 	$L__BB3_1206;
$L__BB3_1205:
	or.b32  	%r8391, %r1707, %r1706;
	st.local.u32 	[%rd142], %r8391;
$L__BB3_1206:
	popc.b32 	%r1710, %r14517;
	setp.lt.s32 	%p1824, %r14517, 0;
	setp.ne.s32 	%p1825, %r1710, 2;
	or.pred  	%p1826, %p1824, %p1825;
	@%p1826 bra 	$L__BB3_1210;
	clz.b32 	%r8392, %r14517;
	mov.b32 	%r8393, -2147483648;
	shr.u32 	%r1711, %r8393, %r8392;
	xor.b32  	%r8394, %r1711, %r14517;
	clz.b32 	%r8395, %r8394;
	sub.s32 	%r8396, 31, %r8395;
	mul.wide.u32 	%rd556, %r8396, 4;
	add.s64 	%rd143, %rd3, %rd556;
	ld.local.u32 	%r1712, [%rd143];
	and.b32  	%r8397, %r1712, %r1711;
	setp.eq.s32 	%p1827, %r8397, 0;
	@%p1827 bra 	$L__BB3_1209;
	or.b32  	%r14525, %r14517, %r14525;
	bra.uni 	$L__BB3_1210;
$L__BB3_1209:
	or.b32  	%r8398, %r1712, %r1711;
	st.local.u32 	[%rd143], %r8398;
$L__BB3_1210:
	popc.b32 	%r1715, %r14519;
	setp.lt.s32 	%p1828, %r14519, 0;
	setp.ne.s32 	%p1829, %r1715, 2;
	or.pred  	%p1830, %p1828, %p1829;
	@%p1830 bra 	$L__BB3_1214;
	clz.b32 	%r8399, %r14519;
	mov.b32 	%r8400, -2147483648;
	shr.u32 	%r1716, %r8400, %r8399;
	xor.b32  	%r8401, %r1716, %r14519;
	clz.b32 	%r8402, %r8401;
	sub.s32 	%r8403, 31, %r8402;
	mul.wide.u32 	%rd557, %r8403, 4;
	add.s64 	%rd144, %rd3, %rd557;
	ld.local.u32 	%r1717, [%rd144];
	and.b32  	%r8404, %r1717, %r1716;
	setp.eq.s32 	%p1831, %r8404, 0;
	@%p1831 bra 	$L__BB3_1213;
	or.b32  	%r14525, %r14519, %r14525;
	bra.uni 	$L__BB3_1214;
$L__BB3_1213:
	or.b32  	%r8405, %r1717, %r1716;
	st.local.u32 	[%rd144], %r8405;
$L__BB3_1214:
	popc.b32 	%r1720, %r14521;
	setp.lt.s32 	%p1832, %r14521, 0;
	setp.ne.s32 	%p1833, %r1720, 2;
	or.pred  	%p1834, %p1832, %p1833;
	@%p1834 bra 	$L__BB3_1218;
	clz.b32 	%r8406, %r14521;
	mov.b32 	%r8407, -2147483648;
	shr.u32 	%r1721, %r8407, %r8406;
	xor.b32  	%r8408, %r1721, %r14521;
	clz.b32 	%r8409, %r8408;
	sub.s32 	%r8410, 31, %r8409;
	mul.wide.u32 	%rd558, %r8410, 4;
	add.s64 	%rd145, %rd3, %rd558;
	ld.local.u32 	%r1722, [%rd145];
	and.b32  	%r8411, %r1722, %r1721;
	setp.eq.s32 	%p1835, %r8411, 0;
	@%p1835 bra 	$L__BB3_1217;
	or.b32  	%r14525, %r14521, %r14525;
	bra.uni 	$L__BB3_1218;
$L__BB3_1217:
	or.b32  	%r8412, %r1722, %r1721;
	st.local.u32 	[%rd145], %r8412;
$L__BB3_1218:
	popc.b32 	%r1725, %r14523;
	setp.lt.s32 	%p1836, %r14523, 0;
	setp.ne.s32 	%p1837, %r1725, 2;
	or.pred  	%p1838, %p1836, %p1837;
	@%p1838 bra 	$L__BB3_1220;
	clz.b32 	%r8413, %r14523;
	mov.b32 	%r8414, -2147483648;
	shr.u32 	%r8415, %r8414, %r8413;
	xor.b32  	%r8416, %r8415, %r14523;
	clz.b32 	%r8417, %r8416;
	sub.s32 	%r8418, 31, %r8417;
	mul.wide.u32 	%rd559, %r8418, 4;
	add.s64 	%rd560, %rd3, %rd559;
	ld.local.u32 	%r8419, [%rd560];
	and.b32  	%r8420, %r8419, %r8415;
	setp.eq.s32 	%p1839, %r8420, 0;
	selp.b32 	%r8421, 0, %r14523, %p1839;
	or.b32  	%r14525, %r14525, %r8421;
$L__BB3_1220:
	setp.eq.s32 	%p1840, %r14525, 0;
	mov.b32 	%r14551, 0;
	@%p1840 bra 	$L__BB3_1271;
	not.b32 	%r1728, %r14525;
	setp.gt.s32 	%p1841, %r14475, -1;
	setp.eq.s32 	%p1842, %r1606, 2;
	and.b32  	%r8425, %r14475, %r14525;
	setp.eq.s32 	%p1843, %r8425, %r14475;
	and.pred  	%p1844, %p1842, %p1843;
	mov.b32 	%r14551, 0;
	and.pred  	%p1845, %p1844, %p1841;
	@%p1845 bra 	$L__BB3_1223;
	and.b32  	%r8426, %r14475, %r1728;
	popc.b32 	%r8427, %r8426;
	setp.eq.s32 	%p1846, %r8427, 1;
	or.b32  	%r8428, %r8426, -2147483648;
	selp.b32 	%r8429, %r8428, %r8426, %p1846;
	st.local.u32 	[%rd121], %r8429;
	setp.ne.s32 	%p1847, %r14475, %r8429;
	selp.u32 	%r14551, 1, 0, %p1847;
$L__BB3_1223:
	setp.gt.s32 	%p1848, %r14477, -1;
	setp.eq.s32 	%p1849, %r1610, 2;
	and.b32  	%r8431, %r14477, %r14525;
	setp.eq.s32 	%p1850, %r8431, %r14477;
	and.pred  	%p1851, %p1849, %p1850;
	and.pred  	%p1852, %p1851, %p1848;
	@%p1852 bra 	$L__BB3_1225;
	and.b32  	%r8432, %r14477, %r1728;
	popc.b32 	%r8433, %r8432;
	setp.eq.s32 	%p1853, %r8433, 1;
	or.b32  	%r8434, %r8432, -2147483648;
	selp.b32 	%r8435, %r8434, %r8432, %p1853;
	st.local.u32 	[%rd121+500], %r8435;
	setp.ne.s32 	%p1854, %r14477, %r8435;
	selp.u32 	%r8436, 1, 0, %p1854;
	or.b32  	%r14551, %r14551, %r8436;
$L__BB3_1225:
	setp.gt.s32 	%p1855, %r14479, -1;
	setp.eq.s32 	%p1856, %r1615, 2;
	and.b32  	%r8438, %r14479, %r14525;
	setp.eq.s32 	%p1857, %r8438, %r14479;
	and.pred  	%p1858, %p1856, %p1857;
	and.pred  	%p1859, %p1858, %p1855;
	@%p1859 bra 	$L__BB3_1227;
	and.b32  	%r8439, %r14479, %r1728;
	popc.b32 	%r8440, %r8439;
	setp.eq.s32 	%p1860, %r8440, 1;
	or.b32  	%r8441, %r8439, -2147483648;
	selp.b32 	%r8442, %r8441, %r8439, %p1860;
	st.local.u32 	[%rd121+1000], %r8442;
	setp.ne.s32 	%p1861, %r14479, %r8442;
	selp.u32 	%r8443, 1, 0, %p1861;
	or.b32  	%r14551, %r14551, %r8443;
$L__BB3_1227:
	setp.gt.s32 	%p1862, %r14481, -1;
	setp.eq.s32 	%p1863, %r1620, 2;
	and.b32  	%r8445, %r14481, %r14525;
	setp.eq.s32 	%p1864, %r8445, %r14481;
	and.pred  	%p1865, %p1863, %p1864;
	and.pred  	%p1866, %p1865, %p1862;
	@%p1866 bra 	$L__BB3_1229;
	and.b32  	%r8446, %r14481, %r1728;
	popc.b32 	%r8447, %r8446;
	setp.eq.s32 	%p1867, %r8447, 1;
	or.b32  	%r8448, %r8446, -2147483648;
	selp.b32 	%r8449, %r8448, %r8446, %p1867;
	st.local.u32 	[%rd121+1500], %r8449;
	setp.ne.s32 	%p1868, %r14481, %r8449;
	selp.u32 	%r8450, 1, 0, %p1868;
	or.b32  	%r14551, %r14551, %r8450;
$L__BB3_1229:
	setp.gt.s32 	%p1869, %r14483, -1;
	setp.eq.s32 	%p1870, %r1625, 2;
	and.b32  	%r8452, %r14483, %r14525;
	setp.eq.s32 	%p1871, %r8452, %r14483;
	and.pred  	%p1872, %p1870, %p1871;
	and.pred  	%p1873, %p1872, %p1869;
	@%p1873 bra 	$L__BB3_1231;
	and.b32  	%r8453, %r14483, %r1728;
	popc.b32 	%r8454, %r8453;
	setp.eq.s32 	%p1874, %r8454, 1;
	or.b32  	%r8455, %r8453, -2147483648;
	selp.b32 	%r8456, %r8455, %r8453, %p1874;
	st.local.u32 	[%rd121+2000], %r8456;
	setp.ne.s32 	%p1875, %r14483, %r8456;
	selp.u32 	%r8457, 1, 0, %p1875;
	or.b32  	%r14551, %r14551, %r8457;
$L__BB3_1231:
	setp.gt.s32 	%p1876, %r14485, -1;
	setp.eq.s32 	%p1877, %r1630, 2;
	and.b32  	%r8459, %r14485, %r14525;
	setp.eq.s32 	%p1878, %r8459, %r14485;
	and.pred  	%p1879, %p1877, %p1878;
	and.pred  	%p1880, %p1879, %p1876;
	@%p1880 bra 	$L__BB3_1233;
	and.b32  	%r8460, %r14485, %r1728;
	popc.b32 	%r8461, %r8460;
	setp.eq.s32 	%p1881, %r8461, 1;
	or.b32  	%r8462, %r8460, -2147483648;
	selp.b32 	%r8463, %r8462, %r8460, %p1881;
	st.local.u32 	[%rd121+100], %r8463;
	setp.ne.s32 	%p1882, %r14485, %r8463;
	selp.u32 	%r8464, 1, 0, %p1882;
	or.b32  	%r14551, %r14551, %r8464;
$L__BB3_1233:
	setp.gt.s32 	%p1883, %r14487, -1;
	setp.eq.s32 	%p1884, %r1635, 2;
	and.b32  	%r8466, %r14487, %r14525;
	setp.eq.s32 	%p1885, %r8466, %r14487;
	and.pred  	%p1886, %p1884, %p1885;
	and.pred  	%p1887, %p1886, %p1883;
	@%p1887 bra 	$L__BB3_1235;
	and.b32  	%r8467, %r14487, %r1728;
	popc.b32 	%r8468, %r8467;
	setp.eq.s32 	%p1888, %r8468, 1;
	or.b32  	%r8469, %r8467, -2147483648;
	selp.b32 	%r8470, %r8469, %r8467, %p1888;
	st.local.u32 	[%rd121+600], %r8470;
	setp.ne.s32 	%p1889, %r14487, %r8470;
	selp.u32 	%r8471, 1, 0, %p1889;
	or.b32  	%r14551, %r14551, %r8471;
$L__BB3_1235:
	setp.gt.s32 	%p1890, %r14489, -1;
	setp.eq.s32 	%p1891, %r1640, 2;
	and.b32  	%r8473, %r14489, %r14525;
	setp.eq.s32 	%p1892, %r8473, %r14489;
	and.pred  	%p1893, %p1891, %p1892;
	and.pred  	%p1894, %p1893, %p1890;
	@%p1894 bra 	$L__BB3_1237;
	and.b32  	%r8474, %r14489, %r1728;
	popc.b32 	%r8475, %r8474;
	setp.eq.s32 	%p1895, %r8475, 1;
	or.b32  	%r8476, %r8474, -2147483648;
	selp.b32 	%r8477, %r8476, %r8474, %p1895;
	st.local.u32 	[%rd121+1100], %r8477;
	setp.ne.s32 	%p1896, %r14489, %r8477;
	selp.u32 	%r8478, 1, 0, %p1896;
	or.b32  	%r14551, %r14551, %r8478;
$L__BB3_1237:
	setp.gt.s32 	%p1897, %r14491, -1;
	setp.eq.s32 	%p1898, %r1645, 2;
	and.b32  	%r8480, %r14491, %r14525;
	setp.eq.s32 	%p1899, %r8480, %r14491;
	and.pred  	%p1900, %p1898, %p1899;
	and.pred  	%p1901, %p1900, %p1897;
	@%p1901 bra 	$L__BB3_1239;
	and.b32  	%r8481, %r14491, %r1728;
	popc.b32 	%r8482, %r8481;
	setp.eq.s32 	%p1902, %r8482, 1;
	or.b32  	%r8483, %r8481, -2147483648;
	selp.b32 	%r8484, %r8483, %r8481, %p1902;
	st.local.u32 	[%rd121+1600], %r8484;
	setp.ne.s32 	%p1903, %r14491, %r8484;
	selp.u32 	%r8485, 1, 0, %p1903;
	or.b32  	%r14551, %r14551, %r8485;
$L__BB3_1239:
	setp.gt.s32 	%p1904, %r14493, -1;
	setp.eq.s32 	%p1905, %r1650, 2;
	and.b32  	%r8487, %r14493, %r14525;
	setp.eq.s32 	%p1906, %r8487, %r14493;
	and.pred  	%p1907, %p1905, %p1906;
	and.pred  	%p1908, %p1907, %p1904;
	@%p1908 bra 	$L__BB3_1241;
	and.b32  	%r8488, %r14493, %r1728;
	popc.b32 	%r8489, %r8488;
	setp.eq.s32 	%p1909, %r8489, 1;
	or.b32  	%r8490, %r8488, -2147483648;
	selp.b32 	%r8491, %r8490, %r8488, %p1909;
	st.local.u32 	[%rd121+2100], %r8491;
	setp.ne.s32 	%p1910, %r14493, %r8491;
	selp.u32 	%r8492, 1, 0, %p1910;
	or.b32  	%r14551, %r14551, %r8492;
$L__BB3_1241:
	setp.gt.s32 	%p1911, %r14495, -1;
	setp.eq.s32 	%p1912, %r1655, 2;
	and.b32  	%r8494, %r14495, %r14525;
	setp.eq.s32 	%p1913, %r8494, %r14495;
	and.pred  	%p1914, %p1912, %p1913;
	and.pred  	%p1915, %p1914, %p1911;
	@%p1915 bra 	$L__BB3_1243;
	and.b32  	%r8495, %r14495, %r1728;
	popc.b32 	%r8496, %r8495;
	setp.eq.s32 	%p1916, %r8496, 1;
	or.b32  	%r8497, %r8495, -2147483648;
	selp.b32 	%r8498, %r8497, %r8495, %p1916;
	st.local.u32 	[%rd121+200], %r8498;
	setp.ne.s32 	%p1917, %r14495, %r8498;
	selp.u32 	%r8499, 1, 0, %p1917;
	or.b32  	%r14551, %r14551, %r8499;
$L__BB3_1243:
	setp.gt.s32 	%p1918, %r14497, -1;
	setp.eq.s32 	%p1919, %r1660, 2;
	and.b32  	%r8501, %r14497, %r14525;
	setp.eq.s32 	%p1920, %r8501, %r14497;
	and.pred  	%p1921, %p1919, %p1920;
	and.pred  	%p1922, %p1921, %p1918;
	@%p1922 bra 	$L__BB3_1245;
	and.b32  	%r8502, %r14497, %r1728;
	popc.b32 	%r8503, %r8502;
	setp.eq.s32 	%p1923, %r8503, 1;
	or.b32  	%r8504, %r8502, -2147483648;
	selp.b32 	%r8505, %r8504, %r8502, %p1923;
	st.local.u32 	[%rd121+700], %r8505;
	setp.ne.s32 	%p1924, %r14497, %r8505;
	selp.u32 	%r8506, 1, 0, %p1924;
	or.b32  	%r14551, %r14551, %r8506;
$L__BB3_1245:
	setp.gt.s32 	%p1925, %r14499, -1;
	setp.eq.s32 	%p1926, %r1665, 2;
	and.b32  	%r8508, %r14499, %r14525;
	setp.eq.s32 	%p1927, %r8508, %r14499;
	and.pred  	%p1928, %p1926, %p1927;
	and.pred  	%p1929, %p1928, %p1925;
	@%p1929 bra 	$L__BB3_1247;
	and.b32  	%r8509, %r14499, %r1728;
	popc.b32 	%r8510, %r8509;
	setp.eq.s32 	%p1930, %r8510, 1;
	or.b32  	%r8511, %r8509, -2147483648;
	selp.b32 	%r8512, %r8511, %r8509, %p1930;
	st.local.u32 	[%rd121+1200], %r8512;
	setp.ne.s32 	%p1931, %r14499, %r8512;
	selp.u32 	%r8513, 1, 0, %p1931;
	or.b32  	%r14551, %r14551, %r8513;
$L__BB3_1247:
	setp.gt.s32 	%p1932, %r14501, -1;
	setp.eq.s32 	%p1933, %r1670, 2;
	and.b32  	%r8515, %r14501, %r14525;
	setp.eq.s32 	%p1934, %r8515, %r14501;
	and.pred  	%p1935, %p1933, %p1934;
	and.pred  	%p1936, %p1935, %p1932;
	@%p1936 bra 	$L__BB3_1249;
	and.b32  	%r8516, %r14501, %r1728;
	popc.b32 	%r8517, %r8516;
	setp.eq.s32 	%p1937, %r8517, 1;
	or.b32  	%r8518, %r8516, -2147483648;
	selp.b32 	%r8519, %r8518, %r8516, %p1937;
	st.local.u32 	[%rd121+1700], %r8519;
	setp.ne.s32 	%p1938, %r14501, %r8519;
	selp.u32 	%r8520, 1, 0, %p1938;
	or.b32  	%r14551, %r14551, %r8520;
$L__BB3_1249:
	setp.gt.s32 	%p1939, %r14503, -1;
	setp.eq.s32 	%p1940, %r1675, 2;
	and.b32  	%r8522, %r14503, %r14525;
	setp.eq.s32 	%p1941, %r8522, %r14503;
	and.pred  	%p1942, %p1940, %p1941;
	and.pred  	%p1943, %p1942, %p1939;
	@%p1943 bra 	$L__BB3_1251;
	and.b32  	%r8523, %r14503, %r1728;
	popc.b32 	%r8524, %r8523;
	setp.eq.s32 	%p1944, %r8524, 1;
	or.b32  	%r8525, %r8523, -2147483648;
	selp.b32 	%r8526, %r8525, %r8523, %p1944;
	st.local.u32 	[%rd121+2200], %r8526;
	setp.ne.s32 	%p1945, %r14503, %r8526;
	selp.u32 	%r8527, 1, 0, %p1945;
	or.b32  	%r14551, %r14551, %r8527;
$L__BB3_1251:
	setp.gt.s32 	%p1946, %r14505, -1;
	setp.eq.s32 	%p1947, %r1680, 2;
	and.b32  	%r8529, %r14505, %r14525;
	setp.eq.s32 	%p1948, %r8529, %r14505;
	and.pred  	%p1949, %p1947, %p1948;
	and.pred  	%p1950, %p1949, %p1946;
	@%p1950 bra 	$L__BB3_1253;
	and.b32  	%r8530, %r14505, %r1728;
	popc.b32 	%r8531, %r8530;
	setp.eq.s32 	%p1951, %r8531, 1;
	or.b32  	%r8532, %r8530, -2147483648;
	selp.b32 	%r8533, %r8532, %r8530, %p1951;
	st.local.u32 	[%rd121+300], %r8533;
	setp.ne.s32 	%p1952, %r14505, %r8533;
	selp.u32 	%r8534, 1, 0, %p1952;
	or.b32  	%r14551, %r14551, %r8534;
$L__BB3_1253:
	setp.gt.s32 	%p1953, %r14507, -1;
	setp.eq.s32 	%p1954, %r1685, 2;
	and.b32  	%r8536, %r14507, %r14525;
	setp.eq.s32 	%p1955, %r8536, %r14507;
	and.pred  	%p1956, %p1954, %p1955;
	and.pred  	%p1957, %p1956, %p1953;
	@%p1957 bra 	$L__BB3_1255;
	and.b32  	%r8537, %r14507, %r1728;
	popc.b32 	%r8538, %r8537;
	setp.eq.s32 	%p1958, %r8538, 1;
	or.b32  	%r8539, %r8537, -2147483648;
	selp.b32 	%r8540, %r8539, %r8537, %p1958;
	st.local.u32 	[%rd121+800], %r8540;
	setp.ne.s32 	%p1959, %r14507, %r8540;
	selp.u32 	%r8541, 1, 0, %p1959;
	or.b32  	%r14551, %r14551, %r8541;
$L__BB3_1255:
	setp.gt.s32 	%p1960, %r14509, -1;
	setp.eq.s32 	%p1961, %r1690, 2;
	and.b32  	%r8543, %r14509, %r14525;
	setp.eq.s32 	%p1962, %r8543, %r14509;
	and.pred  	%p1963, %p1961, %p1962;
	and.pred  	%p1964, %p1963, %p1960;
	@%p1964 bra 	$L__BB3_1257;
	and.b32  	%r8544, %r14509, %r1728;
	popc.b32 	%r8545, %r8544;
	setp.eq.s32 	%p1965, %r8545, 1;
	or.b32  	%r8546, %r8544, -2147483648;
	selp.b32 	%r8547, %r8546, %r8544, %p1965;
	st.local.u32 	[%rd121+1300], %r8547;
	setp.ne.s32 	%p1966, %r14509, %r8547;
	selp.u32 	%r8548, 1, 0, %p1966;
	or.b32  	%r14551, %r14551, %r8548;
$L__BB3_1257:
	setp.gt.s32 	%p1967, %r14511, -1;
	setp.eq.s32 	%p1968, %r1695, 2;
	and.b32  	%r8550, %r14511, %r14525;
	setp.eq.s32 	%p1969, %r8550, %r14511;
	and.pred  	%p1970, %p1968, %p1969;
	and.pred  	%p1971, %p1970, %p1967;
	@%p1971 bra 	$L__BB3_1259;
	and.b32  	%r8551, %r14511, %r1728;
	popc.b32 	%r8552, %r8551;
	setp.eq.s32 	%p1972, %r8552, 1;
	or.b32  	%r8553, %r8551, -2147483648;
	selp.b32 	%r8554, %r8553, %r8551, %p1972;
	st.local.u32 	[%rd121+1800], %r8554;
	setp.ne.s32 	%p1973, %r14511, %r8554;
	selp.u32 	%r8555, 1, 0, %p1973;
	or.b32  	%r14551, %r14551, %r8555;
$L__BB3_1259:
	setp.gt.s32 	%p1974, %r14513, -1;
	setp.eq.s32 	%p1975, %r1700, 2;
	and.b32  	%r8557, %r14513, %r14525;
	setp.eq.s32 	%p1976, %r8557, %r14513;
	and.pred  	%p1977, %p1975, %p1976;
	and.pred  	%p1978, %p1977, %p1974;
	@%p1978 bra 	$L__BB3_1261;
	and.b32  	%r8558, %r14513, %r1728;
	popc.b32 	%r8559, %r8558;
	setp.eq.s32 	%p1979, %r8559, 1;
	or.b32  	%r8560, %r8558, -2147483648;
	selp.b32 	%r8561, %r8560, %r8558, %p1979;
	st.local.u32 	[%rd121+2300], %r8561;
	setp.ne.s32 	%p1980, %r14513, %r8561;
	selp.u32 	%r8562, 1, 0, %p1980;
	or.b32  	%r14551, %r14551, %r8562;
$L__BB3_1261:
	setp.gt.s32 	%p1981, %r14515, -1;
	setp.eq.s32 	%p1982, %r1705, 2;
	and.b32  	%r8564, %r14515, %r14525;
	setp.eq.s32 	%p1983, %r8564, %r14515;
	and.pred  	%p1984, %p1982, %p1983;
	and.pred  	%p1985, %p1984, %p1981;
	@%p1985 bra 	$L__BB3_1263;
	and.b32  	%r8565, %r14515, %r1728;
	popc.b32 	%r8566, %r8565;
	setp.eq.s32 	%p1986, %r8566, 1;
	or.b32  	%r8567, %r8565, -2147483648;
	selp.b32 	%r8568, %r8567, %r8565, %p1986;
	st.local.u32 	[%rd121+400], %r8568;
	setp.ne.s32 	%p1987, %r14515, %r8568;
	selp.u32 	%r8569, 1, 0, %p1987;
	or.b32  	%r14551, %r14551, %r8569;
$L__BB3_1263:
	setp.gt.s32 	%p1988, %r14517, -1;
	setp.eq.s32 	%p1989, %r1710, 2;
	and.b32  	%r8571, %r14517, %r14525;
	setp.eq.s32 	%p1990, %r8571, %r14517;
	and.pred  	%p1991, %p1989, %p1990;
	and.pred  	%p1992, %p1991, %p1988;
	@%p1992 bra 	$L__BB3_1265;
	and.b32  	%r8572, %r14517, %r1728;
	popc.b32 	%r8573, %r8572;
	setp.eq.s32 	%p1993, %r8573, 1;
	or.b32  	%r8574, %r8572, -2147483648;
	selp.b32 	%r8575, %r8574, %r8572, %p1993;
	st.local.u32 	[%rd121+900], %r8575;
	setp.ne.s32 	%p1994, %r14517, %r8575;
	selp.u32 	%r8576, 1, 0, %p1994;
	or.b32  	%r14551, %r14551, %r8576;
$L__BB3_1265:
	setp.gt.s32 	%p1995, %r14519, -1;
	setp.eq.s32 	%p1996, %r1715, 2;
	and.b32  	%r8578, %r14519, %r14525;
	setp.eq.s32 	%p1997, %r8578, %r14519;
	and.pred  	%p1998, %p1996, %p1997;
	and.pred  	%p1999, %p1998, %p1995;
	@%p1999 bra 	$L__BB3_1267;
	and.b32  	%r8579, %r14519, %r1728;
	popc.b32 	%r8580, %r8579;
	setp.eq.s32 	%p2000, %r8580, 1;
	or.b32  	%r8581, %r8579, -2147483648;
	selp.b32 	%r8582, %r8581, %r8579, %p2000;
	st.local.u32 	[%rd121+1400], %r8582;
	setp.ne.s32 	%p2001, %r14519, %r8582;
	selp.u32 	%r8583, 1, 0, %p2001;
	or.b32  	%r14551, %r14551, %r8583;
$L__BB3_1267:
	setp.gt.s32 	%p2002, %r14521, -1;
	setp.eq.s32 	%p2003, %r1720, 2;
	and.b32  	%r8585, %r14521, %r14525;
	setp.eq.s32 	%p2004, %r8585, %r14521;
	and.pred  	%p2005, %p2003, %p2004;
	and.pred  	%p2006, %p2005, %p2002;
	@%p2006 bra 	$L__BB3_1269;
	and.b32  	%r8586, %r14521, %r1728;
	popc.b32 	%r8587, %r8586;
	setp.eq.s32 	%p2007, %r8587, 1;
	or.b32  	%r8588, %r8586, -2147483648;
	selp.b32 	%r8589, %r8588, %r8586, %p2007;
	st.local.u32 	[%rd121+1900], %r8589;
	setp.ne.s32 	%p2008, %r14521, %r8589;
	selp.u32 	%r8590, 1, 0, %p2008;
	or.b32  	%r14551, %r14551, %r8590;
$L__BB3_1269:
	setp.gt.s32 	%p2009, %r14523, -1;
	setp.eq.s32 	%p2010, %r1725, 2;
	and.b32  	%r8592, %r14523, %r14525;
	setp.eq.s32 	%p2011, %r8592, %r14523;
	and.pred  	%p2012, %p2010, %p2011;
	and.pred  	%p2013, %p2012, %p2009;
	@%p2013 bra 	$L__BB3_1271;
	and.b32  	%r8593, %r14523, %r1728;
	popc.b32 	%r8594, %r8593;
	setp.eq.s32 	%p2014, %r8594, 1;
	or.b32  	%r8595, %r8593, -2147483648;
	selp.b32 	%r8596, %r8595, %r8593, %p2014;
	st.local.u32 	[%rd121+2400], %r8596;
	setp.ne.s32 	%p2015, %r14523, %r8596;
	selp.u32 	%r8597, 1, 0, %p2015;
	or.b32  	%r14551, %r14551, %r8597;
$L__BB3_1271:
	or.b32  	%r8598, %r14447, %r14551;
	or.b32  	%r14447, %r8598, %r14476;
	add.s32 	%r14448, %r14448, 1;
	setp.ne.s32 	%p2016, %r14448, 25;
	@%p2016 bra 	$L__BB3_1023;
	setp.eq.s32 	%p2017, %r14447, 3;
	@%p2017 bra 	$L__BB3_3790;
	mov.b32 	%r14575, 0;
$L__BB3_1274:
	mul.wide.u32 	%rd561, %r14575, 100;
	add.s64 	%rd878, %rd16, %rd561;
	mov.b32 	%r14577, 0;
$L__BB3_1275:
	mov.u32 	%r1783, %r14577;
	ld.local.u32 	%r14605, [%rd878+-208];
	min.s32 	%r8601, %r14605, 0;
	and.b32  	%r14580, %r8601, 2147483647;
	ld.local.u32 	%r14607, [%rd878+-108];
	setp.gt.s32 	%p2018, %r14607, -1;
	@%p2018 bra 	$L__BB3_1277;
	and.b32  	%r8602, %r14607, 2147483647;
	and.b32  	%r8603, %r14607, %r14580;
	setp.eq.s32 	%p2019, %r8603, 0;
	selp.b32 	%r8604, %r8602, -2147483648, %p2019;
	or.b32  	%r14580, %r8604, %r14580;
$L__BB3_1277:
	ld.local.u32 	%r14609, [%rd878+-8];
	setp.gt.s32 	%p2020, %r14609, -1;
	@%p2020 bra 	$L__BB3_1279;
	and.b32  	%r8605, %r14609, 2147483647;
	and.b32  	%r8606, %r8605, %r14580;
	setp.eq.s32 	%p2021, %r8606, 0;
	selp.b32 	%r8607, %r8605, -2147483648, %p2021;
	or.b32  	%r14580, %r8607, %r14580;
$L__BB3_1279:
	ld.local.u32 	%r14611, [%rd878+92];
	setp.gt.s32 	%p2022, %r14611, -1;
	@%p2022 bra 	$L__BB3_1281;
	and.b32  	%r8608, %r14611, 2147483647;
	and.b32  	%r8609, %r8608, %r14580;
	setp.eq.s32 	%p2023, %r8609, 0;
	selp.b32 	%r8610, %r8608, -2147483648, %p2023;
	or.b32  	%r14580, %r8610, %r14580;
$L__BB3_1281:
	ld.local.u32 	%r14613, [%rd878+192];
	setp.gt.s32 	%p2024, %r14613, -1;
	@%p2024 bra 	$L__BB3_1283;
	and.b32  	%r8611, %r14613, 2147483647;
	and.b32  	%r8612, %r8611, %r14580;
	setp.eq.s32 	%p2025, %r8612, 0;
	selp.b32 	%r8613, %r8611, -2147483648, %p2025;
	or.b32  	%r14580, %r8613, %r14580;
$L__BB3_1283:
	ld.local.u32 	%r14615, [%rd878+-204];
	setp.gt.s32 	%p2026, %r14615, -1;
	@%p2026 bra 	$L__BB3_1285;
	and.b32  	%r8614, %r14615, 2147483647;
	and.b32  	%r8615, %r8614, %r14580;
	setp.eq.s32 	%p2027, %r8615, 0;
	selp.b32 	%r8616, %r8614, -2147483648, %p2027;
	or.b32  	%r14580, %r8616, %r14580;
$L__BB3_1285:
	ld.local.u32 	%r14617, [%rd878+-104];
	setp.gt.s32 	%p2028, %r14617, -1;
	@%p2028 bra 	$L__BB3_1287;
	and.b32  	%r8617, %r14617, 2147483647;
	and.b32  	%r8618, %r8617, %r14580;
	setp.eq.s32 	%p2029, %r8618, 0;
	selp.b32 	%r8619, %r8617, -2147483648, %p2029;
	or.b32  	%r14580, %r8619, %r14580;
$L__BB3_1287:
	ld.local.u32 	%r14619, [%rd878+-4];
	setp.gt.s32 	%p2030, %r14619, -1;
	@%p2030 bra 	$L__BB3_1289;
	and.b32  	%r8620, %r14619, 2147483647;
	and.b32  	%r8621, %r8620, %r14580;
	setp.eq.s32 	%p2031, %r8621, 0;
	selp.b32 	%r8622, %r8620, -2147483648, %p2031;
	or.b32  	%r14580, %r8622, %r14580;
$L__BB3_1289:
	ld.local.u32 	%r14621, [%rd878+96];
	setp.gt.s32 	%p2032, %r14621, -1;
	@%p2032 bra 	$L__BB3_1291;
	and.b32  	%r8623, %r14621, 2147483647;
	and.b32  	%r8624, %r8623, %r14580;
	setp.eq.s32 	%p2033, %r8624, 0;
	selp.b32 	%r8625, %r8623, -2147483648, %p2033;
	or.b32  	%r14580, %r8625, %r14580;
$L__BB3_1291:
	ld.local.u32 	%r14623, [%rd878+196];
	setp.gt.s32 	%p2034, %r14623, -1;
	@%p2034 bra 	$L__BB3_1293;
	and.b32  	%r8626, %r14623, 2147483647;
	and.b32  	%r8627, %r8626, %r14580;
	setp.eq.s32 	%p2035, %r8627, 0;
	selp.b32 	%r8628, %r8626, -2147483648, %p2035;
	or.b32  	%r14580, %r8628, %r14580;
$L__BB3_1293:
	ld.local.u32 	%r14625, [%rd878+-200];
	setp.gt.s32 	%p2036, %r14625, -1;
	@%p2036 bra 	$L__BB3_1295;
	and.b32  	%r8629, %r14625, 2147483647;
	and.b32  	%r8630, %r8629, %r14580;
	setp.eq.s32 	%p2037, %r8630, 0;
	selp.b32 	%r8631, %r8629, -2147483648, %p2037;
	or.b32  	%r14580, %r8631, %r14580;
$L__BB3_1295:
	ld.local.u32 	%r14627, [%rd878+-100];
	setp.gt.s32 	%p2038, %r14627, -1;
	@%p2038 bra 	$L__BB3_1297;
	and.b32  	%r8632, %r14627, 2147483647;
	and.b32  	%r8633, %r8632, %r14580;
	setp.eq.s32 	%p2039, %r8633, 0;
	selp.b32 	%r8634, %r8632, -2147483648, %p2039;
	or.b32  	%r14580, %r8634, %r14580;
$L__BB3_1297:
	ld.local.u32 	%r14629, [%rd878];
	setp.gt.s32 	%p2040, %r14629, -1;
	@%p2040 bra 	$L__BB3_1299;
	and.b32  	%r8635, %r14629, 2147483647;
	and.b32  	%r8636, %r8635, %r14580;
	setp.eq.s32 	%p2041, %r8636, 0;
	selp.b32 	%r8637, %r8635, -2147483648, %p2041;
	or.b32  	%r14580, %r8637, %r14580;
$L__BB3_1299:
	ld.local.u32 	%r14631, [%rd878+100];
	setp.gt.s32 	%p2042, %r14631, -1;
	@%p2042 bra 	$L__BB3_1301;
	and.b32  	%r8638, %r14631, 2147483647;
	and.b32  	%r8639, %r8638, %r14580;
	setp.eq.s32 	%p2043, %r8639, 0;
	selp.b32 	%r8640, %r8638, -2147483648, %p2043;
	or.b32  	%r14580, %r8640, %r14580;
$L__BB3_1301:
	ld.local.u32 	%r14633, [%rd878+200];
	setp.gt.s32 	%p2044, %r14633, -1;
	@%p2044 bra 	$L__BB3_1303;
	and.b32  	%r8641, %r14633, 2147483647;
	and.b32  	%r8642, %r8641, %r14580;
	setp.eq.s32 	%p2045, %r8642, 0;
	selp.b32 	%r8643, %r8641, -2147483648, %p2045;
	or.b32  	%r14580, %r8643, %r14580;
$L__BB3_1303:
	ld.local.u32 	%r14635, [%rd878+-196];
	setp.gt.s32 	%p2046, %r14635, -1;
	@%p2046 bra 	$L__BB3_1305;
	and.b32  	%r8644, %r14635, 2147483647;
	and.b32  	%r8645, %r8644, %r14580;
	setp.eq.s32 	%p2047, %r8645, 0;
	selp.b32 	%r8646, %r8644, -2147483648, %p2047;
	or.b32  	%r14580, %r8646, %r14580;
$L__BB3_1305:
	ld.local.u32 	%r14637, [%rd878+-96];
	setp.gt.s32 	%p2048, %r14637, -1;
	@%p2048 bra 	$L__BB3_1307;
	and.b32  	%r8647, %r14637, 2147483647;
	and.b32  	%r8648, %r8647, %r14580;
	setp.eq.s32 	%p2049, %r8648, 0;
	selp.b32 	%r8649, %r8647, -2147483648, %p2049;
	or.b32  	%r14580, %r8649, %r14580;
$L__BB3_1307:
	ld.local.u32 	%r14639, [%rd878+4];
	setp.gt.s32 	%p2050, %r14639, -1;
	@%p2050 bra 	$L__BB3_1309;
	and.b32  	%r8650, %r14639, 2147483647;
	and.b32  	%r8651, %r8650, %r14580;
	setp.eq.s32 	%p2051, %r8651, 0;
	selp.b32 	%r8652, %r8650, -2147483648, %p2051;
	or.b32  	%r14580, %r8652, %r14580;
$L__BB3_1309:
	ld.local.u32 	%r14641, [%rd878+104];
	setp.gt.s32 	%p2052, %r14641, -1;
	@%p2052 bra 	$L__BB3_1311;
	and.b32  	%r8653, %r14641, 2147483647;
	and.b32  	%r8654, %r8653, %r14580;
	setp.eq.s32 	%p2053, %r8654, 0;
	selp.b32 	%r8655, %r8653, -2147483648, %p2053;
	or.b32  	%r14580, %r8655, %r14580;
$L__BB3_1311:
	ld.local.u32 	%r14643, [%rd878+204];
	setp.gt.s32 	%p2054, %r14643, -1;
	@%p2054 bra 	$L__BB3_1313;
	and.b32  	%r8656, %r14643, 2147483647;
	and.b32  	%r8657, %r8656, %r14580;
	setp.eq.s32 	%p2055, %r8657, 0;
	selp.b32 	%r8658, %r8656, -2147483648, %p2055;
	or.b32  	%r14580, %r8658, %r14580;
$L__BB3_1313:
	ld.local.u32 	%r14645, [%rd878+-192];
	setp.gt.s32 	%p2056, %r14645, -1;
	@%p2056 bra 	$L__BB3_1315;
	and.b32  	%r8659, %r14645, 2147483647;
	and.b32  	%r8660, %r8659, %r14580;
	setp.eq.s32 	%p2057, %r8660, 0;
	selp.b32 	%r8661, %r8659, -2147483648, %p2057;
	or.b32  	%r14580, %r8661, %r14580;
$L__BB3_1315:
	ld.local.u32 	%r14647, [%rd878+-92];
	setp.gt.s32 	%p2058, %r14647, -1;
	@%p2058 bra 	$L__BB3_1317;
	and.b32  	%r8662, %r14647, 2147483647;
	and.b32  	%r8663, %r8662, %r14580;
	setp.eq.s32 	%p2059, %r8663, 0;
	selp.b32 	%r8664, %r8662, -2147483648, %p2059;
	or.b32  	%r14580, %r8664, %r14580;
$L__BB3_1317:
	ld.local.u32 	%r14649, [%rd878+8];
	setp.gt.s32 	%p2060, %r14649, -1;
	@%p2060 bra 	$L__BB3_1319;
	and.b32  	%r8665, %r14649, 2147483647;
	and.b32  	%r8666, %r8665, %r14580;
	setp.eq.s32 	%p2061, %r8666, 0;
	selp.b32 	%r8667, %r8665, -2147483648, %p2061;
	or.b32  	%r14580, %r8667, %r14580;
$L__BB3_1319:
	ld.local.u32 	%r14651, [%rd878+108];
	setp.gt.s32 	%p2062, %r14651, -1;
	@%p2062 bra 	$L__BB3_1321;
	and.b32  	%r8668, %r14651, 2147483647;
	and.b32  	%r8669, %r8668, %r14580;
	setp.eq.s32 	%p2063, %r8669, 0;
	selp.b32 	%r8670, %r8668, -2147483648, %p2063;
	or.b32  	%r14580, %r8670, %r14580;
$L__BB3_1321:
	ld.local.u32 	%r14653, [%rd878+208];
	setp.gt.s32 	%p2064, %r14653, -1;
	@%p2064 bra 	$L__BB3_1323;
	and.b32  	%r8671, %r14653, 2147483647;
	and.b32  	%r8672, %r8671, %r14580;
	setp.eq.s32 	%p2065, %r8672, 0;
	selp.b32 	%r8673, %r8671, -2147483648, %p2065;
	or.b32  	%r14580, %r8673, %r14580;
$L__BB3_1323:
	setp.gt.s32 	%p2066, %r14580, -1;
	mov.b32 	%r14606, 0;
	@%p2066 bra 	$L__BB3_1325;
	mov.b32 	%r8676, 0;
	st.local.u32 	[%rd7], %r8676;
	ld.local.u32 	%r14605, [%rd878+-208];
	mov.b32 	%r14606, 3;
$L__BB3_1325:
	not.b32 	%r1862, %r14580;
	setp.lt.s32 	%p2067, %r14605, 0;
	@%p2067 bra 	$L__BB3_1327;
	and.b32  	%r8677, %r14605, %r1862;
	popc.b32 	%r8678, %r8677;
	setp.eq.s32 	%p2068, %r8678, 1;
	or.b32  	%r8679, %r8677, -2147483648;
	selp.b32 	%r1863, %r8679, %r8677, %p2068;
	st.local.u32 	[%rd878+-208], %r1863;
	setp.ne.s32 	%p2069, %r14605, %r1863;
	selp.u32 	%r8680, 1, 0, %p2069;
	or.b32  	%r14606, %r14606, %r8680;
	mov.u32 	%r14605, %r1863;
$L__BB3_1327:
	setp.lt.s32 	%p2070, %r14607, 0;
	@%p2070 bra 	$L__BB3_1329;
	and.b32  	%r8681, %r14607, %r1862;
	popc.b32 	%r8682, %r8681;
	setp.eq.s32 	%p2071, %r8682, 1;
	or.b32  	%r8683, %r8681, -2147483648;
	selp.b32 	%r1867, %r8683, %r8681, %p2071;
	st.local.u32 	[%rd878+-108], %r1867;
	setp.ne.s32 	%p2072, %r14607, %r1867;
	selp.u32 	%r8684, 1, 0, %p2072;
	or.b32  	%r14606, %r14606, %r8684;
	mov.u32 	%r14607, %r1867;
$L__BB3_1329:
	setp.lt.s32 	%p2073, %r14609, 0;
	@%p2073 bra 	$L__BB3_1331;
	and.b32  	%r8685, %r14609, %r1862;
	popc.b32 	%r8686, %r8685;
	setp.eq.s32 	%p2074, %r8686, 1;
	or.b32  	%r8687, %r8685, -2147483648;
	selp.b32 	%r1871, %r8687, %r8685, %p2074;
	st.local.u32 	[%rd878+-8], %r1871;
	setp.ne.s32 	%p2075, %r14609, %r1871;
	selp.u32 	%r8688, 1, 0, %p2075;
	or.b32  	%r14606, %r14606, %r8688;
	mov.u32 	%r14609, %r1871;
$L__BB3_1331:
	setp.lt.s32 	%p2076, %r14611, 0;
	@%p2076 bra 	$L__BB3_1333;
	and.b32  	%r8689, %r14611, %r1862;
	popc.b32 	%r8690, %r8689;
	setp.eq.s32 	%p2077, %r8690, 1;
	or.b32  	%r8691, %r8689, -2147483648;
	selp.b32 	%r1875, %r8691, %r8689, %p2077;
	st.local.u32 	[%rd878+92], %r1875;
	setp.ne.s32 	%p2078, %r14611, %r1875;
	selp.u32 	%r8692, 1, 0, %p2078;
	or.b32  	%r14606, %r14606, %r8692;
	mov.u32 	%r14611, %r1875;
$L__BB3_1333:
	setp.lt.s32 	%p2079, %r14613, 0;
	@%p2079 bra 	$L__BB3_1335;
	and.b32  	%r8693, %r14613, %r1862;
	popc.b32 	%r8694, %r8693;
	setp.eq.s32 	%p2080, %r8694, 1;
	or.b32  	%r8695, %r8693, -2147483648;
	selp.b32 	%r1879, %r8695, %r8693, %p2080;
	st.local.u32 	[%rd878+192], %r1879;
	setp.ne.s32 	%p2081, %r14613, %r1879;
	selp.u32 	%r8696, 1, 0, %p2081;
	or.b32  	%r14606, %r14606, %r8696;
	mov.u32 	%r14613, %r1879;
$L__BB3_1335:
	setp.lt.s32 	%p2082, %r14615, 0;
	@%p2082 bra 	$L__BB3_1337;
	and.b32  	%r8697, %r14615, %r1862;
	popc.b32 	%r8698, %r8697;
	setp.eq.s32 	%p2083, %r8698, 1;
	or.b32  	%r8699, %r8697, -2147483648;
	selp.b32 	%r1883, %r8699, %r8697, %p2083;
	st.local.u32 	[%rd878+-204], %r1883;
	setp.ne.s32 	%p2084, %r14615, %r1883;
	selp.u32 	%r8700, 1, 0, %p2084;
	or.b32  	%r14606, %r14606, %r8700;
	mov.u32 	%r14615, %r1883;
$L__BB3_1337:
	setp.lt.s32 	%p2085, %r14617, 0;
	@%p2085 bra 	$L__BB3_1339;
	and.b32  	%r8701, %r14617, %r1862;
	popc.b32 	%r8702, %r8701;
	setp.eq.s32 	%p2086, %r8702, 1;
	or.b32  	%r8703, %r8701, -2147483648;
	selp.b32 	%r1887, %r8703, %r8701, %p2086;
	st.local.u32 	[%rd878+-104], %r1887;
	setp.ne.s32 	%p2087, %r14617, %r1887;
	selp.u32 	%r8704, 1, 0, %p2087;
	or.b32  	%r14606, %r14606, %r8704;
	mov.u32 	%r14617, %r1887;
$L__BB3_1339:
	setp.lt.s32 	%p2088, %r14619, 0;
	@%p2088 bra 	$L__BB3_1341;
	and.b32  	%r8705, %r14619, %r1862;
	popc.b32 	%r8706, %r8705;
	setp.eq.s32 	%p2089, %r8706, 1;
	or.b32  	%r8707, %r8705, -2147483648;
	selp.b32 	%r1891, %r8707, %r8705, %p2089;
	st.local.u32 	[%rd878+-4], %r1891;
	setp.ne.s32 	%p2090, %r14619, %r1891;
	selp.u32 	%r8708, 1, 0, %p2090;
	or.b32  	%r14606, %r14606, %r8708;
	mov.u32 	%r14619, %r1891;
$L__BB3_1341:
	setp.lt.s32 	%p2091, %r14621, 0;
	@%p2091 bra 	$L__BB3_1343;
	and.b32  	%r8709, %r14621, %r1862;
	popc.b32 	%r8710, %r8709;
	setp.eq.s32 	%p2092, %r8710, 1;
	or.b32  	%r8711, %r8709, -2147483648;
	selp.b32 	%r1895, %r8711, %r8709, %p2092;
	st.local.u32 	[%rd878+96], %r1895;
	setp.ne.s32 	%p2093, %r14621, %r1895;
	selp.u32 	%r8712, 1, 0, %p2093;
	or.b32  	%r14606, %r14606, %r8712;
	mov.u32 	%r14621, %r1895;
$L__BB3_1343:
	setp.lt.s32 	%p2094, %r14623, 0;
	@%p2094 bra 	$L__BB3_1345;
	and.b32  	%r8713, %r14623, %r1862;
	popc.b32 	%r8714, %r8713;
	setp.eq.s32 	%p2095, %r8714, 1;
	or.b32  	%r8715, %r8713, -2147483648;
	selp.b32 	%r1899, %r8715, %r8713, %p2095;
	st.local.u32 	[%rd878+196], %r1899;
	setp.ne.s32 	%p2096, %r14623, %r1899;
	selp.u32 	%r8716, 1, 0, %p2096;
	or.b32  	%r14606, %r14606, %r8716;
	mov.u32 	%r14623, %r1899;
$L__BB3_1345:
	setp.lt.s32 	%p2097, %r14625, 0;
	@%p2097 bra 	$L__BB3_1347;
	and.b32  	%r8717, %r14625, %r1862;
	popc.b32 	%r8718, %r8717;
	setp.eq.s32 	%p2098, %r8718, 1;
	or.b32  	%r8719, %r8717, -2147483648;
	selp.b32 	%r1903, %r8719, %r8717, %p2098;
	st.local.u32 	[%rd878+-200], %r1903;
	setp.ne.s32 	%p2099, %r14625, %r1903;
	selp.u32 	%r8720, 1, 0, %p2099;
	or.b32  	%r14606, %r14606, %r8720;
	mov.u32 	%r14625, %r1903;
$L__BB3_1347:
	setp.lt.s32 	%p2100, %r14627, 0;
	@%p2100 bra 	$L__BB3_1349;
	and.b32  	%r8721, %r14627, %r1862;
	popc.b32 	%r8722, %r8721;
	setp.eq.s32 	%p2101, %r8722, 1;
	or.b32  	%r8723, %r8721, -2147483648;
	selp.b32 	%r1907, %r8723, %r8721, %p2101;
	st.local.u32 	[%rd878+-100], %r1907;
	setp.ne.s32 	%p2102, %r14627, %r1907;
	selp.u32 	%r8724, 1, 0, %p2102;
	or.b32  	%r14606, %r14606, %r8724;
	mov.u32 	%r14627, %r1907;
$L__BB3_1349:
	setp.lt.s32 	%p2103, %r14629, 0;
	@%p2103 bra 	$L__BB3_1351;
	and.b32  	%r8725, %r14629, %r1862;
	popc.b32 	%r8726, %r8725;
	setp.eq.s32 	%p2104, %r8726, 1;
	or.b32  	%r8727, %r8725, -2147483648;
	selp.b32 	%r1911, %r8727, %r8725, %p2104;
	st.local.u32 	[%rd878], %r1911;
	setp.ne.s32 	%p2105, %r14629, %r1911;
	selp.u32 	%r8728, 1, 0, %p2105;
	or.b32  	%r14606, %r14606, %r8728;
	mov.u32 	%r14629, %r1911;
$L__BB3_1351:
	setp.lt.s32 	%p2106, %r14631, 0;
	@%p2106 bra 	$L__BB3_1353;
	and.b32  	%r8729, %r14631, %r1862;
	popc.b32 	%r8730, %r8729;
	setp.eq.s32 	%p2107, %r8730, 1;
	or.b32  	%r8731, %r8729, -2147483648;
	selp.b32 	%r1915, %r8731, %r8729, %p2107;
	st.local.u32 	[%rd878+100], %r1915;
	setp.ne.s32 	%p2108, %r14631, %r1915;
	selp.u32 	%r8732, 1, 0, %p2108;
	or.b32  	%r14606, %r14606, %r8732;
	mov.u32 	%r14631, %r1915;
$L__BB3_1353:
	setp.lt.s32 	%p2109, %r14633, 0;
	@%p2109 bra 	$L__BB3_1355;
	and.b32  	%r8733, %r14633, %r1862;
	popc.b32 	%r8734, %r8733;
	setp.eq.s32 	%p2110, %r8734, 1;
	or.b32  	%r8735, %r8733, -2147483648;
	selp.b32 	%r1919, %r8735, %r8733, %p2110;
	st.local.u32 	[%rd878+200], %r1919;
	setp.ne.s32 	%p2111, %r14633, %r1919;
	selp.u32 	%r8736, 1, 0, %p2111;
	or.b32  	%r14606, %r14606, %r8736;
	mov.u32 	%r14633, %r1919;
$L__BB3_1355:
	setp.lt.s32 	%p2112, %r14635, 0;
	@%p2112 bra 	$L__BB3_1357;
	and.b32  	%r8737, %r14635, %r1862;
	popc.b32 	%r8738, %r8737;
	setp.eq.s32 	%p2113, %r8738, 1;
	or.b32  	%r8739, %r8737, -2147483648;
	selp.b32 	%r1923, %r8739, %r8737, %p2113;
	st.local.u32 	[%rd878+-196], %r1923;
	setp.ne.s32 	%p2114, %r14635, %r1923;
	selp.u32 	%r8740, 1, 0, %p2114;
	or.b32  	%r14606, %r14606, %r8740;
	mov.u32 	%r14635, %r1923;
$L__BB3_1357:
	setp.lt.s32 	%p2115, %r14637, 0;
	@%p2115 bra 	$L__BB3_1359;
	and.b32  	%r8741, %r14637, %r1862;
	popc.b32 	%r8742, %r8741;
	setp.eq.s32 	%p2116, %r8742, 1;
	or.b32  	%r8743, %r8741, -2147483648;
	selp.b32 	%r1927, %r8743, %r8741, %p2116;
	st.local.u32 	[%rd878+-96], %r1927;
	setp.ne.s32 	%p2117, %r14637, %r1927;
	selp.u32 	%r8744, 1, 0, %p2117;
	or.b32  	%r14606, %r14606, %r8744;
	mov.u32 	%r14637, %r1927;
$L__BB3_1359:
	setp.lt.s32 	%p2118, %r14639, 0;
	@%p2118 bra 	$L__BB3_1361;
	and.b32  	%r8745, %r14639, %r1862;
	popc.b32 	%r8746, %r8745;
	setp.eq.s32 	%p2119, %r8746, 1;
	or.b32  	%r8747, %r8745, -2147483648;
	selp.b32 	%r1931, %r8747, %r8745, %p2119;
	st.local.u32 	[%rd878+4], %r1931;
	setp.ne.s32 	%p2120, %r14639, %r1931;
	selp.u32 	%r8748, 1, 0, %p2120;
	or.b32  	%r14606, %r14606, %r8748;
	mov.u32 	%r14639, %r1931;
$L__BB3_1361:
	setp.lt.s32 	%p2121, %r14641, 0;
	@%p2121 bra 	$L__BB3_1363;
	and.b32  	%r8749, %r14641, %r1862;
	popc.b32 	%r8750, %r8749;
	setp.eq.s32 	%p2122, %r8750, 1;
	or.b32  	%r8751, %r8749, -2147483648;
	selp.b32 	%r1935, %r8751, %r8749, %p2122;
	st.local.u32 	[%rd878+104], %r1935;
	setp.ne.s32 	%p2123, %r14641, %r1935;
	selp.u32 	%r8752, 1, 0, %p2123;
	or.b32  	%r14606, %r14606, %r8752;
	mov.u32 	%r14641, %r1935;
$L__BB3_1363:
	setp.lt.s32 	%p2124, %r14643, 0;
	@%p2124 bra 	$L__BB3_1365;
	and.b32  	%r8753, %r14643, %r1862;
	popc.b32 	%r8754, %r8753;
	setp.eq.s32 	%p2125, %r8754, 1;
	or.b32  	%r8755, %r8753, -2147483648;
	selp.b32 	%r1939, %r8755, %r8753, %p2125;
	st.local.u32 	[%rd878+204], %r1939;
	setp.ne.s32 	%p2126, %r14643, %r1939;
	selp.u32 	%r8756, 1, 0, %p2126;
	or.b32  	%r14606, %r14606, %r8756;
	mov.u32 	%r14643, %r1939;
$L__BB3_1365:
	setp.lt.s32 	%p2127, %r14645, 0;
	@%p2127 bra 	$L__BB3_1367;
	and.b32  	%r8757, %r14645, %r1862;
	popc.b32 	%r8758, %r8757;
	setp.eq.s32 	%p2128, %r8758, 1;
	or.b32  	%r8759, %r8757, -2147483648;
	selp.b32 	%r1943, %r8759, %r8757, %p2128;
	st.local.u32 	[%rd878+-192], %r1943;
	setp.ne.s32 	%p2129, %r14645, %r1943;
	selp.u32 	%r8760, 1, 0, %p2129;
	or.b32  	%r14606, %r14606, %r8760;
	mov.u32 	%r14645, %r1943;
$L__BB3_1367:
	setp.lt.s32 	%p2130, %r14647, 0;
	@%p2130 bra 	$L__BB3_1369;
	and.b32  	%r8761, %r14647, %r1862;
	popc.b32 	%r8762, %r8761;
	setp.eq.s32 	%p2131, %r8762, 1;
	or.b32  	%r8763, %r8761, -2147483648;
	selp.b32 	%r1947, %r8763, %r8761, %p2131;
	st.local.u32 	[%rd878+-92], %r1947;
	setp.ne.s32 	%p2132, %r14647, %r1947;
	selp.u32 	%r8764, 1, 0, %p2132;
	or.b32  	%r14606, %r14606, %r8764;
	mov.u32 	%r14647, %r1947;
$L__BB3_1369:
	setp.lt.s32 	%p2133, %r14649, 0;
	@%p2133 bra 	$L__BB3_1371;
	and.b32  	%r8765, %r14649, %r1862;
	popc.b32 	%r8766, %r8765;
	setp.eq.s32 	%p2134, %r8766, 1;
	or.b32  	%r8767, %r8765, -2147483648;
	selp.b32 	%r1951, %r8767, %r8765, %p2134;
	st.local.u32 	[%rd878+8], %r1951;
	setp.ne.s32 	%p2135, %r14649, %r1951;
	selp.u32 	%r8768, 1, 0, %p2135;
	or.b32  	%r14606, %r14606, %r8768;
	mov.u32 	%r14649, %r1951;
$L__BB3_1371:
	setp.lt.s32 	%p2136, %r14651, 0;
	@%p2136 bra 	$L__BB3_1373;
	and.b32  	%r8769, %r14651, %r1862;
	popc.b32 	%r8770, %r8769;
	setp.eq.s32 	%p2137, %r8770, 1;
	or.b32  	%r8771, %r8769, -2147483648;
	selp.b32 	%r1955, %r8771, %r8769, %p2137;
	st.local.u32 	[%rd878+108], %r1955;
	setp.ne.s32 	%p2138, %r14651, %r1955;
	selp.u32 	%r8772, 1, 0, %p2138;
	or.b32  	%r14606, %r14606, %r8772;
	mov.u32 	%r14651, %r1955;
$L__BB3_1373:
	setp.lt.s32 	%p2139, %r14653, 0;
	@%p2139 bra 	$L__BB3_1375;
	and.b32  	%r8773, %r14653, %r1862;
	popc.b32 	%r8774, %r8773;
	setp.eq.s32 	%p2140, %r8774, 1;
	or.b32  	%r8775, %r8773, -2147483648;
	selp.b32 	%r1959, %r8775, %r8773, %p2140;
	st.local.u32 	[%rd878+208], %r1959;
	setp.ne.s32 	%p2141, %r14653, %r1959;
	selp.u32 	%r8776, 1, 0, %p2141;
	or.b32  	%r14606, %r14606, %r8776;
	mov.u32 	%r14653, %r1959;
$L__BB3_1375:
	mov.b32 	%r8777, 0;
	st.local.v4.u32 	[%rd2], {%r8777, %r8777, %r8777, %r8777};
	st.local.v4.u32 	[%rd2+16], {%r8777, %r8777, %r8777, %r8777};
	st.local.v4.u32 	[%rd2+32], {%r8777, %r8777, %r8777, %r8777};
	st.local.v4.u32 	[%rd2+48], {%r8777, %r8777, %r8777, %r8777};
	st.local.v4.u32 	[%rd2+64], {%r8777, %r8777, %r8777, %r8777};
	st.local.v4.u32 	[%rd2+80], {%r8777, %r8777, %r8777, %r8777};
	st.local.v4.u32 	[%rd2+96], {%r8777, %r8777, %r8777, %r8777};
	st.local.v4.u32 	[%rd2+112], {%r8777, %r8777, %r8777, %r8777};
	popc.b32 	%r1963, %r14605;
	setp.lt.s32 	%p2142, %r14605, 0;
	setp.ne.s32 	%p2143, %r1963, 2;
	or.pred  	%p2144, %p2142, %p2143;
	mov.u32 	%r14655, %r8777;
	@%p2144 bra 	$L__BB3_1378;
	clz.b32 	%r8778, %r14605;
	mov.b32 	%r8779, -2147483648;
	shr.u32 	%r1964, %r8779, %r8778;
	xor.b32  	%r8780, %r1964, %r14605;
	clz.b32 	%r8781, %r8780;
	sub.s32 	%r8782, 31, %r8781;
	mul.wide.u32 	%rd562, %r8782, 4;
	add.s64 	%rd148, %rd2, %rd562;
	ld.local.u32 	%r1965, [%rd148];
	and.b32  	%r8783, %r1965, %r1964;
	setp.ne.s32 	%p2145, %r8783, 0;
	mov.u32 	%r14655, %r14605;
	@%p2145 bra 	$L__BB3_1378;
	or.b32  	%r8785, %r1965, %r1964;
	st.local.u32 	[%rd148], %r8785;
	mov.u32 	%r14655, %r8777;
$L__BB3_1378:
	popc.b32 	%r1967, %r14607;
	setp.lt.s32 	%p2146, %r14607, 0;
	setp.ne.s32 	%p2147, %r1967, 2;
	or.pred  	%p2148, %p2146, %p2147;
	@%p2148 bra 	$L__BB3_1382;
	clz.b32 	%r8786, %r14607;
	mov.b32 	%r8787, -2147483648;
	shr.u32 	%r1968, %r8787, %r8786;
	xor.b32  	%r8788, %r1968, %r14607;
	clz.b32 	%r8789, %r8788;
	sub.s32 	%r8790, 31, %r8789;
	mul.wide.u32 	%rd563, %r8790, 4;
	add.s64 	%rd149, %rd2, %rd563;
	ld.local.u32 	%r1969, [%rd149];
	and.b32  	%r8791, %r1969, %r1968;
	setp.eq.s32 	%p2149, %r8791, 0;
	@%p2149 bra 	$L__BB3_1381;
	or.b32  	%r14655, %r14607, %r14655;
	bra.uni 	$L__BB3_1382;
$L__BB3_1381:
	or.b32  	%r8792, %r1969, %r1968;
	st.local.u32 	[%rd149], %r8792;
$L__BB3_1382:
	popc.b32 	%r1972, %r14609;
	setp.lt.s32 	%p2150, %r14609, 0;
	setp.ne.s32 	%p2151, %r1972, 2;
	or.pred  	%p2152, %p2150, %p2151;
	@%p2152 bra 	$L__BB3_1386;
	clz.b32 	%r8793, %r14609;
	mov.b32 	%r8794, -2147483648;
	shr.u32 	%r1973, %r8794, %r8793;
	xor.b32  	%r8795, %r1973, %r14609;
	clz.b32 	%r8796, %r8795;
	sub.s32 	%r8797, 31, %r8796;
	mul.wide.u32 	%rd564, %r8797, 4;
	add.s64 	%rd150, %rd2, %rd564;
	ld.local.u32 	%r1974, [%rd150];
	and.b32  	%r8798, %r1974, %r1973;
	setp.eq.s32 	%p2153, %r8798, 0;
	@%p2153 bra 	$L__BB3_1385;
	or.b32  	%r14655, %r14609, %r14655;
	bra.uni 	$L__BB3_1386;
$L__BB3_1385:
	or.b32  	%r8799, %r1974, %r1973;
	st.local.u32 	[%rd150], %r8799;
$L__BB3_1386:
	popc.b32 	%r1977, %r14611;
	setp.lt.s32 	%p2154, %r14611, 0;
	setp.ne.s32 	%p2155, %r1977, 2;
	or.pred  	%p2156, %p2154, %p2155;
	@%p2156 bra 	$L__BB3_1390;
	clz.b32 	%r8800, %r14611;
	mov.b32 	%r8801, -2147483648;
	shr.u32 	%r1978, %r8801, %r8800;
	xor.b32  	%r8802, %r1978, %r14611;
	clz.b32 	%r8803, %r8802;
	sub.s32 	%r8804, 31, %r8803;
	mul.wide.u32 	%rd565, %r8804, 4;
	add.s64 	%rd151, %rd2, %rd565;
	ld.local.u32 	%r1979, [%rd151];
	and.b32  	%r8805, %r1979, %r1978;
	setp.eq.s32 	%p2157, %r8805, 0;
	@%p2157 bra 	$L__BB3_1389;
	or.b32  	%r14655, %r14611, %r14655;
	bra.uni 	$L__BB3_1390;
$L__BB3_1389:
	or.b32  	%r8806, %r1979, %r1978;
	st.local.u32 	[%rd151], %r8806;
$L__BB3_1390:
	popc.b32 	%r1982, %r14613;
	setp.lt.s32 	%p2158, %r14613, 0;
	setp.ne.s32 	%p2159, %r1982, 2;
	or.pred  	%p2160, %p2158, %p2159;
	@%p2160 bra 	$L__BB3_1394;
	clz.b32 	%r8807, %r14613;
	mov.b32 	%r8808, -2147483648;
	shr.u32 	%r1983, %r8808, %r8807;
	xor.b32  	%r8809, %r1983, %r14613;
	clz.b32 	%r8810, %r8809;
	sub.s32 	%r8811, 31, %r8810;
	mul.wide.u32 	%rd566, %r8811, 4;
	add.s64 	%rd152, %rd2, %rd566;
	ld.local.u32 	%r1984, [%rd152];
	and.b32  	%r8812, %r1984, %r1983;
	setp.eq.s32 	%p2161, %r8812, 0;
	@%p2161 bra 	$L__BB3_1393;
	or.b32  	%r14655, %r14613, %r14655;
	bra.uni 	$L__BB3_1394;
$L__BB3_1393:
	or.b32  	%r8813, %r1984, %r1983;
	st.local.u32 	[%rd152], %r8813;
$L__BB3_1394:
	popc.b32 	%r1987, %r14615;
	setp.lt.s32 	%p2162, %r14615, 0;
	setp.ne.s32 	%p2163, %r1987, 2;
	or.pred  	%p2164, %p2162, %p2163;
	@%p2164 bra 	$L__BB3_1398;
	clz.b32 	%r8814, %r14615;
	mov.b32 	%r8815, -2147483648;
	shr.u32 	%r1988, %r8815, %r8814;
	xor.b32  	%r8816, %r1988, %r14615;
	clz.b32 	%r8817, %r8816;
	sub.s32 	%r8818, 31, %r8817;
	mul.wide.u32 	%rd567, %r8818, 4;
	add.s64 	%rd153, %rd2, %rd567;
	ld.local.u32 	%r1989, [%rd153];
	and.b32  	%r8819, %r1989, %r1988;
	setp.eq.s32 	%p2165, %r8819, 0;
	@%p2165 bra 	$L__BB3_1397;
	or.b32  	%r14655, %r14615, %r14655;
	bra.uni 	$L__BB3_1398;
$L__BB3_1397:
	or.b32  	%r8820, %r1989, %r1988;
	st.local.u32 	[%rd153], %r8820;
$L__BB3_1398:
	popc.b32 	%r1992, %r14617;
	setp.lt.s32 	%p2166, %r14617, 0;
	setp.ne.s32 	%p2167, %r1992, 2;
	or.pred  	%p2168, %p2166, %p2167;
	@%p2168 bra 	$L__BB3_1402;
	clz.b32 	%r8821, %r14617;
	mov.b32 	%r8822, -2147483648;
	shr.u32 	%r1993, %r8822, %r8821;
	xor.b32  	%r8823, %r1993, %r14617;
	clz.b32 	%r8824, %r8823;
	sub.s32 	%r8825, 31, %r8824;
	mul.wide.u32 	%rd568, %r8825, 4;
	add.s64 	%rd154, %rd2, %rd568;
	ld.local.u32 	%r1994, [%rd154];
	and.b32  	%r8826, %r1994, %r1993;
	setp.eq.s32 	%p2169, %r8826, 0;
	@%p2169 bra 	$L__BB3_1401;
	or.b32  	%r14655, %r14617, %r14655;
	bra.uni 	$L__BB3_1402;
$L__BB3_1401:
	or.b32  	%r8827, %r1994, %r1993;
	st.local.u32 	[%rd154], %r8827;
$L__BB3_1402:
	popc.b32 	%r1997, %r14619;
	setp.lt.s32 	%p2170, %r14619, 0;
	setp.ne.s32 	%p2171, %r1997, 2;
	or.pred  	%p2172, %p2170, %p2171;
	@%p2172 bra 	$L__BB3_1406;
	clz.b32 	%r8828, %r14619;
	mov.b32 	%r8829, -2147483648;
	shr.u32 	%r1998, %r8829, %r8828;
	xor.b32  	%r8830, %r1998, %r14619;
	clz.b32 	%r8831, %r8830;
	sub.s32 	%r8832, 31, %r8831;
	mul.wide.u32 	%rd569, %r8832, 4;
	add.s64 	%rd155, %rd2, %rd569;
	ld.local.u32 	%r1999, [%rd155];
	and.b32  	%r8833, %r1999, %r1998;
	setp.eq.s32 	%p2173, %r8833, 0;
	@%p2173 bra 	$L__BB3_1405;
	or.b32  	%r14655, %r14619, %r14655;
	bra.uni 	$L__BB3_1406;
$L__BB3_1405:
	or.b32  	%r8834, %r1999, %r1998;
	st.local.u32 	[%rd155], %r8834;
$L__BB3_1406:
	popc.b32 	%r2002, %r14621;
	setp.lt.s32 	%p2174, %r14621, 0;
	setp.ne.s32 	%p2175, %r2002, 2;
	or.pred  	%p2176, %p2174, %p2175;
	@%p2176 bra 	$L__BB3_1410;
	clz.b32 	%r8835, %r14621;
	mov.b32 	%r8836, -2147483648;
	shr.u32 	%r2003, %r8836, %r8835;
	xor.b32  	%r8837, %r2003, %r14621;
	clz.b32 	%r8838, %r8837;
	sub.s32 	%r8839, 31, %r8838;
	mul.wide.u32 	%rd570, %r8839, 4;
	add.s64 	%rd156, %rd2, %rd570;
	ld.local.u32 	%r2004, [%rd156];
	and.b32  	%r8840, %r2004, %r2003;
	setp.eq.s32 	%p2177, %r8840, 0;
	@%p2177 bra 	$L__BB3_1409;
	or.b32  	%r14655, %r14621, %r14655;
	bra.uni 	$L__BB3_1410;
$L__BB3_1409:
	or.b32  	%r8841, %r2004, %r2003;
	st.local.u32 	[%rd156], %r8841;
$L__BB3_1410:
	popc.b32 	%r2007, %r14623;
	setp.lt.s32 	%p2178, %r14623, 0;
	setp.ne.s32 	%p2179, %r2007, 2;
	or.pred  	%p2180, %p2178, %p2179;
	@%p2180 bra 	$L__BB3_1414;
	clz.b32 	%r8842, %r14623;
	mov.b32 	%r8843, -2147483648;
	shr.u32 	%r2008, %r8843, %r8842;
	xor.b32  	%r8844, %r2008, %r14623;
	clz.b32 	%r8845, %r8844;
	sub.s32 	%r8846, 31, %r8845;
	mul.wide.u32 	%rd571, %r8846, 4;
	add.s64 	%rd157, %rd2, %rd571;
	ld.local.u32 	%r2009, [%rd157];
	and.b32  	%r8847, %r2009, %r2008;
	setp.eq.s32 	%p2181, %r8847, 0;
	@%p2181 bra 	$L__BB3_1413;
	or.b32  	%r14655, %r14623, %r14655;
	bra.uni 	$L__BB3_1414;
$L__BB3_1413:
	or.b32  	%r8848, %r2009, %r2008;
	st.local.u32 	[%rd157], %r8848;
$L__BB3_1414:
	popc.b32 	%r2012, %r14625;
	setp.lt.s32 	%p2182, %r14625, 0;
	setp.ne.s32 	%p2183, %r2012, 2;
	or.pred  	%p2184, %p2182, %p2183;
	@%p2184 bra 	$L__BB3_1418;
	clz.b32 	%r8849, %r14625;
	mov.b32 	%r8850, -2147483648;
	shr.u32 	%r2013, %r8850, %r8849;
	xor.b32  	%r8851, %r2013, %r14625;
	clz.b32 	%r8852, %r8851;
	sub.s32 	%r8853, 31, %r8852;
	mul.wide.u32 	%rd572, %r8853, 4;
	add.s64 	%rd158, %rd2, %rd572;
	ld.local.u32 	%r2014, [%rd158];
	and.b32  	%r8854, %r2014, %r2013;
	setp.eq.s32 	%p2185, %r8854, 0;
	@%p2185 bra 	$L__BB3_1417;
	or.b32  	%r14655, %r14625, %r14655;
	bra.uni 	$L__BB3_1418;
$L__BB3_1417:
	or.b32  	%r8855, %r2014, %r2013;
	st.local.u32 	[%rd158], %r8855;
$L__BB3_1418:
	popc.b32 	%r2017, %r14627;
	setp.lt.s32 	%p2186, %r14627, 0;
	setp.ne.s32 	%p2187, %r2017, 2;
	or.pred  	%p2188, %p2186, %p2187;
	@%p2188 bra 	$L__BB3_1422;
	clz.b32 	%r8856, %r14627;
	mov.b32 	%r8857, -2147483648;
	shr.u32 	%r2018, %r8857, %r8856;
	xor.b32  	%r8858, %r2018, %r14627;
	clz.b32 	%r8859, %r8858;
	sub.s32 	%r8860, 31, %r8859;
	mul.wide.u32 	%rd573, %r8860, 4;
	add.s64 	%rd159, %rd2, %rd573;
	ld.local.u32 	%r2019, [%rd159];
	and.b32  	%r8861, %r2019, %r2018;
	setp.eq.s32 	%p2189, %r8861, 0;
	@%p2189 bra 	$L__BB3_1421;
	or.b32  	%r14655, %r14627, %r14655;
	bra.uni 	$L__BB3_1422;
$L__BB3_1421:
	or.b32  	%r8862, %r2019, %r2018;
	st.local.u32 	[%rd159], %r8862;
$L__BB3_1422:
	popc.b32 	%r2022, %r14629;
	setp.lt.s32 	%p2190, %r14629, 0;
	setp.ne.s32 	%p2191, %r2022, 2;
	or.pred  	%p2192, %p2190, %p2191;
	@%p2192 bra 	$L__BB3_1426;
	clz.b32 	%r8863, %r14629;
	mov.b32 	%r8864, -2147483648;
	shr.u32 	%r2023, %r8864, %r8863;
	xor.b32  	%r8865, %r2023, %r14629;
	clz.b32 	%r8866, %r8865;
	sub.s32 	%r8867, 31, %r8866;
	mul.wide.u32 	%rd574, %r8867, 4;
	add.s64 	%rd160, %rd2, %rd574;
	ld.local.u32 	%r2024, [%rd160];
	and.b32  	%r8868, %r2024, %r2023;
	setp.eq.s32 	%p2193, %r8868, 0;
	@%p2193 bra 	$L__BB3_1425;
	or.b32  	%r14655, %r14629, %r14655;
	bra.uni 	$L__BB3_1426;
$L__BB3_1425:
	or.b32  	%r8869, %r2024, %r2023;
	st.local.u32 	[%rd160], %r8869;
$L__BB3_1426:
	popc.b32 	%r2027, %r14631;
	setp.lt.s32 	%p2194, %r14631, 0;
	setp.ne.s32 	%p2195, %r2027, 2;
	or.pred  	%p2196, %p2194, %p2195;
	@%p2196 bra 	$L__BB3_1430;
	clz.b32 	%r8870, %r14631;
	mov.b32 	%r8871, -2147483648;
	shr.u32 	%r2028, %r8871, %r8870;
	xor.b32  	%r8872, %r2028, %r14631;
	clz.b32 	%r8873, %r8872;
	sub.s32 	%r8874, 31, %r8873;
	mul.wide.u32 	%rd575, %r8874, 4;
	add.s64 	%rd161, %rd2, %rd575;
	ld.local.u32 	%r2029, [%rd161];
	and.b32  	%r8875, %r2029, %r2028;
	setp.eq.s32 	%p2197, %r8875, 0;
	@%p2197 bra 	$L__BB3_1429;
	or.b32  	%r14655, %r14631, %r14655;
	bra.uni 	$L__BB3_1430;
$L__BB3_1429:
	or.b32  	%r8876, %r2029, %r2028;
	st.local.u32 	[%rd161], %r8876;
$L__BB3_1430:
	popc.b32 	%r2032, %r14633;
	setp.lt.s32 	%p2198, %r14633, 0;
	setp.ne.s32 	%p2199, %r2032, 2;
	or.pred  	%p2200, %p2198, %p2199;
	@%p2200 bra 	$L__BB3_1434;
	clz.b32 	%r8877, %r14633;
	mov.b32 	%r8878, -2147483648;
	shr.u32 	%r2033, %r8878, %r8877;
	xor.b32  	%r8879, %r2033, %r14633;
	clz.b32 	%r8880, %r8879;
	sub.s32 	%r8881, 31, %r8880;
	mul.wide.u32 	%rd576, %r8881, 4;
	add.s64 	%rd162, %rd2, %rd576;
	ld.local.u32 	%r2034, [%rd162];
	and.b32  	%r8882, %r2034, %r2033;
	setp.eq.s32 	%p2201, %r8882, 0;
	@%p2201 bra 	$L__BB3_1433;
	or.b32  	%r14655, %r14633, %r14655;
	bra.uni 	$L__BB3_1434;
$L__BB3_1433:
	or.b32  	%r8883, %r2034, %r2033;
	st.local.u32 	[%rd162], %r8883;
$L__BB3_1434:
	popc.b32 	%r2037, %r14635;
	setp.lt.s32 	%p2202, %r14635, 0;
	setp.ne.s32 	%p2203, %r2037, 2;
	or.pred  	%p2204, %p2202, %p2203;
	@%p2204 bra 	$L__BB3_1438;
	clz.b32 	%r8884, %r14635;
	mov.b32 	%r8885, -2147483648;
	shr.u32 	%r2038, %r8885, %r8884;
	xor.b32  	%r8886, %r2038, %r14635;
	clz.b32 	%r8887, %r8886;
	sub.s32 	%r8888, 31, %r8887;
	mul.wide.u32 	%rd577, %r8888, 4;
	add.s64 	%rd163, %rd2, %rd577;
	ld.local.u32 	%r2039, [%rd163];
	and.b32  	%r8889, %r2039, %r2038;
	setp.eq.s32 	%p2205, %r8889, 0;
	@%p2205 bra 	$L__BB3_1437;
	or.b32  	%r14655, %r14635, %r14655;
	bra.uni 	$L__BB3_1438;
$L__BB3_1437:
	or.b32  	%r8890, %r2039, %r2038;
	st.local.u32 	[%rd163], %r8890;
$L__BB3_1438:
	popc.b32 	%r2042, %r14637;
	setp.lt.s32 	%p2206, %r14637, 0;
	setp.ne.s32 	%p2207, %r2042, 2;
	or.pred  	%p2208, %p2206, %p2207;
	@%p2208 bra 	$L__BB3_1442;
	clz.b32 	%r8891, %r14637;
	mov.b32 	%r8892, -2147483648;
	shr.u32 	%r2043, %r8892, %r8891;
	xor.b32  	%r8893, %r2043, %r14637;
	clz.b32 	%r8894, %r8893;
	sub.s32 	%r8895, 31, %r8894;
	mul.wide.u32 	%rd578, %r8895, 4;
	add.s64 	%rd164, %rd2, %rd578;
	ld.local.u32 	%r2044, [%rd164];
	and.b32  	%r8896, %r2044, %r2043;
	setp.eq.s32 	%p2209, %r8896, 0;
	@%p2209 bra 	$L__BB3_1441;
	or.b32  	%r14655, %r14637, %r14655;
	bra.uni 	$L__BB3_1442;
$L__BB3_1441:
	or.b32  	%r8897, %r2044, %r2043;
	st.local.u32 	[%rd164], %r8897;
$L__BB3_1442:
	popc.b32 	%r2047, %r14639;
	setp.lt.s32 	%p2210, %r14639, 0;
	setp.ne.s32 	%p2211, %r2047, 2;
	or.pred  	%p2212, %p2210, %p2211;
	@%p2212 bra 	$L__BB3_1446;
	clz.b32 	%r8898, %r14639;
	mov.b32 	%r8899, -2147483648;
	shr.u32 	%r2048, %r8899, %r8898;
	xor.b32  	%r8900, %r2048, %r14639;
	clz.b32 	%r8901, %r8900;
	sub.s32 	%r8902, 31, %r8901;
	mul.wide.u32 	%rd579, %r8902, 4;
	add.s64 	%rd165, %rd2, %rd579;
	ld.local.u32 	%r2049, [%rd165];
	and.b32  	%r8903, %r2049, %r2048;
	setp.eq.s32 	%p2213, %r8903, 0;
	@%p2213 bra 	$L__BB3_1445;
	or.b32  	%r14655, %r14639, %r14655;
	bra.uni 	$L__BB3_1446;
$L__BB3_1445:
	or.b32  	%r8904, %r2049, %r2048;
	st.local.u32 	[%rd165], %r8904;
$L__BB3_1446:
	popc.b32 	%r2052, %r14641;
	setp.lt.s32 	%p2214, %r14641, 0;
	setp.ne.s32 	%p2215, %r2052, 2;
	or.pred  	%p2216, %p2214, %p2215;
	@%p2216 bra 	$L__BB3_1450;
	clz.b32 	%r8905, %r14641;
	mov.b32 	%r8906, -2147483648;
	shr.u32 	%r2053, %r8906, %r8905;
	xor.b32  	%r8907, %r2053, %r14641;
	clz.b32 	%r8908, %r8907;
	sub.s32 	%r8909, 31, %r8908;
	mul.wide.u32 	%rd580, %r8909, 4;
	add.s64 	%rd166, %rd2, %rd580;
	ld.local.u32 	%r2054, [%rd166];
	and.b32  	%r8910, %r2054, %r2053;
	setp.eq.s32 	%p2217, %r8910, 0;
	@%p2217 bra 	$L__BB3_1449;
	or.b32  	%r14655, %r14641, %r14655;
	bra.uni 	$L__BB3_1450;
$L__BB3_1449:
	or.b32  	%r8911, %r2054, %r2053;
	st.local.u32 	[%rd166], %r8911;
$L__BB3_1450:
	popc.b32 	%r2057, %r14643;
	setp.lt.s32 	%p2218, %r14643, 0;
	setp.ne.s32 	%p2219, %r2057, 2;
	or.pred  	%p2220, %p2218, %p2219;
	@%p2220 bra 	$L__BB3_1454;
	clz.b32 	%r8912, %r14643;
	mov.b32 	%r8913, -2147483648;
	shr.u32 	%r2058, %r8913, %r8912;
	xor.b32  	%r8914, %r2058, %r14643;
	clz.b32 	%r8915, %r8914;
	sub.s32 	%r8916, 31, %r8915;
	mul.wide.u32 	%rd581, %r8916, 4;
	add.s64 	%rd167, %rd2, %rd581;
	ld.local.u32 	%r2059, [%rd167];
	and.b32  	%r8917, %r2059, %r2058;
	setp.eq.s32 	%p2221, %r8917, 0;
	@%p2221 bra 	$L__BB3_1453;
	or.b32  	%r14655, %r14643, %r14655;
	bra.uni 	$L__BB3_1454;
$L__BB3_1453:
	or.b32  	%r8918, %r2059, %r2058;
	st.local.u32 	[%rd167], %r8918;
$L__BB3_1454:
	popc.b32 	%r2062, %r14645;
	setp.lt.s32 	%p2222, %r14645, 0;
	setp.ne.s32 	%p2223, %r2062, 2;
	or.pred  	%p2224, %p2222, %p2223;
	@%p2224 bra 	$L__BB3_1458;
	clz.b32 	%r8919, %r14645;
	mov.b32 	%r8920, -2147483648;
	shr.u32 	%r2063, %r8920, %r8919;
	xor.b32  	%r8921, %r2063, %r14645;
	clz.b32 	%r8922, %r8921;
	sub.s32 	%r8923, 31, %r8922;
	mul.wide.u32 	%rd582, %r8923, 4;
	add.s64 	%rd168, %rd2, %rd582;
	ld.local.u32 	%r2064, [%rd168];
	and.b32  	%r8924, %r2064, %r2063;
	setp.eq.s32 	%p2225, %r8924, 0;
	@%p2225 bra 	$L__BB3_1457;
	or.b32  	%r14655, %r14645, %r14655;
	bra.uni 	$L__BB3_1458;
$L__BB3_1457:
	or.b32  	%r8925, %r2064, %r2063;
	st.local.u32 	[%rd168], %r8925;
$L__BB3_1458:
	popc.b32 	%r2067, %r14647;
	setp.lt.s32 	%p2226, %r14647, 0;
	setp.ne.s32 	%p2227, %r2067, 2;
	or.pred  	%p2228, %p2226, %p2227;
	@%p2228 bra 	$L__BB3_1462;
	clz.b32 	%r8926, %r14647;
	mov.b32 	%r8927, -2147483648;
	shr.u32 	%r2068, %r8927, %r8926;
	xor.b32  	%r8928, %r2068, %r14647;
	clz.b32 	%r8929, %r8928;
	sub.s32 	%r8930, 31, %r8929;
	mul.wide.u32 	%rd583, %r8930, 4;
	add.s64 	%rd169, %rd2, %rd583;
	ld.local.u32 	%r2069, [%rd169];
	and.b32  	%r8931, %r2069, %r2068;
	setp.eq.s32 	%p2229, %r8931, 0;
	@%p2229 bra 	$L__BB3_1461;
	or.b32  	%r14655, %r14647, %r14655;
	bra.uni 	$L__BB3_1462;
$L__BB3_1461:
	or.b32  	%r8932, %r2069, %r2068;
	st.local.u32 	[%rd169], %r8932;
$L__BB3_1462:
	popc.b32 	%r2072, %r14649;
	setp.lt.s32 	%p2230, %r14649, 0;
	setp.ne.s32 	%p2231, %r2072, 2;
	or.pred  	%p2232, %p2230, %p2231;
	@%p2232 bra 	$L__BB3_1466;
	clz.b32 	%r8933, %r14649;
	mov.b32 	%r8934, -2147483648;
	shr.u32 	%r2073, %r8934, %r8933;
	xor.b32  	%r8935, %r2073, %r14649;
	clz.b32 	%r8936, %r8935;
	sub.s32 	%r8937, 31, %r8936;
	mul.wide.u32 	%rd584, %r8937, 4;
	add.s64 	%rd170, %rd2, %rd584;
	ld.local.u32 	%r2074, [%rd170];
	and.b32  	%r8938, %r2074, %r2073;
	setp.eq.s32 	%p2233, %r8938, 0;
	@%p2233 bra 	$L__BB3_1465;
	or.b32  	%r14655, %r14649, %r14655;
	bra.uni 	$L__BB3_1466;
$L__BB3_1465:
	or.b32  	%r8939, %r2074, %r2073;
	st.local.u32 	[%rd170], %r8939;
$L__BB3_1466:
	popc.b32 	%r2077, %r14651;
	setp.lt.s32 	%p2234, %r14651, 0;
	setp.ne.s32 	%p2235, %r2077, 2;
	or.pred  	%p2236, %p2234, %p2235;
	@%p2236 bra 	$L__BB3_1470;
	clz.b32 	%r8940, %r14651;
	mov.b32 	%r8941, -2147483648;
	shr.u32 	%r2078, %r8941, %r8940;
	xor.b32  	%r8942, %r2078, %r14651;
	clz.b32 	%r8943, %r8942;
	sub.s32 	%r8944, 31, %r8943;
	mul.wide.u32 	%rd585, %r8944, 4;
	add.s64 	%rd171, %rd2, %rd585;
	ld.local.u32 	%r2079, [%rd171];
	and.b32  	%r8945, %r2079, %r2078;
	setp.eq.s32 	%p2237, %r8945, 0;
	@%p2237 bra 	$L__BB3_1469;
	or.b32  	%r14655, %r14651, %r14655;
	bra.uni 	$L__BB3_1470;
$L__BB3_1469:
	or.b32  	%r8946, %r2079, %r2078;
	st.local.u32 	[%rd171], %r8946;
$L__BB3_1470:
	popc.b32 	%r2082, %r14653;
	setp.lt.s32 	%p2238, %r14653, 0;
	setp.ne.s32 	%p2239, %r2082, 2;
	or.pred  	%p2240, %p2238, %p2239;
	@%p2240 bra 	$L__BB3_1472;
	clz.b32 	%r8947, %r14653;
	mov.b32 	%r8948, -2147483648;
	shr.u32 	%r8949, %r8948, %r8947;
	xor.b32  	%r8950, %r8949, %r14653;
	clz.b32 	%r8951, %r8950;
	sub.s32 	%r8952, 31, %r8951;
	mul.wide.u32 	%rd586, %r8952, 4;
	add.s64 	%rd587, %rd2, %rd586;
	ld.local.u32 	%r8953, [%rd587];
	and.b32  	%r8954, %r8953, %r8949;
	setp.eq.s32 	%p2241, %r8954, 0;
	selp.b32 	%r8955, 0, %r14653, %p2241;
	or.b32  	%r14655, %r14655, %r8955;
$L__BB3_1472:
	setp.eq.s32 	%p2242, %r14655, 0;
	mov.b32 	%r14681, 0;
	@%p2242 bra 	$L__BB3_1523;
	not.b32 	%r2085, %r14655;
	setp.gt.s32 	%p2243, %r14605, -1;
	setp.eq.s32 	%p2244, %r1963, 2;
	and.b32  	%r8959, %r14605, %r14655;
	setp.eq.s32 	%p2245, %r8959, %r14605;
	and.pred  	%p2246, %p2244, %p2245;
	mov.b32 	%r14681, 0;
	and.pred  	%p2247, %p2246, %p2243;
	@%p2247 bra 	$L__BB3_1475;
	and.b32  	%r8960, %r14605, %r2085;
	popc.b32 	%r8961, %r8960;
	setp.eq.s32 	%p2248, %r8961, 1;
	or.b32  	%r8962, %r8960, -2147483648;
	selp.b32 	%r8963, %r8962, %r8960, %p2248;
	st.local.u32 	[%rd878+-208], %r8963;
	setp.ne.s32 	%p2249, %r14605, %r8963;
	selp.u32 	%r14681, 1, 0, %p2249;
$L__BB3_1475:
	setp.gt.s32 	%p2250, %r14607, -1;
	setp.eq.s32 	%p2251, %r1967, 2;
	and.b32  	%r8965, %r14607, %r14655;
	setp.eq.s32 	%p2252, %r8965, %r14607;
	and.pred  	%p2253, %p2251, %p2252;
	and.pred  	%p2254, %p2253, %p2250;
	@%p2254 bra 	$L__BB3_1477;
	and.b32  	%r8966, %r14607, %r2085;
	popc.b32 	%r8967, %r8966;
	setp.eq.s32 	%p2255, %r8967, 1;
	or.b32  	%r8968, %r8966, -2147483648;
	selp.b32 	%r8969, %r8968, %r8966, %p2255;
	st.local.u32 	[%rd878+-108], %r8969;
	setp.ne.s32 	%p2256, %r14607, %r8969;
	selp.u32 	%r8970, 1, 0, %p2256;
	or.b32  	%r14681, %r14681, %r8970;
$L__BB3_1477:
	setp.gt.s32 	%p2257, %r14609, -1;
	setp.eq.s32 	%p2258, %r1972, 2;
	and.b32  	%r8972, %r14609, %r14655;
	setp.eq.s32 	%p2259, %r8972, %r14609;
	and.pred  	%p2260, %p2258, %p2259;
	and.pred  	%p2261, %p2260, %p2257;
	@%p2261 bra 	$L__BB3_1479;
	and.b32  	%r8973, %r14609, %r2085;
	popc.b32 	%r8974, %r8973;
	setp.eq.s32 	%p2262, %r8974, 1;
	or.b32  	%r8975, %r8973, -2147483648;
	selp.b32 	%r8976, %r8975, %r8973, %p2262;
	st.local.u32 	[%rd878+-8], %r8976;
	setp.ne.s32 	%p2263, %r14609, %r8976;
	selp.u32 	%r8977, 1, 0, %p2263;
	or.b32  	%r14681, %r14681, %r8977;
$L__BB3_1479:
	setp.gt.s32 	%p2264, %r14611, -1;
	setp.eq.s32 	%p2265, %r1977, 2;
	and.b32  	%r8979, %r14611, %r14655;
	setp.eq.s32 	%p2266, %r8979, %r14611;
	and.pred  	%p2267, %p2265, %p2266;
	and.pred  	%p2268, %p2267, %p2264;
	@%p2268 bra 	$L__BB3_1481;
	and.b32  	%r8980, %r14611, %r2085;
	popc.b32 	%r8981, %r8980;
	setp.eq.s32 	%p2269, %r8981, 1;
	or.b32  	%r8982, %r8980, -2147483648;
	selp.b32 	%r8983, %r8982, %r8980, %p2269;
	st.local.u32 	[%rd878+92], %r8983;
	setp.ne.s32 	%p2270, %r14611, %r8983;
	selp.u32 	%r8984, 1, 0, %p2270;
	or.b32  	%r14681, %r14681, %r8984;
$L__BB3_1481:
	setp.gt.s32 	%p2271, %r14613, -1;
	setp.eq.s32 	%p2272, %r1982, 2;
	and.b32  	%r8986, %r14613, %r14655;
	setp.eq.s32 	%p2273, %r8986, %r14613;
	and.pred  	%p2274, %p2272, %p2273;
	and.pred  	%p2275, %p2274, %p2271;
	@%p2275 bra 	$L__BB3_1483;
	and.b32  	%r8987, %r14613, %r2085;
	popc.b32 	%r8988, %r8987;
	setp.eq.s32 	%p2276, %r8988, 1;
	or.b32  	%r8989, %r8987, -2147483648;
	selp.b32 	%r8990, %r8989, %r8987, %p2276;
	st.local.u32 	[%rd878+192], %r8990;
	setp.ne.s32 	%p2277, %r14613, %r8990;
	selp.u32 	%r8991, 1, 0, %p2277;
	or.b32  	%r14681, %r14681, %r8991;
$L__BB3_1483:
	setp.gt.s32 	%p2278, %r14615, -1;
	setp.eq.s32 	%p2279, %r1987, 2;
	and.b32  	%r8993, %r14615, %r14655;
	setp.eq.s32 	%p2280, %r8993, %r14615;
	and.pred  	%p2281, %p2279, %p2280;
	and.pred  	%p2282, %p2281, %p2278;
	@%p2282 bra 	$L__BB3_1485;
	and.b32  	%r8994, %r14615, %r2085;
	popc.b32 	%r8995, %r8994;
	setp.eq.s32 	%p2283, %r8995, 1;
	or.b32  	%r8996, %r8994, -2147483648;
	selp.b32 	%r8997, %r8996, %r8994, %p2283;
	st.local.u32 	[%rd878+-204], %r8997;
	setp.ne.s32 	%p2284, %r14615, %r8997;
	selp.u32 	%r8998, 1, 0, %p2284;
	or.b32  	%r14681, %r14681, %r8998;
$L__BB3_1485:
	setp.gt.s32 	%p2285, %r14617, -1;
	setp.eq.s32 	%p2286, %r1992, 2;
	and.b32  	%r9000, %r14617, %r14655;
	setp.eq.s32 	%p2287, %r9000, %r14617;
	and.pred  	%p2288, %p2286, %p2287;
	and.pred  	%p2289, %p2288, %p2285;
	@%p2289 bra 	$L__BB3_1487;
	and.b32  	%r9001, %r14617, %r2085;
	popc.b32 	%r9002, %r9001;
	setp.eq.s32 	%p2290, %r9002, 1;
	or.b32  	%r9003, %r9001, -2147483648;
	selp.b32 	%r9004, %r9003, %r9001, %p2290;
	st.local.u32 	[%rd878+-104], %r9004;
	setp.ne.s32 	%p2291, %r14617, %r9004;
	selp.u32 	%r9005, 1, 0, %p2291;
	or.b32  	%r14681, %r14681, %r9005;
$L__BB3_1487:
	setp.gt.s32 	%p2292, %r14619, -1;
	setp.eq.s32 	%p2293, %r1997, 2;
	and.b32  	%r9007, %r14619, %r14655;
	setp.eq.s32 	%p2294, %r9007, %r14619;
	and.pred  	%p2295, %p2293, %p2294;
	and.pred  	%p2296, %p2295, %p2292;
	@%p2296 bra 	$L__BB3_1489;
	and.b32  	%r9008, %r14619, %r2085;
	popc.b32 	%r9009, %r9008;
	setp.eq.s32 	%p2297, %r9009, 1;
	or.b32  	%r9010, %r9008, -2147483648;
	selp.b32 	%r9011, %r9010, %r9008, %p2297;
	st.local.u32 	[%rd878+-4], %r9011;
	setp.ne.s32 	%p2298, %r14619, %r9011;
	selp.u32 	%r9012, 1, 0, %p2298;
	or.b32  	%r14681, %r14681, %r9012;
$L__BB3_1489:
	setp.gt.s32 	%p2299, %r14621, -1;
	setp.eq.s32 	%p2300, %r2002, 2;
	and.b32  	%r9014, %r14621, %r14655;
	setp.eq.s32 	%p2301, %r9014, %r14621;
	and.pred  	%p2302, %p2300, %p2301;
	and.pred  	%p2303, %p2302, %p2299;
	@%p2303 bra 	$L__BB3_1491;
	and.b32  	%r9015, %r14621, %r2085;
	popc.b32 	%r9016, %r9015;
	setp.eq.s32 	%p2304, %r9016, 1;
	or.b32  	%r9017, %r9015, -2147483648;
	selp.b32 	%r9018, %r9017, %r9015, %p2304;
	st.local.u32 	[%rd878+96], %r9018;
	setp.ne.s32 	%p2305, %r14621, %r9018;
	selp.u32 	%r9019, 1, 0, %p2305;
	or.b32  	%r14681, %r14681, %r9019;
$L__BB3_1491:
	setp.gt.s32 	%p2306, %r14623, -1;
	setp.eq.s32 	%p2307, %r2007, 2;
	and.b32  	%r9021, %r14623, %r14655;
	setp.eq.s32 	%p2308, %r9021, %r14623;
	and.pred  	%p2309, %p2307, %p2308;
	and.pred  	%p2310, %p2309, %p2306;
	@%p2310 bra 	$L__BB3_1493;
	and.b32  	%r9022, %r14623, %r2085;
	popc.b32 	%r9023, %r9022;
	setp.eq.s32 	%p2311, %r9023, 1;
	or.b32  	%r9024, %r9022, -2147483648;
	selp.b32 	%r9025, %r9024, %r9022, %p2311;
	st.local.u32 	[%rd878+196], %r9025;
	setp.ne.s32 	%p2312, %r14623, %r9025;
	selp.u32 	%r9026, 1, 0, %p2312;
	or.b32  	%r14681, %r14681, %r9026;
$L__BB3_1493:
	setp.gt.s32 	%p2313, %r14625, -1;
	setp.eq.s32 	%p2314, %r2012, 2;
	and.b32  	%r9028, %r14625, %r14655;
	setp.eq.s32 	%p2315, %r9028, %r14625;
	and.pred  	%p2316, %p2314, %p2315;
	and.pred  	%p2317, %p2316, %p2313;
	@%p2317 bra 	$L__BB3_1495;
	and.b32  	%r9029, %r14625, %r2085;
	popc.b32 	%r9030, %r9029;
	setp.eq.s32 	%p2318, %r9030, 1;
	or.b32  	%r9031, %r9029, -2147483648;
	selp.b32 	%r9032, %r9031, %r9029, %p2318;
	st.local.u32 	[%rd878+-200], %r9032;
	setp.ne.s32 	%p2319, %r14625, %r9032;
	selp.u32 	%r9033, 1, 0, %p2319;
	or.b32  	%r14681, %r14681, %r9033;
$L__BB3_1495:
	setp.gt.s32 	%p2320, %r14627, -1;
	setp.eq.s32 	%p2321, %r2017, 2;
	and.b32  	%r9035, %r14627, %r14655;
	setp.eq.s32 	%p2322, %r9035, %r14627;
	and.pred  	%p2323, %p2321, %p2322;
	and.pred  	%p2324, %p2323, %p2320;
	@%p2324 bra 	$L__BB3_1497;
	and.b32  	%r9036, %r14627, %r2085;
	popc.b32 	%r9037, %r9036;
	setp.eq.s32 	%p2325, %r9037, 1;
	or.b32  	%r9038, %r9036, -2147483648;
	selp.b32 	%r9039, %r9038, %r9036, %p2325;
	st.local.u32 	[%rd878+-100], %r9039;
	setp.ne.s32 	%p2326, %r14627, %r9039;
	selp.u32 	%r9040, 1, 0, %p2326;
	or.b32  	%r14681, %r14681, %r9040;
$L__BB3_1497:
	setp.gt.s32 	%p2327, %r14629, -1;
	setp.eq.s32 	%p2328, %r2022, 2;
	and.b32  	%r9042, %r14629, %r14655;
	setp.eq.s32 	%p2329, %r9042, %r14629;
	and.pred  	%p2330, %p2328, %p2329;
	and.pred  	%p2331, %p2330, %p2327;
	@%p2331 bra 	$L__BB3_1499;
	and.b32  	%r9043, %r14629, %r2085;
	popc.b32 	%r9044, %r9043;
	setp.eq.s32 	%p2332, %r9044, 1;
	or.b32  	%r9045, %r9043, -2147483648;
	selp.b32 	%r9046, %r9045, %r9043, %p2332;
	st.local.u32 	[%rd878], %r9046;
	setp.ne.s32 	%p2333, %r14629, %r9046;
	selp.u32 	%r9047, 1, 0, %p2333;
	or.b32  	%r14681, %r14681, %r9047;
$L__BB3_1499:
	setp.gt.s32 	%p2334, %r14631, -1;
	setp.eq.s32 	%p2335, %r2027, 2;
	and.b32  	%r9049, %r14631, %r14655;
	setp.eq.s32 	%p2336, %r9049, %r14631;
	and.pred  	%p2337, %p2335, %p2336;
	and.pred  	%p2338, %p2337, %p2334;
	@%p2338 bra 	$L__BB3_1501;
	and.b32  	%r9050, %r14631, %r2085;
	popc.b32 	%r9051, %r9050;
	setp.eq.s32 	%p2339, %r9051, 1;
	or.b32  	%r9052, %r9050, -2147483648;
	selp.b32 	%r9053, %r9052, %r9050, %p2339;
	st.local.u32 	[%rd878+100], %r9053;
	setp.ne.s32 	%p2340, %r14631, %r9053;
	selp.u32 	%r9054, 1, 0, %p2340;
	or.b32  	%r14681, %r14681, %r9054;
$L__BB3_1501:
	setp.gt.s32 	%p2341, %r14633, -1;
	setp.eq.s32 	%p2342, %r2032, 2;
	and.b32  	%r9056, %r14633, %r14655;
	setp.eq.s32 	%p2343, %r9056, %r14633;
	and.pred  	%p2344, %p2342, %p2343;
	and.pred  	%p2345, %p2344, %p2341;
	@%p2345 bra 	$L__BB3_1503;
	and.b32  	%r9057, %r14633, %r2085;
	popc.b32 	%r9058, %r9057;
	setp.eq.s32 	%p2346, %r9058, 1;
	or.b32  	%r9059, %r9057, -2147483648;
	selp.b32 	%r9060, %r9059, %r9057, %p2346;
	st.local.u32 	[%rd878+200], %r9060;
	setp.ne.s32 	%p2347, %r14633, %r9060;
	selp.u32 	%r9061, 1, 0, %p2347;
	or.b32  	%r14681, %r14681, %r9061;
$L__BB3_1503:
	setp.gt.s32 	%p2348, %r14635, -1;
	setp.eq.s32 	%p2349, %r2037, 2;
	and.b32  	%r9063, %r14635, %r14655;
	setp.eq.s32 	%p2350, %r9063, %r14635;
	and.pred  	%p2351, %p2349, %p2350;
	and.pred  	%p2352, %p2351, %p2348;
	@%p2352 bra 	$L__BB3_1505;
	and.b32  	%r9064, %r14635, %r2085;
	popc.b32 	%r9065, %r9064;
	setp.eq.s32 	%p2353, %r9065, 1;
	or.b32  	%r9066, %r9064, -2147483648;
	selp.b32 	%r9067, %r9066, %r9064, %p2353;
	st.local.u32 	[%rd878+-196], %r9067;
	setp.ne.s32 	%p2354, %r14635, %r9067;
	selp.u32 	%r9068, 1, 0, %p2354;
	or.b32  	%r14681, %r14681, %r9068;
$L__BB3_1505:
	setp.gt.s32 	%p2355, %r14637, -1;
	setp.eq.s32 	%p2356, %r2042, 2;
	and.b32  	%r9070, %r14637, %r14655;
	setp.eq.s32 	%p2357, %r9070, %r14637;
	and.pred  	%p2358, %p2356, %p2357;
	and.pred  	%p2359, %p2358, %p2355;
	@%p2359 bra 	$L__BB3_1507;
	and.b32  	%r9071, %r14637, %r2085;
	popc.b32 	%r9072, %r9071;
	setp.eq.s32 	%p2360, %r9072, 1;
	or.b32  	%r9073, %r9071, -2147483648;
	selp.b32 	%r9074, %r9073, %r9071, %p2360;
	st.local.u32 	[%rd878+-96], %r9074;
	setp.ne.s32 	%p2361, %r14637, %r9074;
	selp.u32 	%r9075, 1, 0, %p2361;
	or.b32  	%r14681, %r14681, %r9075;
$L__BB3_1507:
	setp.gt.s32 	%p2362, %r14639, -1;
	setp.eq.s32 	%p2363, %r2047, 2;
	and.b32  	%r9077, %r14639, %r14655;
	setp.eq.s32 	%p2364, %r9077, %r14639;
	and.pred  	%p2365, %p2363, %p2364;
	and.pred  	%p2366, %p2365, %p2362;
	@%p2366 bra 	$L__BB3_1509;
	and.b32  	%r9078, %r14639, %r2085;
	popc.b32 	%r9079, %r9078;
	setp.eq.s32 	%p2367, %r9079, 1;
	or.b32  	%r9080, %r9078, -2147483648;
	selp.b32 	%r9081, %r9080, %r9078, %p2367;
	st.local.u32 	[%rd878+4], %r9081;
	setp.ne.s32 	%p2368, %r14639, %r9081;
	selp.u32 	%r9082, 1, 0, %p2368;
	or.b32  	%r14681, %r14681, %r9082;
$L__BB3_1509:
	setp.gt.s32 	%p2369, %r14641, -1;
	setp.eq.s32 	%p2370, %r2052, 2;
	and.b32  	%r9084, %r14641, %r14655;
	setp.eq.s32 	%p2371, %r9084, %r14641;
	and.pred  	%p2372, %p2370, %p2371;
	and.pred  	%p2373, %p2372, %p2369;
	@%p2373 bra 	$L__BB3_1511;
	and.b32  	%r9085, %r14641, %r2085;
	popc.b32 	%r9086, %r9085;
	setp.eq.s32 	%p2374, %r9086, 1;
	or.b32  	%r9087, %r9085, -2147483648;
	selp.b32 	%r9088, %r9087, %r9085, %p2374;
	st.local.u32 	[%rd878+104], %r9088;
	setp.ne.s32 	%p2375, %r14641, %r9088;
	selp.u32 	%r9089, 1, 0, %p2375;
	or.b32  	%r14681, %r14681, %r9089;
$L__BB3_1511:
	setp.gt.s32 	%p2376, %r14643, -1;
	setp.eq.s32 	%p2377, %r2057, 2;
	and.b32  	%r9091, %r14643, %r14655;
	setp.eq.s32 	%p2378, %r9091, %r14643;
	and.pred  	%p2379, %p2377, %p2378;
	and.pred  	%p2380, %p2379, %p2376;
	@%p2380 bra 	$L__BB3_1513;
	and.b32  	%r9092, %r14643, %r2085;
	popc.b32 	%r9093, %r9092;
	setp.eq.s32 	%p2381, %r9093, 1;
	or.b32  	%r9094, %r9092, -2147483648;
	selp.b32 	%r9095, %r9094, %r9092, %p2381;
	st.local.u32 	[%rd878+204], %r9095;
	setp.ne.s32 	%p2382, %r14643, %r9095;
	selp.u32 	%r9096, 1, 0, %p2382;
	or.b32  	%r14681, %r14681, %r9096;
$L__BB3_1513:
	setp.gt.s32 	%p2383, %r14645, -1;
	setp.eq.s32 	%p2384, %r2062, 2;
	and.b32  	%r9098, %r14645, %r14655;
	setp.eq.s32 	%p2385, %r9098, %r14645;
	and.pred  	%p2386, %p2384, %p2385;
	and.pred  	%p2387, %p2386, %p2383;
	@%p2387 bra 	$L__BB3_1515;
	and.b32  	%r9099, %r14645, %r2085;
	popc.b32 	%r9100, %r9099;
	setp.eq.s32 	%p2388, %r9100, 1;
	or.b32  	%r9101, %r9099, -2147483648;
	selp.b32 	%r9102, %r9101, %r9099, %p2388;
	st.local.u32 	[%rd878+-192], %r9102;
	setp.ne.s32 	%p2389, %r14645, %r9102;
	selp.u32 	%r9103, 1, 0, %p2389;
	or.b32  	%r14681, %r14681, %r9103;
$L__BB3_1515:
	setp.gt.s32 	%p2390, %r14647, -1;
	setp.eq.s32 	%p2391, %r2067, 2;
	and.b32  	%r9105, %r14647, %r14655;
	setp.eq.s32 	%p2392, %r9105, %r14647;
	and.pred  	%p2393, %p2391, %p2392;
	and.pred  	%p2394, %p2393, %p2390;
	@%p2394 bra 	$L__BB3_1517;
	and.b32  	%r9106, %r14647, %r2085;
	popc.b32 	%r9107, %r9106;
	setp.eq.s32 	%p2395, %r9107, 1;
	or.b32  	%r9108, %r9106, -2147483648;
	selp.b32 	%r9109, %r9108, %r9106, %p2395;
	st.local.u32 	[%rd878+-92], %r9109;
	setp.ne.s32 	%p2396, %r14647, %r9109;
	selp.u32 	%r9110, 1, 0, %p2396;
	or.b32  	%r14681, %r14681, %r9110;
$L__BB3_1517:
	setp.gt.s32 	%p2397, %r14649, -1;
	setp.eq.s32 	%p2398, %r2072, 2;
	and.b32  	%r9112, %r14649, %r14655;
	setp.eq.s32 	%p2399, %r9112, %r14649;
	and.pred  	%p2400, %p2398, %p2399;
	and.pred  	%p2401, %p2400, %p2397;
	@%p2401 bra 	$L__BB3_1519;
	and.b32  	%r9113, %r14649, %r2085;
	popc.b32 	%r9114, %r9113;
	setp.eq.s32 	%p2402, %r9114, 1;
	or.b32  	%r9115, %r9113, -2147483648;
	selp.b32 	%r9116, %r9115, %r9113, %p2402;
	st.local.u32 	[%rd878+8], %r9116;
	setp.ne.s32 	%p2403, %r14649, %r9116;
	selp.u32 	%r9117, 1, 0, %p2403;
	or.b32  	%r14681, %r14681, %r9117;
$L__BB3_1519:
	setp.gt.s32 	%p2404, %r14651, -1;
	setp.eq.s32 	%p2405, %r2077, 2;
	and.b32  	%r9119, %r14651, %r14655;
	setp.eq.s32 	%p2406, %r9119, %r14651;
	and.pred  	%p2407, %p2405, %p2406;
	and.pred  	%p2408, %p2407, %p2404;
	@%p2408 bra 	$L__BB3_1521;
	and.b32  	%r9120, %r14651, %r2085;
	popc.b32 	%r9121, %r9120;
	setp.eq.s32 	%p2409, %r9121, 1;
	or.b32  	%r9122, %r9120, -2147483648;
	selp.b32 	%r9123, %r9122, %r9120, %p2409;
	st.local.u32 	[%rd878+108], %r9123;
	setp.ne.s32 	%p2410, %r14651, %r9123;
	selp.u32 	%r9124, 1, 0, %p2410;
	or.b32  	%r14681, %r14681, %r9124;
$L__BB3_1521:
	setp.gt.s32 	%p2411, %r14653, -1;
	setp.eq.s32 	%p2412, %r2082, 2;
	and.b32  	%r9126, %r14653, %r14655;
	setp.eq.s32 	%p2413, %r9126, %r14653;
	and.pred  	%p2414, %p2412, %p2413;
	and.pred  	%p2415, %p2414, %p2411;
	@%p2415 bra 	$L__BB3_1523;
	and.b32  	%r9127, %r14653, %r2085;
	popc.b32 	%r9128, %r9127;
	setp.eq.s32 	%p2416, %r9128, 1;
	or.b32  	%r9129, %r9127, -2147483648;
	selp.b32 	%r9130, %r9129, %r9127, %p2416;
	st.local.u32 	[%rd878+208], %r9130;
	setp.ne.s32 	%p2417, %r14653, %r9130;
	selp.u32 	%r9131, 1, 0, %p2417;
	or.b32  	%r14681, %r14681, %r9131;
$L__BB3_1523:
	or.b32  	%r9132, %r14447, %r14681;
	or.b32  	%r14447, %r9132, %r14606;
	add.s32 	%r14577, %r1783, 5;
	add.s64 	%rd878, %rd878, 20;
	setp.lt.u32 	%p2418, %r1783, 20;
	@%p2418 bra 	$L__BB3_1275;
	add.s32 	%r2138, %r14575, 5;
	setp.lt.u32 	%p2419, %r14575, 20;
	mov.u32 	%r14575, %r2138;
	@%p2419 bra 	$L__BB3_1274;
	setp.eq.s32 	%p2420, %r14447, 3;
	@%p2420 bra 	$L__BB3_3790;
	mov.b32 	%r14833, 0;
	mov.u64 	%rd879, %rd883;
	mov.u32 	%r14706, %r14833;
$L__BB3_1527:
	ld.local.u32 	%r14733, [%rd879+-48];
	min.s32 	%r9134, %r14733, 0;
	and.b32  	%r14708, %r9134, 2147483647;
	ld.local.u32 	%r14735, [%rd879+-28];
	setp.gt.s32 	%p2421, %r14735, -1;
	@%p2421 bra 	$L__BB3_1529;
	and.b32  	%r9135, %r14735, 2147483647;
	and.b32  	%r9136, %r14735, %r14708;
	setp.eq.s32 	%p2422, %r9136, 0;
	selp.b32 	%r9137, %r9135, -2147483648, %p2422;
	or.b32  	%r14708, %r9137, %r14708;
$L__BB3_1529:
	ld.local.u32 	%r14737, [%rd879+-8];
	setp.gt.s32 	%p2423, %r14737, -1;
	@%p2423 bra 	$L__BB3_1531;
	and.b32  	%r9138, %r14737, 2147483647;
	and.b32  	%r9139, %r9138, %r14708;
	setp.eq.s32 	%p2424, %r9139, 0;
	selp.b32 	%r9140, %r9138, -2147483648, %p2424;
	or.b32  	%r14708, %r9140, %r14708;
$L__BB3_1531:
	ld.local.u32 	%r14739, [%rd879+12];
	setp.gt.s32 	%p2425, %r14739, -1;
	@%p2425 bra 	$L__BB3_1533;
	and.b32  	%r9141, %r14739, 2147483647;
	and.b32  	%r9142, %r9141, %r14708;
	setp.eq.s32 	%p2426, %r9142, 0;
	selp.b32 	%r9143, %r9141, -2147483648, %p2426;
	or.b32  	%r14708, %r9143, %r14708;
$L__BB3_1533:
	ld.local.u32 	%r14741, [%rd879+32];
	setp.gt.s32 	%p2427, %r14741, -1;
	@%p2427 bra 	$L__BB3_1535;
	and.b32  	%r9144, %r14741, 2147483647;
	and.b32  	%r9145, %r9144, %r14708;
	setp.eq.s32 	%p2428, %r9145, 0;
	selp.b32 	%r9146, %r9144, -2147483648, %p2428;
	or.b32  	%r14708, %r9146, %r14708;
$L__BB3_1535:
	ld.local.u32 	%r14743, [%rd879+-44];
	setp.gt.s32 	%p2429, %r14743, -1;
	@%p2429 bra 	$L__BB3_1537;
	and.b32  	%r9147, %r14743, 2147483647;
	and.b32  	%r9148, %r9147, %r14708;
	setp.eq.s32 	%p2430, %r9148, 0;
	selp.b32 	%r9149, %r9147, -2147483648, %p2430;
	or.b32  	%r14708, %r9149, %r14708;
$L__BB3_1537:
	ld.local.u32 	%r14745, [%rd879+-24];
	setp.gt.s32 	%p2431, %r14745, -1;
	@%p2431 bra 	$L__BB3_1539;
	and.b32  	%r9150, %r14745, 2147483647;
	and.b32  	%r9151, %r9150, %r14708;
	setp.eq.s32 	%p2432, %r9151, 0;
	selp.b32 	%r9152, %r9150, -2147483648, %p2432;
	or.b32  	%r14708, %r9152, %r14708;
$L__BB3_1539:
	ld.local.u32 	%r14747, [%rd879+-4];
	setp.gt.s32 	%p2433, %r14747, -1;
	@%p2433 bra 	$L__BB3_1541;
	and.b32  	%r9153, %r14747, 2147483647;
	and.b32  	%r9154, %r9153, %r14708;
	setp.eq.s32 	%p2434, %r9154, 0;
	selp.b32 	%r9155, %r9153, -2147483648, %p2434;
	or.b32  	%r14708, %r9155, %r14708;
$L__BB3_1541:
	ld.local.u32 	%r14749, [%rd879+16];
	setp.gt.s32 	%p2435, %r14749, -1;
	@%p2435 bra 	$L__BB3_1543;
	and.b32  	%r9156, %r14749, 2147483647;
	and.b32  	%r9157, %r9156, %r14708;
	setp.eq.s32 	%p2436, %r9157, 0;
	selp.b32 	%r9158, %r9156, -2147483648, %p2436;
	or.b32  	%r14708, %r9158, %r14708;
$L__BB3_1543:
	ld.local.u32 	%r14751, [%rd879+36];
	setp.gt.s32 	%p2437, %r14751, -1;
	@%p2437 bra 	$L__BB3_1545;
	and.b32  	%r9159, %r14751, 2147483647;
	and.b32  	%r9160, %r9159, %r14708;
	setp.eq.s32 	%p2438, %r9160, 0;
	selp.b32 	%r9161, %r9159, -2147483648, %p2438;
	or.b32  	%r14708, %r9161, %r14708;
$L__BB3_1545:
	ld.local.u32 	%r14753, [%rd879+-40];
	setp.gt.s32 	%p2439, %r14753, -1;
	@%p2439 bra 	$L__BB3_1547;
	and.b32  	%r9162, %r14753, 2147483647;
	and.b32  	%r9163, %r9162, %r14708;
	setp.eq.s32 	%p2440, %r9163, 0;
	selp.b32 	%r9164, %r9162, -2147483648, %p2440;
	or.b32  	%r14708, %r9164, %r14708;
$L__BB3_1547:
	ld.local.u32 	%r14755, [%rd879+-20];
	setp.gt.s32 	%p2441, %r14755, -1;
	@%p2441 bra 	$L__BB3_1549;
	and.b32  	%r9165, %r14755, 2147483647;
	and.b32  	%r9166, %r9165, %r14708;
	setp.eq.s32 	%p2442, %r9166, 0;
	selp.b32 	%r9167, %r9165, -2147483648, %p2442;
	or.b32  	%r14708, %r9167, %r14708;
$L__BB3_1549:
	ld.local.u32 	%r14757, [%rd879];
	setp.gt.s32 	%p2443, %r14757, -1;
	@%p2443 bra 	$L__BB3_1551;
	and.b32  	%r9168, %r14757, 2147483647;
	and.b32  	%r9169, %r9168, %r14708;
	setp.eq.s32 	%p2444, %r9169, 0;
	selp.b32 	%r9170, %r9168, -2147483648, %p2444;
	or.b32  	%r14708, %r9170, %r14708;
$L__BB3_1551:
	ld.local.u32 	%r14759, [%rd879+20];
	setp.gt.s32 	%p2445, %r14759, -1;
	@%p2445 bra 	$L__BB3_1553;
	and.b32  	%r9171, %r14759, 2147483647;
	and.b32  	%r9172, %r9171, %r14708;
	setp.eq.s32 	%p2446, %r9172, 0;
	selp.b32 	%r9173, %r9171, -2147483648, %p2446;
	or.b32  	%r14708, %r9173, %r14708;
$L__BB3_1553:
	ld.local.u32 	%r14761, [%rd879+40];
	setp.gt.s32 	%p2447, %r14761, -1;
	@%p2447 bra 	$L__BB3_1555;
	and.b32  	%r9174, %r14761, 2147483647;
	and.b32  	%r9175, %r9174, %r14708;
	setp.eq.s32 	%p2448, %r9175, 0;
	selp.b32 	%r9176, %r9174, -2147483648, %p2448;
	or.b32  	%r14708, %r9176, %r14708;
$L__BB3_1555:
	ld.local.u32 	%r14763, [%rd879+-36];
	setp.gt.s32 	%p2449, %r14763, -1;
	@%p2449 bra 	$L__BB3_1557;
	and.b32  	%r9177, %r14763, 2147483647;
	and.b32  	%r9178, %r9177, %r14708;
	setp.eq.s32 	%p2450, %r9178, 0;
	selp.b32 	%r9179, %r9177, -2147483648, %p2450;
	or.b32  	%r14708, %r9179, %r14708;
$L__BB3_1557:
	ld.local.u32 	%r14765, [%rd879+-16];
	setp.gt.s32 	%p2451, %r14765, -1;
	@%p2451 bra 	$L__BB3_1559;
	and.b32  	%r9180, %r14765, 2147483647;
	and.b32  	%r9181, %r9180, %r14708;
	setp.eq.s32 	%p2452, %r9181, 0;
	selp.b32 	%r9182, %r9180, -2147483648, %p2452;
	or.b32  	%r14708, %r9182, %r14708;
$L__BB3_1559:
	ld.local.u32 	%r14767, [%rd879+4];
	setp.gt.s32 	%p2453, %r14767, -1;
	@%p2453 bra 	$L__BB3_1561;
	and.b32  	%r9183, %r14767, 2147483647;
	and.b32  	%r9184, %r9183, %r14708;
	setp.eq.s32 	%p2454, %r9184, 0;
	selp.b32 	%r9185, %r9183, -2147483648, %p2454;
	or.b32  	%r14708, %r9185, %r14708;
$L__BB3_1561:
	ld.local.u32 	%r14769, [%rd879+24];
	setp.gt.s32 	%p2455, %r14769, -1;
	@%p2455 bra 	$L__BB3_1563;
	and.b32  	%r9186, %r14769, 2147483647;
	and.b32  	%r9187, %r9186, %r14708;
	setp.eq.s32 	%p2456, %r9187, 0;
	selp.b32 	%r9188, %r9186, -2147483648, %p2456;
	or.b32  	%r14708, %r9188, %r14708;
$L__BB3_1563:
	ld.local.u32 	%r14771, [%rd879+44];
	setp.gt.s32 	%p2457, %r14771, -1;
	@%p2457 bra 	$L__BB3_1565;
	and.b32  	%r9189, %r14771, 2147483647;
	and.b32  	%r9190, %r9189, %r14708;
	setp.eq.s32 	%p2458, %r9190, 0;
	selp.b32 	%r9191, %r9189, -2147483648, %p2458;
	or.b32  	%r14708, %r9191, %r14708;
$L__BB3_1565:
	ld.local.u32 	%r14773, [%rd879+-32];
	setp.gt.s32 	%p2459, %r14773, -1;
	@%p2459 bra 	$L__BB3_1567;
	and.b32  	%r9192, %r14773, 2147483647;
	and.b32  	%r9193, %r9192, %r14708;
	setp.eq.s32 	%p2460, %r9193, 0;
	selp.b32 	%r9194, %r9192, -2147483648, %p2460;
	or.b32  	%r14708, %r9194, %r14708;
$L__BB3_1567:
	ld.local.u32 	%r14775, [%rd879+-12];
	setp.gt.s32 	%p2461, %r14775, -1;
	@%p2461 bra 	$L__BB3_1569;
	and.b32  	%r9195, %r14775, 2147483647;
	and.b32  	%r9196, %r9195, %r14708;
	setp.eq.s32 	%p2462, %r9196, 0;
	selp.b32 	%r9197, %r9195, -2147483648, %p2462;
	or.b32  	%r14708, %r9197, %r14708;
$L__BB3_1569:
	ld.local.u32 	%r14777, [%rd879+8];
	setp.gt.s32 	%p2463, %r14777, -1;
	@%p2463 bra 	$L__BB3_1571;
	and.b32  	%r9198, %r14777, 2147483647;
	and.b32  	%r9199, %r9198, %r14708;
	setp.eq.s32 	%p2464, %r9199, 0;
	selp.b32 	%r9200, %r9198, -2147483648, %p2464;
	or.b32  	%r14708, %r9200, %r14708;
$L__BB3_1571:
	ld.local.u32 	%r14779, [%rd879+28];
	setp.gt.s32 	%p2465, %r14779, -1;
	@%p2465 bra 	$L__BB3_1573;
	and.b32  	%r9201, %r14779, 2147483647;
	and.b32  	%r9202, %r9201, %r14708;
	setp.eq.s32 	%p2466, %r9202, 0;
	selp.b32 	%r9203, %r9201, -2147483648, %p2466;
	or.b32  	%r14708, %r9203, %r14708;
$L__BB3_1573:
	ld.local.u32 	%r14781, [%rd879+48];
	setp.gt.s32 	%p2467, %r14781, -1;
	@%p2467 bra 	$L__BB3_1575;
	and.b32  	%r9204, %r14781, 2147483647;
	and.b32  	%r9205, %r9204, %r14708;
	setp.eq.s32 	%p2468, %r9205, 0;
	selp.b32 	%r9206, %r9204, -2147483648, %p2468;
	or.b32  	%r14708, %r9206, %r14708;
$L__BB3_1575:
	setp.gt.s32 	%p2469, %r14708, -1;
	mov.b32 	%r14734, 0;
	@%p2469 bra 	$L__BB3_1577;
	mov.b32 	%r9209, 0;
	st.local.u32 	[%rd7], %r9209;
	ld.local.u32 	%r14733, [%rd879+-48];
	mov.b32 	%r14734, 3;
$L__BB3_1577:
	not.b32 	%r2218, %r14708;
	setp.lt.s32 	%p2470, %r14733, 0;
	@%p2470 bra 	$L__BB3_1579;
	and.b32  	%r9210, %r14733, %r2218;
	popc.b32 	%r9211, %r9210;
	setp.eq.s32 	%p2471, %r9211, 1;
	or.b32  	%r9212, %r9210, -2147483648;
	selp.b32 	%r2219, %r9212, %r9210, %p2471;
	st.local.u32 	[%rd879+-48], %r2219;
	setp.ne.s32 	%p2472, %r14733, %r2219;
	selp.u32 	%r9213, 1, 0, %p2472;
	or.b32  	%r14734, %r14734, %r9213;
	mov.u32 	%r14733, %r2219;
$L__BB3_1579:
	setp.lt.s32 	%p2473, %r14735, 0;
	@%p2473 bra 	$L__BB3_1581;
	and.b32  	%r9214, %r14735, %r2218;
	popc.b32 	%r9215, %r9214;
	setp.eq.s32 	%p2474, %r9215, 1;
	or.b32  	%r9216, %r9214, -2147483648;
	selp.b32 	%r2223, %r9216, %r9214, %p2474;
	st.local.u32 	[%rd879+-28], %r2223;
	setp.ne.s32 	%p2475, %r14735, %r2223;
	selp.u32 	%r9217, 1, 0, %p2475;
	or.b32  	%r14734, %r14734, %r9217;
	mov.u32 	%r14735, %r2223;
$L__BB3_1581:
	setp.lt.s32 	%p2476, %r14737, 0;
	@%p2476 bra 	$L__BB3_1583;
	and.b32  	%r9218, %r14737, %r2218;
	popc.b32 	%r9219, %r9218;
	setp.eq.s32 	%p2477, %r9219, 1;
	or.b32  	%r9220, %r9218, -2147483648;
	selp.b32 	%r2227, %r9220, %r9218, %p2477;
	st.local.u32 	[%rd879+-8], %r2227;
	setp.ne.s32 	%p2478, %r14737, %r2227;
	selp.u32 	%r9221, 1, 0, %p2478;
	or.b32  	%r14734, %r14734, %r9221;
	mov.u32 	%r14737, %r2227;
$L__BB3_1583:
	setp.lt.s32 	%p2479, %r14739, 0;
	@%p2479 bra 	$L__BB3_1585;
	and.b32  	%r9222, %r14739, %r2218;
	popc.b32 	%r9223, %r9222;
	setp.eq.s32 	%p2480, %r9223, 1;
	or.b32  	%r9224, %r9222, -2147483648;
	selp.b32 	%r2231, %r9224, %r9222, %p2480;
	st.local.u32 	[%rd879+12], %r2231;
	setp.ne.s32 	%p2481, %r14739, %r2231;
	selp.u32 	%r9225, 1, 0, %p2481;
	or.b32  	%r14734, %r14734, %r9225;
	mov.u32 	%r14739, %r2231;
$L__BB3_1585:
	setp.lt.s32 	%p2482, %r14741, 0;
	@%p2482 bra 	$L__BB3_1587;
	and.b32  	%r9226, %r14741, %r2218;
	popc.b32 	%r9227, %r9226;
	setp.eq.s32 	%p2483, %r9227, 1;
	or.b32  	%r9228, %r9226, -2147483648;
	selp.b32 	%r2235, %r9228, %r9226, %p2483;
	st.local.u32 	[%rd879+32], %r2235;
	setp.ne.s32 	%p2484, %r14741, %r2235;
	selp.u32 	%r9229, 1, 0, %p2484;
	or.b32  	%r14734, %r14734, %r9229;
	mov.u32 	%r14741, %r2235;
$L__BB3_1587:
	setp.lt.s32 	%p2485, %r14743, 0;
	@%p2485 bra 	$L__BB3_1589;
	and.b32  	%r9230, %r14743, %r2218;
	popc.b32 	%r9231, %r9230;
	setp.eq.s32 	%p2486, %r9231, 1;
	or.b32  	%r9232, %r9230, -2147483648;
	selp.b32 	%r2239, %r9232, %r9230, %p2486;
	st.local.u32 	[%rd879+-44], %r2239;
	setp.ne.s32 	%p2487, %r14743, %r2239;
	selp.u32 	%r9233, 1, 0, %p2487;
	or.b32  	%r14734, %r14734, %r9233;
	mov.u32 	%r14743, %r2239;
$L__BB3_1589:
	setp.lt.s32 	%p2488, %r14745, 0;
	@%p2488 bra 	$L__BB3_1591;
	and.b32  	%r9234, %r14745, %r2218;
	popc.b32 	%r9235, %r9234;
	setp.eq.s32 	%p2489, %r9235, 1;
	or.b32  	%r9236, %r9234, -2147483648;
	selp.b32 	%r2243, %r9236, %r9234, %p2489;
	st.local.u32 	[%rd879+-24], %r2243;
	setp.ne.s32 	%p2490, %r14745, %r2243;
	selp.u32 	%r9237, 1, 0, %p2490;
	or.b32  	%r14734, %r14734, %r9237;
	mov.u32 	%r14745, %r2243;
$L__BB3_1591:
	setp.lt.s32 	%p2491, %r14747, 0;
	@%p2491 bra 	$L__BB3_1593;
	and.b32  	%r9238, %r14747, %r2218;
	popc.b32 	%r9239, %r9238;
	setp.eq.s32 	%p2492, %r9239, 1;
	or.b32  	%r9240, %r9238, -2147483648;
	selp.b32 	%r2247, %r9240, %r9238, %p2492;
	st.local.u32 	[%rd879+-4], %r2247;
	setp.ne.s32 	%p2493, %r14747, %r2247;
	selp.u32 	%r9241, 1, 0, %p2493;
	or.b32  	%r14734, %r14734, %r9241;
	mov.u32 	%r14747, %r2247;
$L__BB3_1593:
	setp.lt.s32 	%p2494, %r14749, 0;
	@%p2494 bra 	$L__BB3_1595;
	and.b32  	%r9242, %r14749, %r2218;
	popc.b32 	%r9243, %r9242;
	setp.eq.s32 	%p2495, %r9243, 1;
	or.b32  	%r9244, %r9242, -2147483648;
	selp.b32 	%r2251, %r9244, %r9242, %p2495;
	st.local.u32 	[%rd879+16], %r2251;
	setp.ne.s32 	%p2496, %r14749, %r2251;
	selp.u32 	%r9245, 1, 0, %p2496;
	or.b32  	%r14734, %r14734, %r9245;
	mov.u32 	%r14749, %r2251;
$L__BB3_1595:
	setp.lt.s32 	%p2497, %r14751, 0;
	@%p2497 bra 	$L__BB3_1597;
	and.b32  	%r9246, %r14751, %r2218;
	popc.b32 	%r9247, %r9246;
	setp.eq.s32 	%p2498, %r9247, 1;
	or.b32  	%r9248, %r9246, -2147483648;
	selp.b32 	%r2255, %r9248, %r9246, %p2498;
	st.local.u32 	[%rd879+36], %r2255;
	setp.ne.s32 	%p2499, %r14751, %r2255;
	selp.u32 	%r9249, 1, 0, %p2499;
	or.b32  	%r14734, %r14734, %r9249;
	mov.u32 	%r14751, %r2255;
$L__BB3_1597:
	setp.lt.s32 	%p2500, %r14753, 0;
	@%p2500 bra 	$L__BB3_1599;
	and.b32  	%r9250, %r14753, %r2218;
	popc.b32 	%r9251, %r9250;
	setp.eq.s32 	%p2501, %r9251, 1;
	or.b32  	%r9252, %r9250, -2147483648;
	selp.b32 	%r2259, %r9252, %r9250, %p2501;
	st.local.u32 	[%rd879+-40], %r2259;
	setp.ne.s32 	%p2502, %r14753, %r2259;
	selp.u32 	%r9253, 1, 0, %p2502;
	or.b32  	%r14734, %r14734, %r9253;
	mov.u32 	%r14753, %r2259;
$L__BB3_1599:
	setp.lt.s32 	%p2503, %r14755, 0;
	@%p2503 bra 	$L__BB3_1601;
	and.b32  	%r9254, %r14755, %r2218;
	popc.b32 	%r9255, %r9254;
	setp.eq.s32 	%p2504, %r9255, 1;
	or.b32  	%r9256, %r9254, -2147483648;
	selp.b32 	%r2263, %r9256, %r9254, %p2504;
	st.local.u32 	[%rd879+-20], %r2263;
	setp.ne.s32 	%p2505, %r14755, %r2263;
	selp.u32 	%r9257, 1, 0, %p2505;
	or.b32  	%r14734, %r14734, %r9257;
	mov.u32 	%r14755, %r2263;
$L__BB3_1601:
	setp.lt.s32 	%p2506, %r14757, 0;
	@%p2506 bra 	$L__BB3_1603;
	and.b32  	%r9258, %r14757, %r2218;
	popc.b32 	%r9259, %r9258;
	setp.eq.s32 	%p2507, %r9259, 1;
	or.b32  	%r9260, %r9258, -2147483648;
	selp.b32 	%r2267, %r9260, %r9258, %p2507;
	st.local.u32 	[%rd879], %r2267;
	setp.ne.s32 	%p2508, %r14757, %r2267;
	selp.u32 	%r9261, 1, 0, %p2508;
	or.b32  	%r14734, %r14734, %r9261;
	mov.u32 	%r14757, %r2267;
$L__BB3_1603:
	setp.lt.s32 	%p2509, %r14759, 0;
	@%p2509 bra 	$L__BB3_1605;
	and.b32  	%r9262, %r14759, %r2218;
	popc.b32 	%r9263, %r9262;
	setp.eq.s32 	%p2510, %r9263, 1;
	or.b32  	%r9264, %r9262, -2147483648;
	selp.b32 	%r2271, %r9264, %r9262, %p2510;
	st.local.u32 	[%rd879+20], %r2271;
	setp.ne.s32 	%p2511, %r14759, %r2271;
	selp.u32 	%r9265, 1, 0, %p2511;
	or.b32  	%r14734, %r14734, %r9265;
	mov.u32 	%r14759, %r2271;
$L__BB3_1605:
	setp.lt.s32 	%p2512, %r14761, 0;
	@%p2512 bra 	$L__BB3_1607;
	and.b32  	%r9266, %r14761, %r2218;
	popc.b32 	%r9267, %r9266;
	setp.eq.s32 	%p2513, %r9267, 1;
	or.b32  	%r9268, %r9266, -2147483648;
	selp.b32 	%r2275, %r9268, %r9266, %p2513;
	st.local.u32 	[%rd879+40], %r2275;
	setp.ne.s32 	%p2514, %r14761, %r2275;
	selp.u32 	%r9269, 1, 0, %p2514;
	or.b32  	%r14734, %r14734, %r9269;
	mov.u32 	%r14761, %r2275;
$L__BB3_1607:
	setp.lt.s32 	%p2515, %r14763, 0;
	@%p2515 bra 	$L__BB3_1609;
	and.b32  	%r9270, %r14763, %r2218;
	popc.b32 	%r9271, %r9270;
	setp.eq.s32 	%p2516, %r9271, 1;
	or.b32  	%r9272, %r9270, -2147483648;
	selp.b32 	%r2279, %r9272, %r9270, %p2516;
	st.local.u32 	[%rd879+-36], %r2279;
	setp.ne.s32 	%p2517, %r14763, %r2279;
	selp.u32 	%r9273, 1, 0, %p2517;
	or.b32  	%r14734, %r14734, %r9273;
	mov.u32 	%r14763, %r2279;
$L__BB3_1609:
	setp.lt.s32 	%p2518, %r14765, 0;
	@%p2518 bra 	$L__BB3_1611;
	and.b32  	%r9274, %r14765, %r2218;
	popc.b32 	%r9275, %r9274;
	setp.eq.s32 	%p2519, %r9275, 1;
	or.b32  	%r9276, %r9274, -2147483648;
	selp.b32 	%r2283, %r9276, %r9274, %p2519;
	st.local.u32 	[%rd879+-16], %r2283;
	setp.ne.s32 	%p2520, %r14765, %r2283;
	selp.u32 	%r9277, 1, 0, %p2520;
	or.b32  	%r14734, %r14734, %r9277;
	mov.u32 	%r14765, %r2283;
$L__BB3_1611:
	setp.lt.s32 	%p2521, %r14767, 0;
	@%p2521 bra 	$L__BB3_1613;
	and.b32  	%r9278, %r14767, %r2218;
	popc.b32 	%r9279, %r9278;
	setp.eq.s32 	%p2522, %r9279, 1;
	or.b32  	%r9280, %r9278, -2147483648;
	selp.b32 	%r2287, %r9280, %r9278, %p2522;
	st.local.u32 	[%rd879+4], %r2287;
	setp.ne.s32 	%p2523, %r14767, %r2287;
	selp.u32 	%r9281, 1, 0, %p2523;
	or.b32  	%r14734, %r14734, %r9281;
	mov.u32 	%r14767, %r2287;
$L__BB3_1613:
	setp.lt.s32 	%p2524, %r14769, 0;
	@%p2524 bra 	$L__BB3_1615;
	and.b32  	%r9282, %r14769, %r2218;
	popc.b32 	%r9283, %r9282;
	setp.eq.s32 	%p2525, %r9283, 1;
	or.b32  	%r9284, %r9282, -2147483648;
	selp.b32 	%r2291, %r9284, %r9282, %p2525;
	st.local.u32 	[%rd879+24], %r2291;
	setp.ne.s32 	%p2526, %r14769, %r2291;
	selp.u32 	%r9285, 1, 0, %p2526;
	or.b32  	%r14734, %r14734, %r9285;
	mov.u32 	%r14769, %r2291;
$L__BB3_1615:
	setp.lt.s32 	%p2527, %r14771, 0;
	@%p2527 bra 	$L__BB3_1617;
	and.b32  	%r9286, %r14771, %r2218;
	popc.b32 	%r9287, %r9286;
	setp.eq.s32 	%p2528, %r9287, 1;
	or.b32  	%r9288, %r9286, -2147483648;
	selp.b32 	%r2295, %r9288, %r9286, %p2528;
	st.local.u32 	[%rd879+44], %r2295;
	setp.ne.s32 	%p2529, %r14771, %r2295;
	selp.u32 	%r9289, 1, 0, %p2529;
	or.b32  	%r14734, %r14734, %r9289;
	mov.u32 	%r14771, %r2295;
$L__BB3_1617:
	setp.lt.s32 	%p2530, %r14773, 0;
	@%p2530 bra 	$L__BB3_1619;
	and.b32  	%r9290, %r14773, %r2218;
	popc.b32 	%r9291, %r9290;
	setp.eq.s32 	%p2531, %r9291, 1;
	or.b32  	%r9292, %r9290, -2147483648;
	selp.b32 	%r2299, %r9292, %r9290, %p2531;
	st.local.u32 	[%rd879+-32], %r2299;
	setp.ne.s32 	%p2532, %r14773, %r2299;
	selp.u32 	%r9293, 1, 0, %p2532;
	or.b32  	%r14734, %r14734, %r9293;
	mov.u32 	%r14773, %r2299;
$L__BB3_1619:
	setp.lt.s32 	%p2533, %r14775, 0;
	@%p2533 bra 	$L__BB3_1621;
	and.b32  	%r9294, %r14775, %r2218;
	popc.b32 	%r9295, %r9294;
	setp.eq.s32 	%p2534, %r9295, 1;
	or.b32  	%r9296, %r9294, -2147483648;
	selp.b32 	%r2303, %r9296, %r9294, %p2534;
	st.local.u32 	[%rd879+-12], %r2303;
	setp.ne.s32 	%p2535, %r14775, %r2303;
	selp.u32 	%r9297, 1, 0, %p2535;
	or.b32  	%r14734, %r14734, %r9297;
	mov.u32 	%r14775, %r2303;
$L__BB3_1621:
	setp.lt.s32 	%p2536, %r14777, 0;
	@%p2536 bra 	$L__BB3_1623;
	and.b32  	%r9298, %r14777, %r2218;
	popc.b32 	%r9299, %r9298;
	setp.eq.s32 	%p2537, %r9299, 1;
	or.b32  	%r9300, %r9298, -2147483648;
	selp.b32 	%r2307, %r9300, %r9298, %p2537;
	st.local.u32 	[%rd879+8], %r2307;
	setp.ne.s32 	%p2538, %r14777, %r2307;
	selp.u32 	%r9301, 1, 0, %p2538;
	or.b32  	%r14734, %r14734, %r9301;
	mov.u32 	%r14777, %r2307;
$L__BB3_1623:
	setp.lt.s32 	%p2539, %r14779, 0;
	@%p2539 bra 	$L__BB3_1625;
	and.b32  	%r9302, %r14779, %r2218;
	popc.b32 	%r9303, %r9302;
	setp.eq.s32 	%p2540, %r9303, 1;
	or.b32  	%r9304, %r9302, -2147483648;
	selp.b32 	%r2311, %r9304, %r9302, %p2540;
	st.local.u32 	[%rd879+28], %r2311;
	setp.ne.s32 	%p2541, %r14779, %r2311;
	selp.u32 	%r9305, 1, 0, %p2541;
	or.b32  	%r14734, %r14734, %r9305;
	mov.u32 	%r14779, %r2311;
$L__BB3_1625:
	setp.lt.s32 	%p2542, %r14781, 0;
	@%p2542 bra 	$L__BB3_1627;
	and.b32  	%r9306, %r14781, %r2218;
	popc.b32 	%r9307, %r9306;
	setp.eq.s32 	%p2543, %r9307, 1;
	or.b32  	%r9308, %r9306, -2147483648;
	selp.b32 	%r2315, %r9308, %r9306, %p2543;
	st.local.u32 	[%rd879+48], %r2315;
	setp.ne.s32 	%p2544, %r14781, %r2315;
	selp.u32 	%r9309, 1, 0, %p2544;
	or.b32  	%r14734, %r14734, %r9309;
	mov.u32 	%r14781, %r2315;
$L__BB3_1627:
	mov.b32 	%r9310, 0;
	st.local.v4.u32 	[%rd4], {%r9310, %r9310, %r9310, %r9310};
	st.local.v4.u32 	[%rd4+16], {%r9310, %r9310, %r9310, %r9310};
	st.local.v4.u32 	[%rd4+32], {%r9310, %r9310, %r9310, %r9310};
	st.local.v4.u32 	[%rd4+48], {%r9310, %r9310, %r9310, %r9310};
	st.local.v4.u32 	[%rd4+64], {%r9310, %r9310, %r9310, %r9310};
	st.local.v4.u32 	[%rd4+80], {%r9310, %r9310, %r9310, %r9310};
	st.local.v4.u32 	[%rd4+96], {%r9310, %r9310, %r9310, %r9310};
	st.local.v4.u32 	[%rd4+112], {%r9310, %r9310, %r9310, %r9310};
	popc.b32 	%r2319, %r14733;
	setp.lt.s32 	%p2545, %r14733, 0;
	setp.ne.s32 	%p2546, %r2319, 2;
	or.pred  	%p2547, %p2545, %p2546;
	mov.u32 	%r14783, %r9310;
	@%p2547 bra 	$L__BB3_1630;
	clz.b32 	%r9311, %r14733;
	mov.b32 	%r9312, -2147483648;
	shr.u32 	%r2320, %r9312, %r9311;
	xor.b32  	%r9313, %r2320, %r14733;
	clz.b32 	%r9314, %r9313;
	sub.s32 	%r9315, 31, %r9314;
	mul.wide.u32 	%rd588, %r9315, 4;
	add.s64 	%rd174, %rd4, %rd588;
	ld.local.u32 	%r2321, [%rd174];
	and.b32  	%r9316, %r2321, %r2320;
	setp.ne.s32 	%p2548, %r9316, 0;
	mov.u32 	%r14783, %r14733;
	@%p2548 bra 	$L__BB3_1630;
	or.b32  	%r9318, %r2321, %r2320;
	st.local.u32 	[%rd174], %r9318;
	mov.u32 	%r14783, %r9310;
$L__BB3_1630:
	popc.b32 	%r2323, %r14735;
	setp.lt.s32 	%p2549, %r14735, 0;
	setp.ne.s32 	%p2550, %r2323, 2;
	or.pred  	%p2551, %p2549, %p2550;
	@%p2551 bra 	$L__BB3_1634;
	clz.b32 	%r9319, %r14735;
	mov.b32 	%r9320, -2147483648;
	shr.u32 	%r2324, %r9320, %r9319;
	xor.b32  	%r9321, %r2324, %r14735;
	clz.b32 	%r9322, %r9321;
	sub.s32 	%r9323, 31, %r9322;
	mul.wide.u32 	%rd589, %r9323, 4;
	add.s64 	%rd175, %rd4, %rd589;
	ld.local.u32 	%r2325, [%rd175];
	and.b32  	%r9324, %r2325, %r2324;
	setp.eq.s32 	%p2552, %r9324, 0;
	@%p2552 bra 	$L__BB3_1633;
	or.b32  	%r14783, %r14735, %r14783;
	bra.uni 	$L__BB3_1634;
$L__BB3_1633:
	or.b32  	%r9325, %r2325, %r2324;
	st.local.u32 	[%rd175], %r9325;
$L__BB3_1634:
	popc.b32 	%r2328, %r14737;
	setp.lt.s32 	%p2553, %r14737, 0;
	setp.ne.s32 	%p2554, %r2328, 2;
	or.pred  	%p2555, %p2553, %p2554;
	@%p2555 bra 	$L__BB3_1638;
	clz.b32 	%r9326, %r14737;
	mov.b32 	%r9327, -2147483648;
	shr.u32 	%r2329, %r9327, %r9326;
	xor.b32  	%r9328, %r2329, %r14737;
	clz.b32 	%r9329, %r9328;
	sub.s32 	%r9330, 31, %r9329;
	mul.wide.u32 	%rd590, %r9330, 4;
	add.s64 	%rd176, %rd4, %rd590;
	ld.local.u32 	%r2330, [%rd176];
	and.b32  	%r9331, %r2330, %r2329;
	setp.eq.s32 	%p2556, %r9331, 0;
	@%p2556 bra 	$L__BB3_1637;
	or.b32  	%r14783, %r14737, %r14783;
	bra.uni 	$L__BB3_1638;
$L__BB3_1637:
	or.b32  	%r9332, %r2330, %r2329;
	st.local.u32 	[%rd176], %r9332;
$L__BB3_1638:
	popc.b32 	%r2333, %r14739;
	setp.lt.s32 	%p2557, %r14739, 0;
	setp.ne.s32 	%p2558, %r2333, 2;
	or.pred  	%p2559, %p2557, %p2558;
	@%p2559 bra 	$L__BB3_1642;
	clz.b32 	%r9333, %r14739;
	mov.b32 	%r9334, -2147483648;
	shr.u32 	%r2334, %r9334, %r9333;
	xor.b32  	%r9335, %r2334, %r14739;
	clz.b32 	%r9336, %r9335;
	sub.s32 	%r9337, 31, %r9336;
	mul.wide.u32 	%rd591, %r9337, 4;
	add.s64 	%rd177, %rd4, %rd591;
	ld.local.u32 	%r2335, [%rd177];
	and.b32  	%r9338, %r2335, %r2334;
	setp.eq.s32 	%p2560, %r9338, 0;
	@%p2560 bra 	$L__BB3_1641;
	or.b32  	%r14783, %r14739, %r14783;
	bra.uni 	$L__BB3_1642;
$L__BB3_1641:
	or.b32  	%r9339, %r2335, %r2334;
	st.local.u32 	[%rd177], %r9339;
$L__BB3_1642:
	popc.b32 	%r2338, %r14741;
	setp.lt.s32 	%p2561, %r14741, 0;
	setp.ne.s32 	%p2562, %r2338, 2;
	or.pred  	%p2563, %p2561, %p2562;
	@%p2563 bra 	$L__BB3_1646;
	clz.b32 	%r9340, %r14741;
	mov.b32 	%r9341, -2147483648;
	shr.u32 	%r2339, %r9341, %r9340;
	xor.b32  	%r9342, %r2339, %r14741;
	clz.b32 	%r9343, %r9342;
	sub.s32 	%r9344, 31, %r9343;
	mul.wide.u32 	%rd592, %r9344, 4;
	add.s64 	%rd178, %rd4, %rd592;
	ld.local.u32 	%r2340, [%rd178];
	and.b32  	%r9345, %r2340, %r2339;
	setp.eq.s32 	%p2564, %r9345, 0;
	@%p2564 bra 	$L__BB3_1645;
	or.b32  	%r14783, %r14741, %r14783;
	bra.uni 	$L__BB3_1646;
$L__BB3_1645:
	or.b32  	%r9346, %r2340, %r2339;
	st.local.u32 	[%rd178], %r9346;
$L__BB3_1646:
	popc.b32 	%r2343, %r14743;
	setp.lt.s32 	%p2565, %r14743, 0;
	setp.ne.s32 	%p2566, %r2343, 2;
	or.pred  	%p2567, %p2565, %p2566;
	@%p2567 bra 	$L__BB3_1650;
	clz.b32 	%r9347, %r14743;
	mov.b32 	%r9348, -2147483648;
	shr.u32 	%r2344, %r9348, %r9347;
	xor.b32  	%r9349, %r2344, %r14743;
	clz.b32 	%r9350, %r9349;
	sub.s32 	%r9351, 31, %r9350;
	mul.wide.u32 	%rd593, %r9351, 4;
	add.s64 	%rd179, %rd4, %rd593;
	ld.local.u32 	%r2345, [%rd179];
	and.b32  	%r9352, %r2345, %r2344;
	setp.eq.s32 	%p2568, %r9352, 0;
	@%p2568 bra 	$L__BB3_1649;
	or.b32  	%r14783, %r14743, %r14783;
	bra.uni 	$L__BB3_1650;
$L__BB3_1649:
	or.b32  	%r9353, %r2345, %r2344;
	st.local.u32 	[%rd179], %r9353;
$L__BB3_1650:
	popc.b32 	%r2348, %r14745;
	setp.lt.s32 	%p2569, %r14745, 0;
	setp.ne.s32 	%p2570, %r2348, 2;
	or.pred  	%p2571, %p2569, %p2570;
	@%p2571 bra 	$L__BB3_1654;
	clz.b32 	%r9354, %r14745;
	mov.b32 	%r9355, -2147483648;
	shr.u32 	%r2349, %r9355, %r9354;
	xor.b32  	%r9356, %r2349, %r14745;
	clz.b32 	%r9357, %r9356;
	sub.s32 	%r9358, 31, %r9357;
	mul.wide.u32 	%rd594, %r9358, 4;
	add.s64 	%rd180, %rd4, %rd594;
	ld.local.u32 	%r2350, [%rd180];
	and.b32  	%r9359, %r2350, %r2349;
	setp.eq.s32 	%p2572, %r9359, 0;
	@%p2572 bra 	$L__BB3_1653;
	or.b32  	%r14783, %r14745, %r14783;
	bra.uni 	$L__BB3_1654;
$L__BB3_1653:
	or.b32  	%r9360, %r2350, %r2349;
	st.local.u32 	[%rd180], %r9360;
$L__BB3_1654:
	popc.b32 	%r2353, %r14747;
	setp.lt.s32 	%p2573, %r14747, 0;
	setp.ne.s32 	%p2574, %r2353, 2;
	or.pred  	%p2575, %p2573, %p2574;
	@%p2575 bra 	$L__BB3_1658;
	clz.b32 	%r9361, %r14747;
	mov.b32 	%r9362, -2147483648;
	shr.u32 	%r2354, %r9362, %r9361;
	xor.b32  	%r9363, %r2354, %r14747;
	clz.b32 	%r9364, %r9363;
	sub.s32 	%r9365, 31, %r9364;
	mul.wide.u32 	%rd595, %r9365, 4;
	add.s64 	%rd181, %rd4, %rd595;
	ld.local.u32 	%r2355, [%rd181];
	and.b32  	%r9366, %r2355, %r2354;
	setp.eq.s32 	%p2576, %r9366, 0;
	@%p2576 bra 	$L__BB3_1657;
	or.b32  	%r14783, %r14747, %r14783;
	bra.uni 	$L__BB3_1658;
$L__BB3_1657:
	or.b32  	%r9367, %r2355, %r2354;
	st.local.u32 	[%rd181], %r9367;
$L__BB3_1658:
	popc.b32 	%r2358, %r14749;
	setp.lt.s32 	%p2577, %r14749, 0;
	setp.ne.s32 	%p2578, %r2358, 2;
	or.pred  	%p2579, %p2577, %p2578;
	@%p2579 bra 	$L__BB3_1662;
	clz.b32 	%r9368, %r14749;
	mov.b32 	%r9369, -2147483648;
	shr.u32 	%r2359, %r9369, %r9368;
	xor.b32  	%r9370, %r2359, %r14749;
	clz.b32 	%r9371, %r9370;
	sub.s32 	%r9372, 31, %r9371;
	mul.wide.u32 	%rd596, %r9372, 4;
	add.s64 	%rd182, %rd4, %rd596;
	ld.local.u32 	%r2360, [%rd182];
	and.b32  	%r9373, %r2360, %r2359;
	setp.eq.s32 	%p2580, %r9373, 0;
	@%p2580 bra 	$L__BB3_1661;
	or.b32  	%r14783, %r14749, %r14783;
	bra.uni 	$L__BB3_1662;
$L__BB3_1661:
	or.b32  	%r9374, %r2360, %r2359;
	st.local.u32 	[%rd182], %r9374;
$L__BB3_1662:
	popc.b32 	%r2363, %r14751;
	setp.lt.s32 	%p2581, %r14751, 0;
	setp.ne.s32 	%p2582, %r2363, 2;
	or.pred  	%p2583, %p2581, %p2582;
	@%p2583 bra 	$L__BB3_1666;
	clz.b32 	%r9375, %r14751;
	mov.b32 	%r9376, -2147483648;
	shr.u32 	%r2364, %r9376, %r9375;
	xor.b32  	%r9377, %r2364, %r14751;
	clz.b32 	%r9378, %r9377;
	sub.s32 	%r9379, 31, %r9378;
	mul.wide.u32 	%rd597, %r9379, 4;
	add.s64 	%rd183, %rd4, %rd597;
	ld.local.u32 	%r2365, [%rd183];
	and.b32  	%r9380, %r2365, %r2364;
	setp.eq.s32 	%p2584, %r9380, 0;
	@%p2584 bra 	$L__BB3_1665;
	or.b32  	%r14783, %r14751, %r14783;
	bra.uni 	$L__BB3_1666;
$L__BB3_1665:
	or.b32  	%r9381, %r2365, %r2364;
	st.local.u32 	[%rd183], %r9381;
$L__BB3_1666:
	popc.b32 	%r2368, %r14753;
	setp.lt.s32 	%p2585, %r14753, 0;
	setp.ne.s32 	%p2586, %r2368, 2;
	or.pred  	%p2587, %p2585, %p2586;
	@%p2587 bra 	$L__BB3_1670;
	clz.b32 	%r9382, %r14753;
	mov.b32 	%r9383, -2147483648;
	shr.u32 	%r2369, %r9383, %r9382;
	xor.b32  	%r9384, %r2369, %r14753;
	clz.b32 	%r9385, %r9384;
	sub.s32 	%r9386, 31, %r9385;
	mul.wide.u32 	%rd598, %r9386, 4;
	add.s64 	%rd184, %rd4, %rd598;
	ld.local.u32 	%r2370, [%rd184];
	and.b32  	%r9387, %r2370, %r2369;
	setp.eq.s32 	%p2588, %r9387, 0;
	@%p2588 bra 	$L__BB3_1669;
	or.b32  	%r14783, %r14753, %r14783;
	bra.uni 	$L__BB3_1670;
$L__BB3_1669:
	or.b32  	%r9388, %r2370, %r2369;
	st.local.u32 	[%rd184], %r9388;
$L__BB3_1670:
	popc.b32 	%r2373, %r14755;
	setp.lt.s32 	%p2589, %r14755, 0;
	setp.ne.s32 	%p2590, %r2373, 2;
	or.pred  	%p2591, %p2589, %p2590;
	@%p2591 bra 	$L__BB3_1674;
	clz.b32 	%r9389, %r14755;
	mov.b32 	%r9390, -2147483648;
	shr.u32 	%r2374, %r9390, %r9389;
	xor.b32  	%r9391, %r2374, %r14755;
	clz.b32 	%r9392, %r9391;
	sub.s32 	%r9393, 31, %r9392;
	mul.wide.u32 	%rd599, %r9393, 4;
	add.s64 	%rd185, %rd4, %rd599;
	ld.local.u32 	%r2375, [%rd185];
	and.b32  	%r9394, %r2375, %r2374;
	setp.eq.s32 	%p2592, %r9394, 0;
	@%p2592 bra 	$L__BB3_1673;
	or.b32  	%r14783, %r14755, %r14783;
	bra.uni 	$L__BB3_1674;
$L__BB3_1673:
	or.b32  	%r9395, %r2375, %r2374;
	st.local.u32 	[%rd185], %r9395;
$L__BB3_1674:
	popc.b32 	%r2378, %r14757;
	setp.lt.s32 	%p2593, %r14757, 0;
	setp.ne.s32 	%p2594, %r2378, 2;
	or.pred  	%p2595, %p2593, %p2594;
	@%p2595 bra 	$L__BB3_1678;
	clz.b32 	%r9396, %r14757;
	mov.b32 	%r9397, -2147483648;
	shr.u32 	%r2379, %r9397, %r9396;
	xor.b32  	%r9398, %r2379, %r14757;
	clz.b32 	%r9399, %r9398;
	sub.s32 	%r9400, 31, %r9399;
	mul.wide.u32 	%rd600, %r9400, 4;
	add.s64 	%rd186, %rd4, %rd600;
	ld.local.u32 	%r2380, [%rd186];
	and.b32  	%r9401, %r2380, %r2379;
	setp.eq.s32 	%p2596, %r9401, 0;
	@%p2596 bra 	$L__BB3_1677;
	or.b32  	%r14783, %r14757, %r14783;
	bra.uni 	$L__BB3_1678;
$L__BB3_1677:
	or.b32  	%r9402, %r2380, %r2379;
	st.local.u32 	[%rd186], %r9402;
$L__BB3_1678:
	popc.b32 	%r2383, %r14759;
	setp.lt.s32 	%p2597, %r14759, 0;
	setp.ne.s32 	%p2598, %r2383, 2;
	or.pred  	%p2599, %p2597, %p2598;
	@%p2599 bra 	$L__BB3_1682;
	clz.b32 	%r9403, %r14759;
	mov.b32 	%r9404, -2147483648;
	shr.u32 	%r2384, %r9404, %r9403;
	xor.b32  	%r9405, %r2384, %r14759;
	clz.b32 	%r9406, %r9405;
	sub.s32 	%r9407, 31, %r9406;
	mul.wide.u32 	%rd601, %r9407, 4;
	add.s64 	%rd187, %rd4, %rd601;
	ld.local.u32 	%r2385, [%rd187];
	and.b32  	%r9408, %r2385, %r2384;
	setp.eq.s32 	%p2600, %r9408, 0;
	@%p2600 bra 	$L__BB3_1681;
	or.b32  	%r14783, %r14759, %r14783;
	bra.uni 	$L__BB3_1682;
$L__BB3_1681:
	or.b32  	%r9409, %r2385, %r2384;
	st.local.u32 	[%rd187], %r9409;
$L__BB3_1682:
	popc.b32 	%r2388, %r14761;
	setp.lt.s32 	%p2601, %r14761, 0;
	setp.ne.s32 	%p2602, %r2388, 2;
	or.pred  	%p2603, %p2601, %p2602;
	@%p2603 bra 	$L__BB3_1686;
	clz.b32 	%r9410, %r14761;
	mov.b32 	%r9411, -2147483648;
	shr.u32 	%r2389, %r9411, %r9410;
	xor.b32  	%r9412, %r2389, %r14761;
	clz.b32 	%r9413, %r9412;
	sub.s32 	%r9414, 31, %r9413;
	mul.wide.u32 	%rd602, %r9414, 4;
	add.s64 	%rd188, %rd4, %rd602;
	ld.local.u32 	%r2390, [%rd188];
	and.b32  	%r9415, %r2390, %r2389;
	setp.eq.s32 	%p2604, %r9415, 0;
	@%p2604 bra 	$L__BB3_1685;
	or.b32  	%r14783, %r14761, %r14783;
	bra.uni 	$L__BB3_1686;
$L__BB3_1685:
	or.b32  	%r9416, %r2390, %r2389;
	st.local.u32 	[%rd188], %r9416;
$L__BB3_1686:
	popc.b32 	%r2393, %r14763;
	setp.lt.s32 	%p2605, %r14763, 0;
	setp.ne.s32 	%p2606, %r2393, 2;
	or.pred  	%p2607, %p2605, %p2606;
	@%p2607 bra 	$L__BB3_1690;
	clz.b32 	%r9417, %r14763;
	mov.b32 	%r9418, -2147483648;
	shr.u32 	%r2394, %r9418, %r9417;
	xor.b32  	%r9419, %r2394, %r14763;
	clz.b32 	%r9420, %r9419;
	sub.s32 	%r9421, 31, %r9420;
	mul.wide.u32 	%rd603, %r9421, 4;
	add.s64 	%rd189, %rd4, %rd603;
	ld.local.u32 	%r2395, [%rd189];
	and.b32  	%r9422, %r2395, %r2394;
	setp.eq.s32 	%p2608, %r9422, 0;
	@%p2608 bra 	$L__BB3_1689;
	or.b32  	%r14783, %r14763, %r14783;
	bra.uni 	$L__BB3_1690;
$L__BB3_1689:
	or.b32  	%r9423, %r2395, %r2394;
	st.local.u32 	[%rd189], %r9423;
$L__BB3_1690:
	popc.b32 	%r2398, %r14765;
	setp.lt.s32 	%p2609, %r14765, 0;
	setp.ne.s32 	%p2610, %r2398, 2;
	or.pred  	%p2611, %p2609, %p2610;
	@%p2611 bra 	$L__BB3_1694;
	clz.b32 	%r9424, %r14765;
	mov.b32 	%r9425, -2147483648;
	shr.u32 	%r2399, %r9425, %r9424;
	xor.b32  	%r9426, %r2399, %r14765;
	clz.b32 	%r9427, %r9426;
	sub.s32 	%r9428, 31, %r9427;
	mul.wide.u32 	%rd604, %r9428, 4;
	add.s64 	%rd190, %rd4, %rd604;
	ld.local.u32 	%r2400, [%rd190];
	and.b32  	%r9429, %r2400, %r2399;
	setp.eq.s32 	%p2612, %r9429, 0;
	@%p2612 bra 	$L__BB3_1693;
	or.b32  	%r14783, %r14765, %r14783;
	bra.uni 	$L__BB3_1694;
$L__BB3_1693:
	or.b32  	%r9430, %r2400, %r2399;
	st.local.u32 	[%rd190], %r9430;
$L__BB3_1694:
	popc.b32 	%r2403, %r14767;
	setp.lt.s32 	%p2613, %r14767, 0;
	setp.ne.s32 	%p2614, %r2403, 2;
	or.pred  	%p2615, %p2613, %p2614;
	@%p2615 bra 	$L__BB3_1698;
	clz.b32 	%r9431, %r14767;
	mov.b32 	%r9432, -2147483648;
	shr.u32 	%r2404, %r9432, %r9431;
	xor.b32  	%r9433, %r2404, %r14767;
	clz.b32 	%r9434, %r9433;
	sub.s32 	%r9435, 31, %r9434;
	mul.wide.u32 	%rd605, %r9435, 4;
	add.s64 	%rd191, %rd4, %rd605;
	ld.local.u32 	%r2405, [%rd191];
	and.b32  	%r9436, %r2405, %r2404;
	setp.eq.s32 	%p2616, %r9436, 0;
	@%p2616 bra 	$L__BB3_1697;
	or.b32  	%r14783, %r14767, %r14783;
	bra.uni 	$L__BB3_1698;
$L__BB3_1697:
	or.b32  	%r9437, %r2405, %r2404;
	st.local.u32 	[%rd191], %r9437;
$L__BB3_1698:
	popc.b32 	%r2408, %r14769;
	setp.lt.s32 	%p2617, %r14769, 0;
	setp.ne.s32 	%p2618, %r2408, 2;
	or.pred  	%p2619, %p2617, %p2618;
	@%p2619 bra 	$L__BB3_1702;
	clz.b32 	%r9438, %r14769;
	mov.b32 	%r9439, -2147483648;
	shr.u32 	%r2409, %r9439, %r9438;
	xor.b32  	%r9440, %r2409, %r14769;
	clz.b32 	%r9441, %r9440;
	sub.s32 	%r9442, 31, %r9441;
	mul.wide.u32 	%rd606, %r9442, 4;
	add.s64 	%rd192, %rd4, %rd606;
	ld.local.u32 	%r2410, [%rd192];
	and.b32  	%r9443, %r2410, %r2409;
	setp.eq.s32 	%p2620, %r9443, 0;
	@%p2620 bra 	$L__BB3_1701;
	or.b32  	%r14783, %r14769, %r14783;
	bra.uni 	$L__BB3_1702;
$L__BB3_1701:
	or.b32  	%r9444, %r2410, %r2409;
	st.local.u32 	[%rd192], %r9444;
$L__BB3_1702:
	popc.b32 	%r2413, %r14771;
	setp.lt.s32 	%p2621, %r14771, 0;
	setp.ne.s32 	%p2622, %r2413, 2;
	or.pred  	%p2623, %p2621, %p2622;
	@%p2623 bra 	$L__BB3_1706;
	clz.b32 	%r9445, %r14771;
	mov.b32 	%r9446, -2147483648;
	shr.u32 	%r2414, %r9446, %r9445;
	xor.b32  	%r9447, %r2414, %r14771;
	clz.b32 	%r9448, %r9447;
	sub.s32 	%r9449, 31, %r9448;
	mul.wide.u32 	%rd607, %r9449, 4;
	add.s64 	%rd193, %rd4, %rd607;
	ld.local.u32 	%r2415, [%rd193];
	and.b32  	%r9450, %r2415, %r2414;
	setp.eq.s32 	%p2624, %r9450, 0;
	@%p2624 bra 	$L__BB3_1705;
	or.b32  	%r14783, %r14771, %r14783;
	bra.uni 	$L__BB3_1706;
$L__BB3_1705:
	or.b32  	%r9451, %r2415, %r2414;
	st.local.u32 	[%rd193], %r9451;
$L__BB3_1706:
	popc.b32 	%r2418, %r14773;
	setp.lt.s32 	%p2625, %r14773, 0;
	setp.ne.s32 	%p2626, %r2418, 2;
	or.pred  	%p2627, %p2625, %p2626;
	@%p2627 bra 	$L__BB3_1710;
	clz.b32 	%r9452, %r14773;
	mov.b32 	%r9453, -2147483648;
	shr.u32 	%r2419, %r9453, %r9452;
	xor.b32  	%r9454, %r2419, %r14773;
	clz.b32 	%r9455, %r9454;
	sub.s32 	%r9456, 31, %r9455;
	mul.wide.u32 	%rd608, %r9456, 4;
	add.s64 	%rd194, %rd4, %rd608;
	ld.local.u32 	%r2420, [%rd194];
	and.b32  	%r9457, %r2420, %r2419;
	setp.eq.s32 	%p2628, %r9457, 0;
	@%p2628 bra 	$L__BB3_1709;
	or.b32  	%r14783, %r14773, %r14783;
	bra.uni 	$L__BB3_1710;
$L__BB3_1709:
	or.b32  	%r9458, %r2420, %r2419;
	st.local.u32 	[%rd194], %r9458;
$L__BB3_1710:
	popc.b32 	%r2423, %r14775;
	setp.lt.s32 	%p2629, %r14775, 0;
	setp.ne.s32 	%p2630, %r2423, 2;
	or.pred  	%p2631, %p2629, %p2630;
	@%p2631 bra 	$L__BB3_1714;
	clz.b32 	%r9459, %r14775;
	mov.b32 	%r9460, -2147483648;
	shr.u32 	%r2424, %r9460, %r9459;
	xor.b32  	%r9461, %r2424, %r14775;
	clz.b32 	%r9462, %r9461;
	sub.s32 	%r9463, 31, %r9462;
	mul.wide.u32 	%rd609, %r9463, 4;
	add.s64 	%rd195, %rd4, %rd609;
	ld.local.u32 	%r2425, [%rd195];
	and.b32  	%r9464, %r2425, %r2424;
	setp.eq.s32 	%p2632, %r9464, 0;
	@%p2632 bra 	$L__BB3_1713;
	or.b32  	%r14783, %r14775, %r14783;
	bra.uni 	$L__BB3_1714;
$L__BB3_1713:
	or.b32  	%r9465, %r2425, %r2424;
	st.local.u32 	[%rd195], %r9465;
$L__BB3_1714:
	popc.b32 	%r2428, %r14777;
	setp.lt.s32 	%p2633, %r14777, 0;
	setp.ne.s32 	%p2634, %r2428, 2;
	or.pred  	%p2635, %p2633, %p2634;
	@%p2635 bra 	$L__BB3_1718;
	clz.b32 	%r9466, %r14777;
	mov.b32 	%r9467, -2147483648;
	shr.u32 	%r2429, %r9467, %r9466;
	xor.b32  	%r9468, %r2429, %r14777;
	clz.b32 	%r9469, %r9468;
	sub.s32 	%r9470, 31, %r9469;
	mul.wide.u32 	%rd610, %r9470, 4;
	add.s64 	%rd196, %rd4, %rd610;
	ld.local.u32 	%r2430, [%rd196];
	and.b32  	%r9471, %r2430, %r2429;
	setp.eq.s32 	%p2636, %r9471, 0;
	@%p2636 bra 	$L__BB3_1717;
	or.b32  	%r14783, %r14777, %r14783;
	bra.uni 	$L__BB3_1718;
$L__BB3_1717:
	or.b32  	%r9472, %r2430, %r2429;
	st.local.u32 	[%rd196], %r9472;
$L__BB3_1718:
	popc.b32 	%r2433, %r14779;
	setp.lt.s32 	%p2637, %r14779, 0;
	setp.ne.s32 	%p2638, %r2433, 2;
	or.pred  	%p2639, %p2637, %p2638;
	@%p2639 bra 	$L__BB3_1722;
	clz.b32 	%r9473, %r14779;
	mov.b32 	%r9474, -2147483648;
	shr.u32 	%r2434, %r9474, %r9473;
	xor.b32  	%r9475, %r2434, %r14779;
	clz.b32 	%r9476, %r9475;
	sub.s32 	%r9477, 31, %r9476;
	mul.wide.u32 	%rd611, %r9477, 4;
	add.s64 	%rd197, %rd4, %rd611;
	ld.local.u32 	%r2435, [%rd197];
	and.b32  	%r9478, %r2435, %r2434;
	setp.eq.s32 	%p2640, %r9478, 0;
	@%p2640 bra 	$L__BB3_1721;
	or.b32  	%r14783, %r14779, %r14783;
	bra.uni 	$L__BB3_1722;
$L__BB3_1721:
	or.b32  	%r9479, %r2435, %r2434;
	st.local.u32 	[%rd197], %r9479;
$L__BB3_1722:
	popc.b32 	%r2438, %r14781;
	setp.lt.s32 	%p2641, %r14781, 0;
	setp.ne.s32 	%p2642, %r2438, 2;
	or.pred  	%p2643, %p2641, %p2642;
	@%p2643 bra 	$L__BB3_1724;
	clz.b32 	%r9480, %r14781;
	mov.b32 	%r9481, -2147483648;
	shr.u32 	%r9482, %r9481, %r9480;
	xor.b32  	%r9483, %r9482, %r14781;
	clz.b32 	%r9484, %r9483;
	sub.s32 	%r9485, 31, %r9484;
	mul.wide.u32 	%rd612, %r9485, 4;
	add.s64 	%rd613, %rd4, %rd612;
	ld.local.u32 	%r9486, [%rd613];
	and.b32  	%r9487, %r9486, %r9482;
	setp.eq.s32 	%p2644, %r9487, 0;
	selp.b32 	%r9488, 0, %r14781, %p2644;
	or.b32  	%r14783, %r14783, %r9488;
$L__BB3_1724:
	setp.eq.s32 	%p2645, %r14783, 0;
	mov.b32 	%r14809, 0;
	@%p2645 bra 	$L__BB3_1775;
	not.b32 	%r2441, %r14783;
	setp.gt.s32 	%p2646, %r14733, -1;
	setp.eq.s32 	%p2647, %r2319, 2;
	and.b32  	%r9492, %r14733, %r14783;
	setp.eq.s32 	%p2648, %r9492, %r14733;
	and.pred  	%p2649, %p2647, %p2648;
	mov.b32 	%r14809, 0;
	and.pred  	%p2650, %p2649, %p2646;
	@%p2650 bra 	$L__BB3_1727;
	and.b32  	%r9493, %r14733, %r2441;
	popc.b32 	%r9494, %r9493;
	setp.eq.s32 	%p2651, %r9494, 1;
	or.b32  	%r9495, %r9493, -2147483648;
	selp.b32 	%r9496, %r9495, %r9493, %p2651;
	st.local.u32 	[%rd879+-48], %r9496;
	setp.ne.s32 	%p2652, %r14733, %r9496;
	selp.u32 	%r14809, 1, 0, %p2652;
$L__BB3_1727:
	setp.gt.s32 	%p2653, %r14735, -1;
	setp.eq.s32 	%p2654, %r2323, 2;
	and.b32  	%r9498, %r14735, %r14783;
	setp.eq.s32 	%p2655, %r9498, %r14735;
	and.pred  	%p2656, %p2654, %p2655;
	and.pred  	%p2657, %p2656, %p2653;
	@%p2657 bra 	$L__BB3_1729;
	and.b32  	%r9499, %r14735, %r2441;
	popc.b32 	%r9500, %r9499;
	setp.eq.s32 	%p2658, %r9500, 1;
	or.b32  	%r9501, %r9499, -2147483648;
	selp.b32 	%r9502, %r9501, %r9499, %p2658;
	st.local.u32 	[%rd879+-28], %r9502;
	setp.ne.s32 	%p2659, %r14735, %r9502;
	selp.u32 	%r9503, 1, 0, %p2659;
	or.b32  	%r14809, %r14809, %r9503;
$L__BB3_1729:
	setp.gt.s32 	%p2660, %r14737, -1;
	setp.eq.s32 	%p2661, %r2328, 2;
	and.b32  	%r9505, %r14737, %r14783;
	setp.eq.s32 	%p2662, %r9505, %r14737;
	and.pred  	%p2663, %p2661, %p2662;
	and.pred  	%p2664, %p2663, %p2660;
	@%p2664 bra 	$L__BB3_1731;
	and.b32  	%r9506, %r14737, %r2441;
	popc.b32 	%r9507, %r9506;
	setp.eq.s32 	%p2665, %r9507, 1;
	or.b32  	%r9508, %r9506, -2147483648;
	selp.b32 	%r9509, %r9508, %r9506, %p2665;
	st.local.u32 	[%rd879+-8], %r9509;
	setp.ne.s32 	%p2666, %r14737, %r9509;
	selp.u32 	%r9510, 1, 0, %p2666;
	or.b32  	%r14809, %r14809, %r9510;
$L__BB3_1731:
	setp.gt.s32 	%p2667, %r14739, -1;
	setp.eq.s32 	%p2668, %r2333, 2;
	and.b32  	%r9512, %r14739, %r14783;
	setp.eq.s32 	%p2669, %r9512, %r14739;
	and.pred  	%p2670, %p2668, %p2669;
	and.pred  	%p2671, %p2670, %p2667;
	@%p2671 bra 	$L__BB3_1733;
	and.b32  	%r9513, %r14739, %r2441;
	popc.b32 	%r9514, %r9513;
	setp.eq.s32 	%p2672, %r9514, 1;
	or.b32  	%r9515, %r9513, -2147483648;
	selp.b32 	%r9516, %r9515, %r9513, %p2672;
	st.local.u32 	[%rd879+12], %r9516;
	setp.ne.s32 	%p2673, %r14739, %r9516;
	selp.u32 	%r9517, 1, 0, %p2673;
	or.b32  	%r14809, %r14809, %r9517;
$L__BB3_1733:
	setp.gt.s32 	%p2674, %r14741, -1;
	setp.eq.s32 	%p2675, %r2338, 2;
	and.b32  	%r9519, %r14741, %r14783;
	setp.eq.s32 	%p2676, %r9519, %r14741;
	and.pred  	%p2677, %p2675, %p2676;
	and.pred  	%p2678, %p2677, %p2674;
	@%p2678 bra 	$L__BB3_1735;
	and.b32  	%r9520, %r14741, %r2441;
	popc.b32 	%r9521, %r9520;
	setp.eq.s32 	%p2679, %r9521, 1;
	or.b32  	%r9522, %r9520, -2147483648;
	selp.b32 	%r9523, %r9522, %r9520, %p2679;
	st.local.u32 	[%rd879+32], %r9523;
	setp.ne.s32 	%p2680, %r14741, %r9523;
	selp.u32 	%r9524, 1, 0, %p2680;
	or.b32  	%r14809, %r14809, %r9524;
$L__BB3_1735:
	setp.gt.s32 	%p2681, %r14743, -1;
	setp.eq.s32 	%p2682, %r2343, 2;
	and.b32  	%r9526, %r14743, %r14783;
	setp.eq.s32 	%p2683, %r9526, %r14743;
	and.pred  	%p2684, %p2682, %p2683;
	and.pred  	%p2685, %p2684, %p2681;
	@%p2685 bra 	$L__BB3_1737;
	and.b32  	%r9527, %r14743, %r2441;
	popc.b32 	%r9528, %r9527;
	setp.eq.s32 	%p2686, %r9528, 1;
	or.b32  	%r9529, %r9527, -2147483648;
	selp.b32 	%r9530, %r9529, %r9527, %p2686;
	st.local.u32 	[%rd879+-44], %r9530;
	setp.ne.s32 	%p2687, %r14743, %r9530;
	selp.u32 	%r9531, 1, 0, %p2687;
	or.b32  	%r14809, %r14809, %r9531;
$L__BB3_1737:
	setp.gt.s32 	%p2688, %r14745, -1;
	setp.eq.s32 	%p2689, %r2348, 2;
	and.b32  	%r9533, %r14745, %r14783;
	setp.eq.s32 	%p2690, %r9533, %r14745;
	and.pred  	%p2691, %p2689, %p2690;
	and.pred  	%p2692, %p2691, %p2688;
	@%p2692 bra 	$L__BB3_1739;
	and.b32  	%r9534, %r14745, %r2441;
	popc.b32 	%r9535, %r9534;
	setp.eq.s32 	%p2693, %r9535, 1;
	or.b32  	%r9536, %r9534, -2147483648;
	selp.b32 	%r9537, %r9536, %r9534, %p2693;
	st.local.u32 	[%rd879+-24], %r9537;
	setp.ne.s32 	%p2694, %r14745, %r9537;
	selp.u32 	%r9538, 1, 0, %p2694;
	or.b32  	%r14809, %r14809, %r9538;
$L__BB3_1739:
	setp.gt.s32 	%p2695, %r14747, -1;
	setp.eq.s32 	%p2696, %r2353, 2;
	and.b32  	%r9540, %r14747, %r14783;
	setp.eq.s32 	%p2697, %r9540, %r14747;
	and.pred  	%p2698, %p2696, %p2697;
	and.pred  	%p2699, %p2698, %p2695;
	@%p2699 bra 	$L__BB3_1741;
	and.b32  	%r9541, %r14747, %r2441;
	popc.b32 	%r9542, %r9541;
	setp.eq.s32 	%p2700, %r9542, 1;
	or.b32  	%r9543, %r9541, -2147483648;
	selp.b32 	%r9544, %r9543, %r9541, %p2700;
	st.local.u32 	[%rd879+-4], %r9544;
	setp.ne.s32 	%p2701, %r14747, %r9544;
	selp.u32 	%r9545, 1, 0, %p2701;
	or.b32  	%r14809, %r14809, %r9545;
$L__BB3_1741:
	setp.gt.s32 	%p2702, %r14749, -1;
	setp.eq.s32 	%p2703, %r2358, 2;
	and.b32  	%r9547, %r14749, %r14783;
	setp.eq.s32 	%p2704, %r9547, %r14749;
	and.pred  	%p2705, %p2703, %p2704;
	and.pred  	%p2706, %p2705, %p2702;
	@%p2706 bra 	$L__BB3_1743;
	and.b32  	%r9548, %r14749, %r2441;
	popc.b32 	%r9549, %r9548;
	setp.eq.s32 	%p2707, %r9549, 1;
	or.b32  	%r9550, %r9548, -2147483648;
	selp.b32 	%r9551, %r9550, %r9548, %p2707;
	st.local.u32 	[%rd879+16], %r9551;
	setp.ne.s32 	%p2708, %r14749, %r9551;
	selp.u32 	%r9552, 1, 0, %p2708;
	or.b32  	%r14809, %r14809, %r9552;
$L__BB3_1743:
	setp.gt.s32 	%p2709, %r14751, -1;
	setp.eq.s32 	%p2710, %r2363, 2;
	and.b32  	%r9554, %r14751, %r14783;
	setp.eq.s32 	%p2711, %r9554, %r14751;
	and.pred  	%p2712, %p2710, %p2711;
	and.pred  	%p2713, %p2712, %p2709;
	@%p2713 bra 	$L__BB3_1745;
	and.b32  	%r9555, %r14751, %r2441;
	popc.b32 	%r9556, %r9555;
	setp.eq.s32 	%p2714, %r9556, 1;
	or.b32  	%r9557, %r9555, -2147483648;
	selp.b32 	%r9558, %r9557, %r9555, %p2714;
	st.local.u32 	[%rd879+36], %r9558;
	setp.ne.s32 	%p2715, %r14751, %r9558;
	selp.u32 	%r9559, 1, 0, %p2715;
	or.b32  	%r14809, %r14809, %r9559;
$L__BB3_1745:
	setp.gt.s32 	%p2716, %r14753, -1;
	setp.eq.s32 	%p2717, %r2368, 2;
	and.b32  	%r9561, %r14753, %r14783;
	setp.eq.s32 	%p2718, %r9561, %r14753;
	and.pred  	%p2719, %p2717, %p2718;
	and.pred  	%p2720, %p2719, %p2716;
	@%p2720 bra 	$L__BB3_1747;
	and.b32  	%r9562, %r14753, %r2441;
	popc.b32 	%r9563, %r9562;
	setp.eq.s32 	%p2721, %r9563, 1;
	or.b32  	%r9564, %r9562, -2147483648;
	selp.b32 	%r9565, %r9564, %r9562, %p2721;
	st.local.u32 	[%rd879+-40], %r9565;
	setp.ne.s32 	%p2722, %r14753, %r9565;
	selp.u32 	%r9566, 1, 0, %p2722;
	or.b32  	%r14809, %r14809, %r9566;
$L__BB3_1747:
	setp.gt.s32 	%p2723, %r14755, -1;
	setp.eq.s32 	%p2724, %r2373, 2;
	and.b32  	%r9568, %r14755, %r14783;
	setp.eq.s32 	%p2725, %r9568, %r14755;
	and.pred  	%p2726, %p2724, %p2725;
	and.pred  	%p2727, %p2726, %p2723;
	@%p2727 bra 	$L__BB3_1749;
	and.b32  	%r9569, %r14755, %r2441;
	popc.b32 	%r9570, %r9569;
	setp.eq.s32 	%p2728, %r9570, 1;
	or.b32  	%r9571, %r9569, -2147483648;
	selp.b32 	%r9572, %r9571, %r9569, %p2728;
	st.local.u32 	[%rd879+-20], %r9572;
	setp.ne.s32 	%p2729, %r14755, %r9572;
	selp.u32 	%r9573, 1, 0, %p2729;
	or.b32  	%r14809, %r14809, %r9573;
$L__BB3_1749:
	setp.gt.s32 	%p2730, %r14757, -1;
	setp.eq.s32 	%p2731, %r2378, 2;
	and.b32  	%r9575, %r14757, %r14783;
	setp.eq.s32 	%p2732, %r9575, %r14757;
	and.pred  	%p2733, %p2731, %p2732;
	and.pred  	%p2734, %p2733, %p2730;
	@%p2734 bra 	$L__BB3_1751;
	and.b32  	%r9576, %r14757, %r2441;
	popc.b32 	%r9577, %r9576;
	setp.eq.s32 	%p2735, %r9577, 1;
	or.b32  	%r9578, %r9576, -2147483648;
	selp.b32 	%r9579, %r9578, %r9576, %p2735;
	st.local.u32 	[%rd879], %r9579;
	setp.ne.s32 	%p2736, %r14757, %r9579;
	selp.u32 	%r9580, 1, 0, %p2736;
	or.b32  	%r14809, %r14809, %r9580;
$L__BB3_1751:
	setp.gt.s32 	%p2737, %r14759, -1;
	setp.eq.s32 	%p2738, %r2383, 2;
	and.b32  	%r9582, %r14759, %r14783;
	setp.eq.s32 	%p2739, %r9582, %r14759;
	and.pred  	%p2740, %p2738, %p2739;
	and.pred  	%p2741, %p2740, %p2737;
	@%p2741 bra 	$L__BB3_1753;
	and.b32  	%r9583, %r14759, %r2441;
	popc.b32 	%r9584, %r9583;
	setp.eq.s32 	%p2742, %r9584, 1;
	or.b32  	%r9585, %r9583, -2147483648;
	selp.b32 	%r9586, %r9585, %r9583, %p2742;
	st.local.u32 	[%rd879+20], %r9586;
	setp.ne.s32 	%p2743, %r14759, %r9586;
	selp.u32 	%r9587, 1, 0, %p2743;
	or.b32  	%r14809, %r14809, %r9587;
$L__BB3_1753:
	setp.gt.s32 	%p2744, %r14761, -1;
	setp.eq.s32 	%p2745, %r2388, 2;
	and.b32  	%r9589, %r14761, %r14783;
	setp.eq.s32 	%p2746, %r9589, %r14761;
	and.pred  	%p2747, %p2745, %p2746;
	and.pred  	%p2748, %p2747, %p2744;
	@%p2748 bra 	$L__BB3_1755;
	and.b32  	%r9590, %r14761, %r2441;
	popc.b32 	%r9591, %r9590;
	setp.eq.s32 	%p2749, %r9591, 1;
	or.b32  	%r9592, %r9590, -2147483648;
	selp.b32 	%r9593, %r9592, %r9590, %p2749;
	st.local.u32 	[%rd879+40], %r9593;
	setp.ne.s32 	%p2750, %r14761, %r9593;
	selp.u32 	%r9594, 1, 0, %p2750;
	or.b32  	%r14809, %r14809, %r9594;
$L__BB3_1755:
	setp.gt.s32 	%p2751, %r14763, -1;
	setp.eq.s32 	%p2752, %r2393, 2;
	and.b32  	%r9596, %r14763, %r14783;
	setp.eq.s32 	%p2753, %r9596, %r14763;
	and.pred  	%p2754, %p2752, %p2753;
	and.pred  	%p2755, %p2754, %p2751;
	@%p2755 bra 	$L__BB3_1757;
	and.b32  	%r9597, %r14763, %r2441;
	popc.b32 	%r9598, %r9597;
	setp.eq.s32 	%p2756, %r9598, 1;
	or.b32  	%r9599, %r9597, -2147483648;
	selp.b32 	%r9600, %r9599, %r9597, %p2756;
	st.local.u32 	[%rd879+-36], %r9600;
	setp.ne.s32 	%p2757, %r14763, %r9600;
	selp.u32 	%r9601, 1, 0, %p2757;
	or.b32  	%r14809, %r14809, %r9601;
$L__BB3_1757:
	setp.gt.s32 	%p2758, %r14765, -1;
	setp.eq.s32 	%p2759, %r2398, 2;
	and.b32  	%r9603, %r14765, %r14783;
	setp.eq.s32 	%p2760, %r9603, %r14765;
	and.pred  	%p2761, %p2759, %p2760;
	and.pred  	%p2762, %p2761, %p2758;
	@%p2762 bra 	$L__BB3_1759;
	and.b32  	%r9604, %r14765, %r2441;
	popc.b32 	%r9605, %r9604;
	setp.eq.s32 	%p2763, %r9605, 1;
	or.b32  	%r9606, %r9604, -2147483648;
	selp.b32 	%r9607, %r9606, %r9604, %p2763;
	st.local.u32 	[%rd879+-16], %r9607;
	setp.ne.s32 	%p2764, %r14765, %r9607;
	selp.u32 	%r9608, 1, 0, %p2764;
	or.b32  	%r14809, %r14809, %r9608;
$L__BB3_1759:
	setp.gt.s32 	%p2765, %r14767, -1;
	setp.eq.s32 	%p2766, %r2403, 2;
	and.b32  	%r9610, %r14767, %r14783;
	setp.eq.s32 	%p2767, %r9610, %r14767;
	and.pred  	%p2768, %p2766, %p2767;
	and.pred  	%p2769, %p2768, %p2765;
	@%p2769 bra 	$L__BB3_1761;
	and.b32  	%r9611, %r14767, %r2441;
	popc.b32 	%r9612, %r9611;
	setp.eq.s32 	%p2770, %r9612, 1;
	or.b32  	%r9613, %r9611, -2147483648;
	selp.b32 	%r9614, %r9613, %r9611, %p2770;
	st.local.u32 	[%rd879+4], %r9614;
	setp.ne.s32 	%p2771, %r14767, %r9614;
	selp.u32 	%r9615, 1, 0, %p2771;
	or.b32  	%r14809, %r14809, %r9615;
$L__BB3_1761:
	setp.gt.s32 	%p2772, %r14769, -1;
	setp.eq.s32 	%p2773, %r2408, 2;
	and.b32  	%r9617, %r14769, %r14783;
	setp.eq.s32 	%p2774, %r9617, %r14769;
	and.pred  	%p2775, %p2773, %p2774;
	and.pred  	%p2776, %p2775, %p2772;
	@%p2776 bra 	$L__BB3_1763;
	and.b32  	%r9618, %r14769, %r2441;
	popc.b32 	%r9619, %r9618;
	setp.eq.s32 	%p2777, %r9619, 1;
	or.b32  	%r9620, %r9618, -2147483648;
	selp.b32 	%r9621, %r9620, %r9618, %p2777;
	st.local.u32 	[%rd879+24], %r9621;
	setp.ne.s32 	%p2778, %r14769, %r9621;
	selp.u32 	%r9622, 1, 0, %p2778;
	or.b32  	%r14809, %r14809, %r9622;
$L__BB3_1763:
	setp.gt.s32 	%p2779, %r14771, -1;
	setp.eq.s32 	%p2780, %r2413, 2;
	and.b32  	%r9624, %r14771, %r14783;
	setp.eq.s32 	%p2781, %r9624, %r14771;
	and.pred  	%p2782, %p2780, %p2781;
	and.pred  	%p2783, %p2782, %p2779;
	@%p2783 bra 	$L__BB3_1765;
	and.b32  	%r9625, %r14771, %r2441;
	popc.b32 	%r9626, %r9625;
	setp.eq.s32 	%p2784, %r9626, 1;
	or.b32  	%r9627, %r9625, -2147483648;
	selp.b32 	%r9628, %r9627, %r9625, %p2784;
	st.local.u32 	[%rd879+44], %r9628;
	setp.ne.s32 	%p2785, %r14771, %r9628;
	selp.u32 	%r9629, 1, 0, %p2785;
	or.b32  	%r14809, %r14809, %r9629;
$L__BB3_1765:
	setp.gt.s32 	%p2786, %r14773, -1;
	setp.eq.s32 	%p2787, %r2418, 2;
	and.b32  	%r9631, %r14773, %r14783;
	setp.eq.s32 	%p2788, %r9631, %r14773;
	and.pred  	%p2789, %p2787, %p2788;
	and.pred  	%p2790, %p2789, %p2786;
	@%p2790 bra 	$L__BB3_1767;
	and.b32  	%r9632, %r14773, %r2441;
	popc.b32 	%r9633, %r9632;
	setp.eq.s32 	%p2791, %r9633, 1;
	or.b32  	%r9634, %r9632, -2147483648;
	selp.b32 	%r9635, %r9634, %r9632, %p2791;
	st.local.u32 	[%rd879+-32], %r9635;
	setp.ne.s32 	%p2792, %r14773, %r9635;
	selp.u32 	%r9636, 1, 0, %p2792;
	or.b32  	%r14809, %r14809, %r9636;
$L__BB3_1767:
	setp.gt.s32 	%p2793, %r14775, -1;
	setp.eq.s32 	%p2794, %r2423, 2;
	and.b32  	%r9638, %r14775, %r14783;
	setp.eq.s32 	%p2795, %r9638, %r14775;
	and.pred  	%p2796, %p2794, %p2795;
	and.pred  	%p2797, %p2796, %p2793;
	@%p2797 bra 	$L__BB3_1769;
	and.b32  	%r9639, %r14775, %r2441;
	popc.b32 	%r9640, %r9639;
	setp.eq.s32 	%p2798, %r9640, 1;
	or.b32  	%r9641, %r9639, -2147483648;
	selp.b32 	%r9642, %r9641, %r9639, %p2798;
	st.local.u32 	[%rd879+-12], %r9642;
	setp.ne.s32 	%p2799, %r14775, %r9642;
	selp.u32 	%r9643, 1, 0, %p2799;
	or.b32  	%r14809, %r14809, %r9643;
$L__BB3_1769:
	setp.gt.s32 	%p2800, %r14777, -1;
	setp.eq.s32 	%p2801, %r2428, 2;
	and.b32  	%r9645, %r14777, %r14783;
	setp.eq.s32 	%p2802, %r9645, %r14777;
	and.pred  	%p2803, %p2801, %p2802;
	and.pred  	%p2804, %p2803, %p2800;
	@%p2804 bra 	$L__BB3_1771;
	and.b32  	%r9646, %r14777, %r2441;
	popc.b32 	%r9647, %r9646;
	setp.eq.s32 	%p2805, %r9647, 1;
	or.b32  	%r9648, %r9646, -2147483648;
	selp.b32 	%r9649, %r9648, %r9646, %p2805;
	st.local.u32 	[%rd879+8], %r9649;
	setp.ne.s32 	%p2806, %r14777, %r9649;
	selp.u32 	%r9650, 1, 0, %p2806;
	or.b32  	%r14809, %r14809, %r9650;
$L__BB3_1771:
	setp.gt.s32 	%p2807, %r14779, -1;
	setp.eq.s32 	%p2808, %r2433, 2;
	and.b32  	%r9652, %r14779, %r14783;
	setp.eq.s32 	%p2809, %r9652, %r14779;
	and.pred  	%p2810, %p2808, %p2809;
	and.pred  	%p2811, %p2810, %p2807;
	@%p2811 bra 	$L__BB3_1773;
	and.b32  	%r9653, %r14779, %r2441;
	popc.b32 	%r9654, %r9653;
	setp.eq.s32 	%p2812, %r9654, 1;
	or.b32  	%r9655, %r9653, -2147483648;
	selp.b32 	%r9656, %r9655, %r9653, %p2812;
	st.local.u32 	[%rd879+28], %r9656;
	setp.ne.s32 	%p2813, %r14779, %r9656;
	selp.u32 	%r9657, 1, 0, %p2813;
	or.b32  	%r14809, %r14809, %r9657;
$L__BB3_1773:
	setp.gt.s32 	%p2814, %r14781, -1;
	setp.eq.s32 	%p2815, %r2438, 2;
	and.b32  	%r9659, %r14781, %r14783;
	setp.eq.s32 	%p2816, %r9659, %r14781;
	and.pred  	%p2817, %p2815, %p2816;
	and.pred  	%p2818, %p2817, %p2814;
	@%p2818 bra 	$L__BB3_1775;
	and.b32  	%r9660, %r14781, %r2441;
	popc.b32 	%r9661, %r9660;
	setp.eq.s32 	%p2819, %r9661, 1;
	or.b32  	%r9662, %r9660, -2147483648;
	selp.b32 	%r9663, %r9662, %r9660, %p2819;
	st.local.u32 	[%rd879+48], %r9663;
	setp.ne.s32 	%p2820, %r14781, %r9663;
	selp.u32 	%r9664, 1, 0, %p2820;
	or.b32  	%r14809, %r14809, %r9664;
$L__BB3_1775:
	or.b32  	%r9665, %r14833, %r14809;
	or.b32  	%r14833, %r9665, %r14734;
	add.s32 	%r14706, %r14706, 1;
	add.s64 	%rd879, %rd879, 100;
	setp.ne.s32 	%p2821, %r14706, 25;
	@%p2821 bra 	$L__BB3_1527;
	setp.eq.s32 	%p2822, %r14833, 3;
	@%p2822 bra 	$L__BB3_3790;
	mov.b32 	%r14834, 0;
$L__BB3_1778:
	mul.wide.u32 	%rd614, %r14834, 4;
	add.s64 	%rd199, %rd7, %rd614;
	ld.local.u32 	%r14861, [%rd199];
	min.s32 	%r9667, %r14861, 0;
	and.b32  	%r14836, %r9667, 2147483647;
	ld.local.u32 	%r14863, [%rd199+500];
	setp.gt.s32 	%p2823, %r14863, -1;
	@%p2823 bra 	$L__BB3_1780;
	and.b32  	%r9668, %r14863, 2147483647;
	and.b32  	%r9669, %r14863, %r14836;
	setp.eq.s32 	%p2824, %r9669, 0;
	selp.b32 	%r9670, %r9668, -2147483648, %p2824;
	or.b32  	%r14836, %r9670, %r14836;
$L__BB3_1780:
	ld.local.u32 	%r14865, [%rd199+1000];
	setp.gt.s32 	%p2825, %r14865, -1;
	@%p2825 bra 	$L__BB3_1782;
	and.b32  	%r9671, %r14865, 2147483647;
	and.b32  	%r9672, %r9671, %r14836;
	setp.eq.s32 	%p2826, %r9672, 0;
	selp.b32 	%r9673, %r9671, -2147483648, %p2826;
	or.b32  	%r14836, %r9673, %r14836;
$L__BB3_1782:
	ld.local.u32 	%r14867, [%rd199+1500];
	setp.gt.s32 	%p2827, %r14867, -1;
	@%p2827 bra 	$L__BB3_1784;
	and.b32  	%r9674, %r14867, 2147483647;
	and.b32  	%r9675, %r9674, %r14836;
	setp.eq.s32 	%p2828, %r9675, 0;
	selp.b32 	%r9676, %r9674, -2147483648, %p2828;
	or.b32  	%r14836, %r9676, %r14836;
$L__BB3_1784:
	ld.local.u32 	%r14869, [%rd199+2000];
	setp.gt.s32 	%p2829, %r14869, -1;
	@%p2829 bra 	$L__BB3_1786;
	and.b32  	%r9677, %r14869, 2147483647;
	and.b32  	%r9678, %r9677, %r14836;
	setp.eq.s32 	%p2830, %r9678, 0;
	selp.b32 	%r9679, %r9677, -2147483648, %p2830;
	or.b32  	%r14836, %r9679, %r14836;
$L__BB3_1786:
	ld.local.u32 	%r14871, [%rd199+100];
	setp.gt.s32 	%p2831, %r14871, -1;
	@%p2831 bra 	$L__BB3_1788;
	and.b32  	%r9680, %r14871, 2147483647;
	and.b32  	%r9681, %r9680, %r14836;
	setp.eq.s32 	%p2832, %r9681, 0;
	selp.b32 	%r9682, %r9680, -2147483648, %p2832;
	or.b32  	%r14836, %r9682, %r14836;
$L__BB3_1788:
	ld.local.u32 	%r14873, [%rd199+600];
	setp.gt.s32 	%p2833, %r14873, -1;
	@%p2833 bra 	$L__BB3_1790;
	and.b32  	%r9683, %r14873, 2147483647;
	and.b32  	%r9684, %r9683, %r14836;
	setp.eq.s32 	%p2834, %r9684, 0;
	selp.b32 	%r9685, %r9683, -2147483648, %p2834;
	or.b32  	%r14836, %r9685, %r14836;
$L__BB3_1790:
	ld.local.u32 	%r14875, [%rd199+1100];
	setp.gt.s32 	%p2835, %r14875, -1;
	@%p2835 bra 	$L__BB3_1792;
	and.b32  	%r9686, %r14875, 2147483647;
	and.b32  	%r9687, %r9686, %r14836;
	setp.eq.s32 	%p2836, %r9687, 0;
	selp.b32 	%r9688, %r9686, -2147483648, %p2836;
	or.b32  	%r14836, %r9688, %r14836;
$L__BB3_1792:
	ld.local.u32 	%r14877, [%rd199+1600];
	setp.gt.s32 	%p2837, %r14877, -1;
	@%p2837 bra 	$L__BB3_1794;
	and.b32  	%r9689, %r14877, 2147483647;
	and.b32  	%r9690, %r9689, %r14836;
	setp.eq.s32 	%p2838, %r9690, 0;
	selp.b32 	%r9691, %r9689, -2147483648, %p2838;
	or.b32  	%r14836, %r9691, %r14836;
$L__BB3_1794:
	ld.local.u32 	%r14879, [%rd199+2100];
	setp.gt.s32 	%p2839, %r14879, -1;
	@%p2839 bra 	$L__BB3_1796;
	and.b32  	%r9692, %r14879, 2147483647;
	and.b32  	%r9693, %r9692, %r14836;
	setp.eq.s32 	%p2840, %r9693, 0;
	selp.b32 	%r9694, %r9692, -2147483648, %p2840;
	or.b32  	%r14836, %r9694, %r14836;
$L__BB3_1796:
	ld.local.u32 	%r14881, [%rd199+200];
	setp.gt.s32 	%p2841, %r14881, -1;
	@%p2841 bra 	$L__BB3_1798;
	and.b32  	%r9695, %r14881, 2147483647;
	and.b32  	%r9696, %r9695, %r14836;
	setp.eq.s32 	%p2842, %r9696, 0;
	selp.b32 	%r9697, %r9695, -2147483648, %p2842;
	or.b32  	%r14836, %r9697, %r14836;
$L__BB3_1798:
	ld.local.u32 	%r14883, [%rd199+700];
	setp.gt.s32 	%p2843, %r14883, -1;
	@%p2843 bra 	$L__BB3_1800;
	and.b32  	%r9698, %r14883, 2147483647;
	and.b32  	%r9699, %r9698, %r14836;
	setp.eq.s32 	%p2844, %r9699, 0;
	selp.b32 	%r9700, %r9698, -2147483648, %p2844;
	or.b32  	%r14836, %r9700, %r14836;
$L__BB3_1800:
	ld.local.u32 	%r14885, [%rd199+1200];
	setp.gt.s32 	%p2845, %r14885, -1;
	@%p2845 bra 	$L__BB3_1802;
	and.b32  	%r9701, %r14885, 2147483647;
	and.b32  	%r9702, %r9701, %r14836;
	setp.eq.s32 	%p2846, %r9702, 0;
	selp.b32 	%r9703, %r9701, -2147483648, %p2846;
	or.b32  	%r14836, %r9703, %r14836;
$L__BB3_1802:
	ld.local.u32 	%r14887, [%rd199+1700];
	setp.gt.s32 	%p2847, %r14887, -1;
	@%p2847 bra 	$L__BB3_1804;
	and.b32  	%r9704, %r14887, 2147483647;
	and.b32  	%r9705, %r9704, %r14836;
	setp.eq.s32 	%p2848, %r9705, 0;
	selp.b32 	%r9706, %r9704, -2147483648, %p2848;
	or.b32  	%r14836, %r9706, %r14836;
$L__BB3_1804:
	ld.local.u32 	%r14889, [%rd199+2200];
	setp.gt.s32 	%p2849, %r14889, -1;
	@%p2849 bra 	$L__BB3_1806;
	and.b32  	%r9707, %r14889, 2147483647;
	and.b32  	%r9708, %r9707, %r14836;
	setp.eq.s32 	%p2850, %r9708, 0;
	selp.b32 	%r9709, %r9707, -2147483648, %p2850;
	or.b32  	%r14836, %r9709, %r14836;
$L__BB3_1806:
	ld.local.u32 	%r14891, [%rd199+300];
	setp.gt.s32 	%p2851, %r14891, -1;
	@%p2851 bra 	$L__BB3_1808;
	and.b32  	%r9710, %r14891, 2147483647;
	and.b32  	%r9711, %r9710, %r14836;
	setp.eq.s32 	%p2852, %r9711, 0;
	selp.b32 	%r9712, %r9710, -2147483648, %p2852;
	or.b32  	%r14836, %r9712, %r14836;
$L__BB3_1808:
	ld.local.u32 	%r14893, [%rd199+800];
	setp.gt.s32 	%p2853, %r14893, -1;
	@%p2853 bra 	$L__BB3_1810;
	and.b32  	%r9713, %r14893, 2147483647;
	and.b32  	%r9714, %r9713, %r14836;
	setp.eq.s32 	%p2854, %r9714, 0;
	selp.b32 	%r9715, %r9713, -2147483648, %p2854;
	or.b32  	%r14836, %r9715, %r14836;
$L__BB3_1810:
	ld.local.u32 	%r14895, [%rd199+1300];
	setp.gt.s32 	%p2855, %r14895, -1;
	@%p2855 bra 	$L__BB3_1812;
	and.b32  	%r9716, %r14895, 2147483647;
	and.b32  	%r9717, %r9716, %r14836;
	setp.eq.s32 	%p2856, %r9717, 0;
	selp.b32 	%r9718, %r9716, -2147483648, %p2856;
	or.b32  	%r14836, %r9718, %r14836;
$L__BB3_1812:
	ld.local.u32 	%r14897, [%rd199+1800];
	setp.gt.s32 	%p2857, %r14897, -1;
	@%p2857 bra 	$L__BB3_1814;
	and.b32  	%r9719, %r14897, 2147483647;
	and.b32  	%r9720, %r9719, %r14836;
	setp.eq.s32 	%p2858, %r9720, 0;
	selp.b32 	%r9721, %r9719, -2147483648, %p2858;
	or.b32  	%r14836, %r9721, %r14836;
$L__BB3_1814:
	ld.local.u32 	%r14899, [%rd199+2300];
	setp.gt.s32 	%p2859, %r14899, -1;
	@%p2859 bra 	$L__BB3_1816;
	and.b32  	%r9722, %r14899, 2147483647;
	and.b32  	%r9723, %r9722, %r14836;
	setp.eq.s32 	%p2860, %r9723, 0;
	selp.b32 	%r9724, %r9722, -2147483648, %p2860;
	or.b32  	%r14836, %r9724, %r14836;
$L__BB3_1816:
	ld.local.u32 	%r14901, [%rd199+400];
	setp.gt.s32 	%p2861, %r14901, -1;
	@%p2861 bra 	$L__BB3_1818;
	and.b32  	%r9725, %r14901, 2147483647;
	and.b32  	%r9726, %r9725, %r14836;
	setp.eq.s32 	%p2862, %r9726, 0;
	selp.b32 	%r9727, %r9725, -2147483648, %p2862;
	or.b32  	%r14836, %r9727, %r14836;
$L__BB3_1818:
	ld.local.u32 	%r14903, [%rd199+900];
	setp.gt.s32 	%p2863, %r14903, -1;
	@%p2863 bra 	$L__BB3_1820;
	and.b32  	%r9728, %r14903, 2147483647;
	and.b32  	%r9729, %r9728, %r14836;
	setp.eq.s32 	%p2864, %r9729, 0;
	selp.b32 	%r9730, %r9728, -2147483648, %p2864;
	or.b32  	%r14836, %r9730, %r14836;
$L__BB3_1820:
	ld.local.u32 	%r14905, [%rd199+1400];
	setp.gt.s32 	%p2865, %r14905, -1;
	@%p2865 bra 	$L__BB3_1822;
	and.b32  	%r9731, %r14905, 2147483647;
	and.b32  	%r9732, %r9731, %r14836;
	setp.eq.s32 	%p2866, %r9732, 0;
	selp.b32 	%r9733, %r9731, -2147483648, %p2866;
	or.b32  	%r14836, %r9733, %r14836;
$L__BB3_1822:
	ld.local.u32 	%r14907, [%rd199+1900];
	setp.gt.s32 	%p2867, %r14907, -1;
	@%p2867 bra 	$L__BB3_1824;
	and.b32  	%r9734, %r14907, 2147483647;
	and.b32  	%r9735, %r9734, %r14836;
	setp.eq.s32 	%p2868, %r9735, 0;
	selp.b32 	%r9736, %r9734, -2147483648, %p2868;
	or.b32  	%r14836, %r9736, %r14836;
$L__BB3_1824:
	ld.local.u32 	%r14909, [%rd199+2400];
	setp.gt.s32 	%p2869, %r14909, -1;
	@%p2869 bra 	$L__BB3_1826;
	and.b32  	%r9737, %r14909, 2147483647;
	and.b32  	%r9738, %r9737, %r14836;
	setp.eq.s32 	%p2870, %r9738, 0;
	selp.b32 	%r9739, %r9737, -2147483648, %p2870;
	or.b32  	%r14836, %r9739, %r14836;
$L__BB3_1826:
	setp.gt.s32 	%p2871, %r14836, -1;
	mov.b32 	%r14862, 0;
	@%p2871 bra 	$L__BB3_1828;
	mov.b32 	%r9742, 0;
	st.local.u32 	[%rd7], %r9742;
	ld.local.u32 	%r14861, [%rd199];
	mov.b32 	%r14862, 3;
$L__BB3_1828:
	not.b32 	%r2573, %r14836;
	setp.lt.s32 	%p2872, %r14861, 0;
	@%p2872 bra 	$L__BB3_1830;
	and.b32  	%r9743, %r14861, %r2573;
	popc.b32 	%r9744, %r9743;
	setp.eq.s32 	%p2873, %r9744, 1;
	or.b32  	%r9745, %r9743, -2147483648;
	selp.b32 	%r2574, %r9745, %r9743, %p2873;
	st.local.u32 	[%rd199], %r2574;
	setp.ne.s32 	%p2874, %r14861, %r2574;
	selp.u32 	%r9746, 1, 0, %p2874;
	or.b32  	%r14862, %r14862, %r9746;
	mov.u32 	%r14861, %r2574;
$L__BB3_1830:
	setp.lt.s32 	%p2875, %r14863, 0;
	@%p2875 bra 	$L__BB3_1832;
	and.b32  	%r9747, %r14863, %r2573;
	popc.b32 	%r9748, %r9747;
	setp.eq.s32 	%p2876, %r9748, 1;
	or.b32  	%r9749, %r9747, -2147483648;
	selp.b32 	%r2578, %r9749, %r9747, %p2876;
	st.local.u32 	[%rd199+500], %r2578;
	setp.ne.s32 	%p2877, %r14863, %r2578;
	selp.u32 	%r9750, 1, 0, %p2877;
	or.b32  	%r14862, %r14862, %r9750;
	mov.u32 	%r14863, %r2578;
$L__BB3_1832:
	setp.lt.s32 	%p2878, %r14865, 0;
	@%p2878 bra 	$L__BB3_1834;
	and.b32  	%r9751, %r14865, %r2573;
	popc.b32 	%r9752, %r9751;
	setp.eq.s32 	%p2879, %r9752, 1;
	or.b32  	%r9753, %r9751, -2147483648;
	selp.b32 	%r2582, %r9753, %r9751, %p2879;
	st.local.u32 	[%rd199+1000], %r2582;
	setp.ne.s32 	%p2880, %r14865, %r2582;
	selp.u32 	%r9754, 1, 0, %p2880;
	or.b32  	%r14862, %r14862, %r9754;
	mov.u32 	%r14865, %r2582;
$L__BB3_1834:
	setp.lt.s32 	%p2881, %r14867, 0;
	@%p2881 bra 	$L__BB3_1836;
	and.b32  	%r9755, %r14867, %r2573;
	popc.b32 	%r9756, %r9755;
	setp.eq.s32 	%p2882, %r9756, 1;
	or.b32  	%r9757, %r9755, -2147483648;
	selp.b32 	%r2586, %r9757, %r9755, %p2882;
	st.local.u32 	[%rd199+1500], %r2586;
	setp.ne.s32 	%p2883, %r14867, %r2586;
	selp.u32 	%r9758, 1, 0, %p2883;
	or.b32  	%r14862, %r14862, %r9758;
	mov.u32 	%r14867, %r2586;
$L__BB3_1836:
	setp.lt.s32 	%p2884, %r14869, 0;
	@%p2884 bra 	$L__BB3_1838;
	and.b32  	%r9759, %r14869, %r2573;
	popc.b32 	%r9760, %r9759;
	setp.eq.s32 	%p2885, %r9760, 1;
	or.b32  	%r9761, %r9759, -2147483648;
	selp.b32 	%r2590, %r9761, %r9759, %p2885;
	st.local.u32 	[%rd199+2000], %r2590;
	setp.ne.s32 	%p2886, %r14869, %r2590;
	selp.u32 	%r9762, 1, 0, %p2886;
	or.b32  	%r14862, %r14862, %r9762;
	mov.u32 	%r14869, %r2590;
$L__BB3_1838:
	setp.lt.s32 	%p2887, %r14871, 0;
	@%p2887 bra 	$L__BB3_1840;
	and.b32  	%r9763, %r14871, %r2573;
	popc.b32 	%r9764, %r9763;
	setp.eq.s32 	%p2888, %r9764, 1;
	or.b32  	%r9765, %r9763, -2147483648;
	selp.b32 	%r2594, %r9765, %r9763, %p2888;
	st.local.u32 	[%rd199+100], %r2594;
	setp.ne.s32 	%p2889, %r14871, %r2594;
	selp.u32 	%r9766, 1, 0, %p2889;
	or.b32  	%r14862, %r14862, %r9766;
	mov.u32 	%r14871, %r2594;
$L__BB3_1840:
	setp.lt.s32 	%p2890, %r14873, 0;
	@%p2890 bra 	$L__BB3_1842;
	and.b32  	%r9767, %r14873, %r2573;
	popc.b32 	%r9768, %r9767;
	setp.eq.s32 	%p2891, %r9768, 1;
	or.b32  	%r9769, %r9767, -2147483648;
	selp.b32 	%r2598, %r9769, %r9767, %p2891;
	st.local.u32 	[%rd199+600], %r2598;
	setp.ne.s32 	%p2892, %r14873, %r2598;
	selp.u32 	%r9770, 1, 0, %p2892;
	or.b32  	%r14862, %r14862, %r9770;
	mov.u32 	%r14873, %r2598;
$L__BB3_1842:
	setp.lt.s32 	%p2893, %r14875, 0;
	@%p2893 bra 	$L__BB3_1844;
	and.b32  	%r9771, %r14875, %r2573;
	popc.b32 	%r9772, %r9771;
	setp.eq.s32 	%p2894, %r9772, 1;
	or.b32  	%r9773, %r9771, -2147483648;
	selp.b32 	%r2602, %r9773, %r9771, %p2894;
	st.local.u32 	[%rd199+1100], %r2602;
	setp.ne.s32 	%p2895, %r14875, %r2602;
	selp.u32 	%r9774, 1, 0, %p2895;
	or.b32  	%r14862, %r14862, %r9774;
	mov.u32 	%r14875, %r2602;
$L__BB3_1844:
	setp.lt.s32 	%p2896, %r14877, 0;
	@%p2896 bra 	$L__BB3_1846;
	and.b32  	%r9775, %r14877, %r2573;
	popc.b32 	%r9776, %r9775;
	setp.eq.s32 	%p2897, %r9776, 1;
	or.b32  	%r9777, %r9775, -2147483648;
	selp.b32 	%r2606, %r9777, %r9775, %p2897;
	st.local.u32 	[%rd199+1600], %r2606;
	setp.ne.s32 	%p2898, %r14877, %r2606;
	selp.u32 	%r9778, 1, 0, %p2898;
	or.b32  	%r14862, %r14862, %r9778;
	mov.u32 	%r14877, %r2606;
$L__BB3_1846:
	setp.lt.s32 	%p2899, %r14879, 0;
	@%p2899 bra 	$L__BB3_1848;
	and.b32  	%r9779, %r14879, %r2573;
	popc.b32 	%r9780, %r9779;
	setp.eq.s32 	%p2900, %r9780, 1;
	or.b32  	%r9781, %r9779, -2147483648;
	selp.b32 	%r2610, %r9781, %r9779, %p2900;
	st.local.u32 	[%rd199+2100], %r2610;
	setp.ne.s32 	%p2901, %r14879, %r2610;
	selp.u32 	%r9782, 1, 0, %p2901;
	or.b32  	%r14862, %r14862, %r9782;
	mov.u32 	%r14879, %r2610;
$L__BB3_1848:
	setp.lt.s32 	%p2902, %r14881, 0;
	@%p2902 bra 	$L__BB3_1850;
	and.b32  	%r9783, %r14881, %r2573;
	popc.b32 	%r9784, %r9783;
	setp.eq.s32 	%p2903, %r9784, 1;
	or.b32  	%r9785, %r9783, -2147483648;
	selp.b32 	%r2614, %r9785, %r9783, %p2903;
	st.local.u32 	[%rd199+200], %r2614;
	setp.ne.s32 	%p2904, %r14881, %r2614;
	selp.u32 	%r9786, 1, 0, %p2904;
	or.b32  	%r14862, %r14862, %r9786;
	mov.u32 	%r14881, %r2614;
$L__BB3_1850:
	setp.lt.s32 	%p2905, %r14883, 0;
	@%p2905 bra 	$L__BB3_1852;
	and.b32  	%r9787, %r14883, %r2573;
	popc.b32 	%r9788, %r9787;
	setp.eq.s32 	%p2906, %r9788, 1;
	or.b32  	%r9789, %r9787, -2147483648;
	selp.b32 	%r2618, %r9789, %r9787, %p2906;
	st.local.u32 	[%rd199+700], %r2618;
	setp.ne.s32 	%p2907, %r14883, %r2618;
	selp.u32 	%r9790, 1, 0, %p2907;
	or.b32  	%r14862, %r14862, %r9790;
	mov.u32 	%r14883, %r2618;
$L__BB3_1852:
	setp.lt.s32 	%p2908, %r14885, 0;
	@%p2908 bra 	$L__BB3_1854;
	and.b32  	%r9791, %r14885, %r2573;
	popc.b32 	%r9792, %r9791;
	setp.eq.s32 	%p2909, %r9792, 1;
	or.b32  	%r9793, %r9791, -2147483648;
	selp.b32 	%r2622, %r9793, %r9791, %p2909;
	st.local.u32 	[%rd199+1200], %r2622;
	setp.ne.s32 	%p2910, %r14885, %r2622;
	selp.u32 	%r9794, 1, 0, %p2910;
	or.b32  	%r14862, %r14862, %r9794;
	mov.u32 	%r14885, %r2622;
$L__BB3_1854:
	setp.lt.s32 	%p2911, %r14887, 0;
	@%p2911 bra 	$L__BB3_1856;
	and.b32  	%r9795, %r14887, %r2573;
	popc.b32 	%r9796, %r9795;
	setp.eq.s32 	%p2912, %r9796, 1;
	or.b32  	%r9797, %r9795, -2147483648;
	selp.b32 	%r2626, %r9797, %r9795, %p2912;
	st.local.u32 	[%rd199+1700], %r2626;
	setp.ne.s32 	%p2913, %r14887, %r2626;
	selp.u32 	%r9798, 1, 0, %p2913;
	or.b32  	%r14862, %r14862, %r9798;
	mov.u32 	%r14887, %r2626;
$L__BB3_1856:
	setp.lt.s32 	%p2914, %r14889, 0;
	@%p2914 bra 	$L__BB3_1858;
	and.b32  	%r9799, %r14889, %r2573;
	popc.b32 	%r9800, %r9799;
	setp.eq.s32 	%p2915, %r9800, 1;
	or.b32  	%r9801, %r9799, -2147483648;
	selp.b32 	%r2630, %r9801, %r9799, %p2915;
	st.local.u32 	[%rd199+2200], %r2630;
	setp.ne.s32 	%p2916, %r14889, %r2630;
	selp.u32 	%r9802, 1, 0, %p2916;
	or.b32  	%r14862, %r14862, %r9802;
	mov.u32 	%r14889, %r2630;
$L__BB3_1858:
	setp.lt.s32 	%p2917, %r14891, 0;
	@%p2917 bra 	$L__BB3_1860;
	and.b32  	%r9803, %r14891, %r2573;
	popc.b32 	%r9804, %r9803;
	setp.eq.s32 	%p2918, %r9804, 1;
	or.b32  	%r9805, %r9803, -2147483648;
	selp.b32 	%r2634, %r9805, %r9803, %p2918;
	st.local.u32 	[%rd199+300], %r2634;
	setp.ne.s32 	%p2919, %r14891, %r2634;
	selp.u32 	%r9806, 1, 0, %p2919;
	or.b32  	%r14862, %r14862, %r9806;
	mov.u32 	%r14891, %r2634;
$L__BB3_1860:
	setp.lt.s32 	%p2920, %r14893, 0;
	@%p2920 bra 	$L__BB3_1862;
	and.b32  	%r9807, %r14893, %r2573;
	popc.b32 	%r9808, %r9807;
	setp.eq.s32 	%p2921, %r9808, 1;
	or.b32  	%r9809, %r9807, -2147483648;
	selp.b32 	%r2638, %r9809, %r9807, %p2921;
	st.local.u32 	[%rd199+800], %r2638;
	setp.ne.s32 	%p2922, %r14893, %r2638;
	selp.u32 	%r9810, 1, 0, %p2922;
	or.b32  	%r14862, %r14862, %r9810;
	mov.u32 	%r14893, %r2638;
$L__BB3_1862:
	setp.lt.s32 	%p2923, %r14895, 0;
	@%p2923 bra 	$L__BB3_1864;
	and.b32  	%r9811, %r14895, %r2573;
	popc.b32 	%r9812, %r9811;
	setp.eq.s32 	%p2924, %r9812, 1;
	or.b32  	%r9813, %r9811, -2147483648;
	selp.b32 	%r2642, %r9813, %r9811, %p2924;
	st.local.u32 	[%rd199+1300], %r2642;
	setp.ne.s32 	%p2925, %r14895, %r2642;
	selp.u32 	%r9814, 1, 0, %p2925;
	or.b32  	%r14862, %r14862, %r9814;
	mov.u32 	%r14895, %r2642;
$L__BB3_1864:
	setp.lt.s32 	%p2926, %r14897, 0;
	@%p2926 bra 	$L__BB3_1866;
	and.b32  	%r9815, %r14897, %r2573;
	popc.b32 	%r9816, %r9815;
	setp.eq.s32 	%p2927, %r9816, 1;
	or.b32  	%r9817, %r9815, -2147483648;
	selp.b32 	%r2646, %r9817, %r9815, %p2927;
	st.local.u32 	[%rd199+1800], %r2646;
	setp.ne.s32 	%p2928, %r14897, %r2646;
	selp.u32 	%r9818, 1, 0, %p2928;
	or.b32  	%r14862, %r14862, %r9818;
	mov.u32 	%r14897, %r2646;
$L__BB3_1866:
	setp.lt.s32 	%p2929, %r14899, 0;
	@%p2929 bra 	$L__BB3_1868;
	and.b32  	%r9819, %r14899, %r2573;
	popc.b32 	%r9820, %r9819;
	setp.eq.s32 	%p2930, %r9820, 1;
	or.b32  	%r9821, %r9819, -2147483648;
	selp.b32 	%r2650, %r9821, %r9819, %p2930;
	st.local.u32 	[%rd199+2300], %r2650;
	setp.ne.s32 	%p2931, %r14899, %r2650;
	selp.u32 	%r9822, 1, 0, %p2931;
	or.b32  	%r14862, %r14862, %r9822;
	mov.u32 	%r14899, %r2650;
$L__BB3_1868:
	setp.lt.s32 	%p2932, %r14901, 0;
	@%p2932 bra 	$L__BB3_1870;
	and.b32  	%r9823, %r14901, %r2573;
	popc.b32 	%r9824, %r9823;
	setp.eq.s32 	%p2933, %r9824, 1;
	or.b32  	%r9825, %r9823, -2147483648;
	selp.b32 	%r2654, %r9825, %r9823, %p2933;
	st.local.u32 	[%rd199+400], %r2654;
	setp.ne.s32 	%p2934, %r14901, %r2654;
	selp.u32 	%r9826, 1, 0, %p2934;
	or.b32  	%r14862, %r14862, %r9826;
	mov.u32 	%r14901, %r2654;
$L__BB3_1870:
	setp.lt.s32 	%p2935, %r14903, 0;
	@%p2935 bra 	$L__BB3_1872;
	and.b32  	%r9827, %r14903, %r2573;
	popc.b32 	%r9828, %r9827;
	setp.eq.s32 	%p2936, %r9828, 1;
	or.b32  	%r9829, %r9827, -2147483648;
	selp.b32 	%r2658, %r9829, %r9827, %p2936;
	st.local.u32 	[%rd199+900], %r2658;
	setp.ne.s32 	%p2937, %r14903, %r2658;
	selp.u32 	%r9830, 1, 0, %p2937;
	or.b32  	%r14862, %r14862, %r9830;
	mov.u32 	%r14903, %r2658;
$L__BB3_1872:
	setp.lt.s32 	%p2938, %r14905, 0;
	@%p2938 bra 	$L__BB3_1874;
	and.b32  	%r9831, %r14905, %r2573;
	popc.b32 	%r9832, %r9831;
	setp.eq.s32 	%p2939, %r9832, 1;
	or.b32  	%r9833, %r9831, -2147483648;
	selp.b32 	%r2662, %r9833, %r9831, %p2939;
	st.local.u32 	[%rd199+1400], %r2662;
	setp.ne.s32 	%p2940, %r14905, %r2662;
	selp.u32 	%r9834, 1, 0, %p2940;
	or.b32  	%r14862, %r14862, %r9834;
	mov.u32 	%r14905, %r2662;
$L__BB3_1874:
	setp.lt.s32 	%p2941, %r14907, 0;
	@%p2941 bra 	$L__BB3_1876;
	and.b32  	%r9835, %r14907, %r2573;
	popc.b32 	%r9836, %r9835;
	setp.eq.s32 	%p2942, %r9836, 1;
	or.b32  	%r9837, %r9835, -2147483648;
	selp.b32 	%r2666, %r9837, %r9835, %p2942;
	st.local.u32 	[%rd199+1900], %r2666;
	setp.ne.s32 	%p2943, %r14907, %r2666;
	selp.u32 	%r9838, 1, 0, %p2943;
	or.b32  	%r14862, %r14862, %r9838;
	mov.u32 	%r14907, %r2666;
$L__BB3_1876:
	setp.lt.s32 	%p2944, %r14909, 0;
	@%p2944 bra 	$L__BB3_1878;
	and.b32  	%r9839, %r14909, %r2573;
	popc.b32 	%r9840, %r9839;
	setp.eq.s32 	%p2945, %r9840, 1;
	or.b32  	%r9841, %r9839, -2147483648;
	selp.b32 	%r2670, %r9841, %r9839, %p2945;
	st.local.u32 	[%rd199+2400], %r2670;
	setp.ne.s32 	%p2946, %r14909, %r2670;
	selp.u32 	%r9842, 1, 0, %p2946;
	or.b32  	%r14862, %r14862, %r9842;
	mov.u32 	%r14909, %r2670;
$L__BB3_1878:
	mov.b32 	%r9843, 0;
	st.local.v4.u32 	[%rd3], {%r9843, %r9843, %r9843, %r9843};
	st.local.v4.u32 	[%rd3+16], {%r9843, %r9843, %r9843, %r9843};
	st.local.v4.u32 	[%rd3+32], {%r9843, %r9843, %r9843, %r9843};
	st.local.v4.u32 	[%rd3+48], {%r9843, %r9843, %r9843, %r9843};
	st.local.v4.u32 	[%rd3+64], {%r9843, %r9843, %r9843, %r9843};
	st.local.v4.u32 	[%rd3+80], {%r9843, %r9843, %r9843, %r9843};
	st.local.v4.u32 	[%rd3+96], {%r9843, %r9843, %r9843, %r9843};
	st.local.v4.u32 	[%rd3+112], {%r9843, %r9843, %r9843, %r9843};
	popc.b32 	%r2674, %r14861;
	setp.lt.s32 	%p2947, %r14861, 0;
	setp.ne.s32 	%p2948, %r2674, 2;
	or.pred  	%p2949, %p2947, %p2948;
	mov.u32 	%r14911, %r9843;
	@%p2949 bra 	$L__BB3_1881;
	clz.b32 	%r9844, %r14861;
	mov.b32 	%r9845, -2147483648;
	shr.u32 	%r2675, %r9845, %r9844;
	xor.b32  	%r9846, %r2675, %r14861;
	clz.b32 	%r9847, %r9846;
	sub.s32 	%r9848, 31, %r9847;
	mul.wide.u32 	%rd615, %r9848, 4;
	add.s64 	%rd200, %rd3, %rd615;
	ld.local.u32 	%r2676, [%rd200];
	and.b32  	%r9849, %r2676, %r2675;
	setp.ne.s32 	%p2950, %r9849, 0;
	mov.u32 	%r14911, %r14861;
	@%p2950 bra 	$L__BB3_1881;
	or.b32  	%r9851, %r2676, %r2675;
	st.local.u32 	[%rd200], %r9851;
	mov.u32 	%r14911, %r9843;
$L__BB3_1881:
	popc.b32 	%r2678, %r14863;
	setp.lt.s32 	%p2951, %r14863, 0;
	setp.ne.s32 	%p2952, %r2678, 2;
	or.pred  	%p2953, %p2951, %p2952;
	@%p2953 bra 	$L__BB3_1885;
	clz.b32 	%r9852, %r14863;
	mov.b32 	%r9853, -2147483648;
	shr.u32 	%r2679, %r9853, %r9852;
	xor.b32  	%r9854, %r2679, %r14863;
	clz.b32 	%r9855, %r9854;
	sub.s32 	%r9856, 31, %r9855;
	mul.wide.u32 	%rd616, %r9856, 4;
	add.s64 	%rd201, %rd3, %rd616;
	ld.local.u32 	%r2680, [%rd201];
	and.b32  	%r9857, %r2680, %r2679;
	setp.eq.s32 	%p2954, %r9857, 0;
	@%p2954 bra 	$L__BB3_1884;
	or.b32  	%r14911, %r14863, %r14911;
	bra.uni 	$L__BB3_1885;
$L__BB3_1884:
	or.b32  	%r9858, %r2680, %r2679;
	st.local.u32 	[%rd201], %r9858;
$L__BB3_1885:
	popc.b32 	%r2683, %r14865;
	setp.lt.s32 	%p2955, %r14865, 0;
	setp.ne.s32 	%p2956, %r2683, 2;
	or.pred  	%p2957, %p2955, %p2956;
	@%p2957 bra 	$L__BB3_1889;
	clz.b32 	%r9859, %r14865;
	mov.b32 	%r9860, -2147483648;
	shr.u32 	%r2684, %r9860, %r9859;
	xor.b32  	%r9861, %r2684, %r14865;
	clz.b32 	%r9862, %r9861;
	sub.s32 	%r9863, 31, %r9862;
	mul.wide.u32 	%rd617, %r9863, 4;
	add.s64 	%rd202, %rd3, %rd617;
	ld.local.u32 	%r2685, [%rd202];
	and.b32  	%r9864, %r2685, %r2684;
	setp.eq.s32 	%p2958, %r9864, 0;
	@%p2958 bra 	$L__BB3_1888;
	or.b32  	%r14911, %r14865, %r14911;
	bra.uni 	$L__BB3_1889;
$L__BB3_1888:
	or.b32  	%r9865, %r2685, %r2684;
	st.local.u32 	[%rd202], %r9865;
$L__BB3_1889:
	popc.b32 	%r2688, %r14867;
	setp.lt.s32 	%p2959, %r14867, 0;
	setp.ne.s32 	%p2960, %r2688, 2;
	or.pred  	%p2961, %p2959, %p2960;
	@%p2961 bra 	$L__BB3_1893;
	clz.b32 	%r9866, %r14867;
	mov.b32 	%r9867, -2147483648;
	shr.u32 	%r2689, %r9867, %r9866;
	xor.b32  	%r9868, %r2689, %r14867;
	clz.b32 	%r9869, %r9868;
	sub.s32 	%r9870, 31, %r9869;
	mul.wide.u32 	%rd618, %r9870, 4;
	add.s64 	%rd203, %rd3, %rd618;
	ld.local.u32 	%r2690, [%rd203];
	and.b32  	%r9871, %r2690, %r2689;
	setp.eq.s32 	%p2962, %r9871, 0;
	@%p2962 bra 	$L__BB3_1892;
	or.b32  	%r14911, %r14867, %r14911;
	bra.uni 	$L__BB3_1893;
$L__BB3_1892:
	or.b32  	%r9872, %r2690, %r2689;
	st.local.u32 	[%rd203], %r9872;
$L__BB3_1893:
	popc.b32 	%r2693, %r14869;
	setp.lt.s32 	%p2963, %r14869, 0;
	setp.ne.s32 	%p2964, %r2693, 2;
	or.pred  	%p2965, %p2963, %p2964;
	@%p2965 bra 	$L__BB3_1897;
	clz.b32 	%r9873, %r14869;
	mov.b32 	%r9874, -2147483648;
	shr.u32 	%r2694, %r9874, %r9873;
	xor.b32  	%r9875, %r2694, %r14869;
	clz.b32 	%r9876, %r9875;
	sub.s32 	%r9877, 31, %r9876;
	mul.wide.u32 	%rd619, %r9877, 4;
	add.s64 	%rd204, %rd3, %rd619;
	ld.local.u32 	%r2695, [%rd204];
	and.b32  	%r9878, %r2695, %r2694;
	setp.eq.s32 	%p2966, %r9878, 0;
	@%p2966 bra 	$L__BB3_1896;
	or.b32  	%r14911, %r14869, %r14911;
	bra.uni 	$L__BB3_1897;
$L__BB3_1896:
	or.b32  	%r9879, %r2695, %r2694;
	st.local.u32 	[%rd204], %r9879;
$L__BB3_1897:
	popc.b32 	%r2698, %r14871;
	setp.lt.s32 	%p2967, %r14871, 0;
	setp.ne.s32 	%p2968, %r2698, 2;
	or.pred  	%p2969, %p2967, %p2968;
	@%p2969 bra 	$L__BB3_1901;
	clz.b32 	%r9880, %r14871;
	mov.b32 	%r9881, -2147483648;
	shr.u32 	%r2699, %r9881, %r9880;
	xor.b32  	%r9882, %r2699, %r14871;
	clz.b32 	%r9883, %r9882;
	sub.s32 	%r9884, 31, %r9883;
	mul.wide.u32 	%rd620, %r9884, 4;
	add.s64 	%rd205, %rd3, %rd620;
	ld.local.u32 	%r2700, [%rd205];
	and.b32  	%r9885, %r2700, %r2699;
	setp.eq.s32 	%p2970, %r9885, 0;
	@%p2970 bra 	$L__BB3_1900;
	or.b32  	%r14911, %r14871, %r14911;
	bra.uni 	$L__BB3_1901;
$L__BB3_1900:
	or.b32  	%r9886, %r2700, %r2699;
	st.local.u32 	[%rd205], %r9886;
$L__BB3_1901:
	popc.b32 	%r2703, %r14873;
	setp.lt.s32 	%p2971, %r14873, 0;
	setp.ne.s32 	%p2972, %r2703, 2;
	or.pred  	%p2973, %p2971, %p2972;
	@%p2973 bra 	$L__BB3_1905;
	clz.b32 	%r9887, %r14873;
	mov.b32 	%r9888, -2147483648;
	shr.u32 	%r2704, %r9888, %r9887;
	xor.b32  	%r9889, %r2704, %r14873;
	clz.b32 	%r9890, %r9889;
	sub.s32 	%r9891, 31, %r9890;
	mul.wide.u32 	%rd621, %r9891, 4;
	add.s64 	%rd206, %rd3, %rd621;
	ld.local.u32 	%r2705, [%rd206];
	and.b32  	%r9892, %r2705, %r2704;
	setp.eq.s32 	%p2974, %r9892, 0;
	@%p2974 bra 	$L__BB3_1904;
	or.b32  	%r14911, %r14873, %r14911;
	bra.uni 	$L__BB3_1905;
$L__BB3_1904:
	or.b32  	%r9893, %r2705, %r2704;
	st.local.u32 	[%rd206], %r9893;
$L__BB3_1905:
	popc.b32 	%r2708, %r14875;
	setp.lt.s32 	%p2975, %r14875, 0;
	setp.ne.s32 	%p2976, %r2708, 2;
	or.pred  	%p2977, %p2975, %p2976;
	@%p2977 bra 	$L__BB3_1909;
	clz.b32 	%r9894, %r14875;
	mov.b32 	%r9895, -2147483648;
	shr.u32 	%r2709, %r9895, %r9894;
	xor.b32  	%r9896, %r2709, %r14875;
	clz.b32 	%r9897, %r9896;
	sub.s32 	%r9898, 31, %r9897;
	mul.wide.u32 	%rd622, %r9898, 4;
	add.s64 	%rd207, %rd3, %rd622;
	ld.local.u32 	%r2710, [%rd207];
	and.b32  	%r9899, %r2710, %r2709;
	setp.eq.s32 	%p2978, %r9899, 0;
	@%p2978 bra 	$L__BB3_1908;
	or.b32  	%r14911, %r14875, %r14911;
	bra.uni 	$L__BB3_1909;
$L__BB3_1908:
	or.b32  	%r9900, %r2710, %r2709;
	st.local.u32 	[%rd207], %r9900;
$L__BB3_1909:
	popc.b32 	%r2713, %r14877;
	setp.lt.s32 	%p2979, %r14877, 0;
	setp.ne.s32 	%p2980, %r2713, 2;
	or.pred  	%p2981, %p2979, %p2980;
	@%p2981 bra 	$L__BB3_1913;
	clz.b32 	%r9901, %r14877;
	mov.b32 	%r9902, -2147483648;
	shr.u32 	%r2714, %r9902, %r9901;
	xor.b32  	%r9903, %r2714, %r14877;
	clz.b32 	%r9904, %r9903;
	sub.s32 	%r9905, 31, %r9904;
	mul.wide.u32 	%rd623, %r9905, 4;
	add.s64 	%rd208, %rd3, %rd623;
	ld.local.u32 	%r2715, [%rd208];
	and.b32  	%r9906, %r2715, %r2714;
	setp.eq.s32 	%p2982, %r9906, 0;
	@%p2982 bra 	$L__BB3_1912;
	or.b32  	%r14911, %r14877, %r14911;
	bra.uni 	$L__BB3_1913;
$L__BB3_1912:
	or.b32  	%r9907, %r2715, %r2714;
	st.local.u32 	[%rd208], %r9907;
$L__BB3_1913:
	popc.b32 	%r2718, %r14879;
	setp.lt.s32 	%p2983, %r14879, 0;
	setp.ne.s32 	%p2984, %r2718, 2;
	or.pred  	%p2985, %p2983, %p2984;
	@%p2985 bra 	$L__BB3_1917;
	clz.b32 	%r9908, %r14879;
	mov.b32 	%r9909, -2147483648;
	shr.u32 	%r2719, %r9909, %r9908;
	xor.b32  	%r9910, %r2719, %r14879;
	clz.b32 	%r9911, %r9910;
	sub.s32 	%r9912, 31, %r9911;
	mul.wide.u32 	%rd624, %r9912, 4;
	add.s64 	%rd209, %rd3, %rd624;
	ld.local.u32 	%r2720, [%rd209];
	and.b32  	%r9913, %r2720, %r2719;
	setp.eq.s32 	%p2986, %r9913, 0;
	@%p2986 bra 	$L__BB3_1916;
	or.b32  	%r14911, %r14879, %r14911;
	bra.uni 	$L__BB3_1917;
$L__BB3_1916:
	or.b32  	%r9914, %r2720, %r2719;
	st.local.u32 	[%rd209], %r9914;
$L__BB3_1917:
	popc.b32 	%r2723, %r14881;
	setp.lt.s32 	%p2987, %r14881, 0;
	setp.ne.s32 	%p2988, %r2723, 2;
	or.pred  	%p2989, %p2987, %p2988;
	@%p2989 bra 	$L__BB3_1921;
	clz.b32 	%r9915, %r14881;
	mov.b32 	%r9916, -2147483648;
	shr.u32 	%r2724, %r9916, %r9915;
	xor.b32  	%r9917, %r2724, %r14881;
	clz.b32 	%r9918, %r9917;
	sub.s32 	%r9919, 31, %r9918;
	mul.wide.u32 	%rd625, %r9919, 4;
	add.s64 	%rd210, %rd3, %rd625;
	ld.local.u32 	%r2725, [%rd210];
	and.b32  	%r9920, %r2725, %r2724;
	setp.eq.s32 	%p2990, %r9920, 0;
	@%p2990 bra 	$L__BB3_1920;
	or.b32  	%r14911, %r14881, %r14911;
	bra.uni 	$L__BB3_1921;
$L__BB3_1920:
	or.b32  	%r9921, %r2725, %r2724;
	st.local.u32 	[%rd210], %r9921;
$L__BB3_1921:
	popc.b32 	%r2728, %r14883;
	setp.lt.s32 	%p2991, %r14883, 0;
	setp.ne.s32 	%p2992, %r2728, 2;
	or.pred  	%p2993, %p2991, %p2992;
	@%p2993 bra 	$L__BB3_1925;
	clz.b32 	%r9922, %r14883;
	mov.b32 	%r9923, -2147483648;
	shr.u32 	%r2729, %r9923, %r9922;
	xor.b32  	%r9924, %r2729, %r14883;
	clz.b32 	%r9925, %r9924;
	sub.s32 	%r9926, 31, %r9925;
	mul.wide.u32 	%rd626, %r9926, 4;
	add.s64 	%rd211, %rd3, %rd626;
	ld.local.u32 	%r2730, [%rd211];
	and.b32  	%r9927, %r2730, %r2729;
	setp.eq.s32 	%p2994, %r9927, 0;
	@%p2994 bra 	$L__BB3_1924;
	or.b32  	%r14911, %r14883, %r14911;
	bra.uni 	$L__BB3_1925;
$L__BB3_1924:
	or.b32  	%r9928, %r2730, %r2729;
	st.local.u32 	[%rd211], %r9928;
$L__BB3_1925:
	popc.b32 	%r2733, %r14885;
	setp.lt.s32 	%p2995, %r14885, 0;
	setp.ne.s32 	%p2996, %r2733, 2;
	or.pred  	%p2997, %p2995, %p2996;
	@%p2997 bra 	$L__BB3_1929;
	clz.b32 	%r9929, %r14885;
	mov.b32 	%r9930, -2147483648;
	shr.u32 	%r2734, %r9930, %r9929;
	xor.b32  	%r9931, %r2734, %r14885;
	clz.b32 	%r9932, %r9931;
	sub.s32 	%r9933, 31, %r9932;
	mul.wide.u32 	%rd627, %r9933, 4;
	add.s64 	%rd212, %rd3, %rd627;
	ld.local.u32 	%r2735, [%rd212];
	and.b32  	%r9934, %r2735, %r2734;
	setp.eq.s32 	%p2998, %r9934, 0;
	@%p2998 bra 	$L__BB3_1928;
	or.b32  	%r14911, %r14885, %r14911;
	bra.uni 	$L__BB3_1929;
$L__BB3_1928:
	or.b32  	%r9935, %r2735, %r2734;
	st.local.u32 	[%rd212], %r9935;
$L__BB3_1929:
	popc.b32 	%r2738, %r14887;
	setp.lt.s32 	%p2999, %r14887, 0;
	setp.ne.s32 	%p3000, %r2738, 2;
	or.pred  	%p3001, %p2999, %p3000;
	@%p3001 bra 	$L__BB3_1933;
	clz.b32 	%r9936, %r14887;
	mov.b32 	%r9937, -2147483648;
	shr.u32 	%r2739, %r9937, %r9936;
	xor.b32  	%r9938, %r2739, %r14887;
	clz.b32 	%r9939, %r9938;
	sub.s32 	%r9940, 31, %r9939;
	mul.wide.u32 	%rd628, %r9940, 4;
	add.s64 	%rd213, %rd3, %rd628;
	ld.local.u32 	%r2740, [%rd213];
	and.b32  	%r9941, %r2740, %r2739;
	setp.eq.s32 	%p3002, %r9941, 0;
	@%p3002 bra 	$L__BB3_1932;
	or.b32  	%r14911, %r14887, %r14911;
	bra.uni 	$L__BB3_1933;
$L__BB3_1932:
	or.b32  	%r9942, %r2740, %r2739;
	st.local.u32 	[%rd213], %r9942;
$L__BB3_1933:
	popc.b32 	%r2743, %r14889;
	setp.lt.s32 	%p3003, %r14889, 0;
	setp.ne.s32 	%p3004, %r2743, 2;
	or.pred  	%p3005, %p3003, %p3004;
	@%p3005 bra 	$L__BB3_1937;
	clz.b32 	%r9943, %r14889;
	mov.b32 	%r9944, -2147483648;
	shr.u32 	%r2744, %r9944, %r9943;
	xor.b32  	%r9945, %r2744, %r14889;
	clz.b32 	%r9946, %r9945;
	sub.s32 	%r9947, 31, %r9946;
	mul.wide.u32 	%rd629, %r9947, 4;
	add.s64 	%rd214, %rd3, %rd629;
	ld.local.u32 	%r2745, [%rd214];
	and.b32  	%r9948, %r2745, %r2744;
	setp.eq.s32 	%p3006, %r9948, 0;
	@%p3006 bra 	$L__BB3_1936;
	or.b32  	%r14911, %r14889, %r14911;
	bra.uni 	$L__BB3_1937;
$L__BB3_1936:
	or.b32  	%r9949, %r2745, %r2744;
	st.local.u32 	[%rd214], %r9949;
$L__BB3_1937:
	popc.b32 	%r2748, %r14891;
	setp.lt.s32 	%p3007, %r14891, 0;
	setp.ne.s32 	%p3008, %r2748, 2;
	or.pred  	%p3009, %p3007, %p3008;
	@%p3009 bra 	$L__BB3_1941;
	clz.b32 	%r9950, %r14891;
	mov.b32 	%r9951, -2147483648;
	shr.u32 	%r2749, %r9951, %r9950;
	xor.b32  	%r9952, %r2749, %r14891;
	clz.b32 	%r9953, %r9952;
	sub.s32 	%r9954, 31, %r9953;
	mul.wide.u32 	%rd630, %r9954, 4;
	add.s64 	%rd215, %rd3, %rd630;
	ld.local.u32 	%r2750, [%rd215];
	and.b32  	%r9955, %r2750, %r2749;
	setp.eq.s32 	%p3010, %r9955, 0;
	@%p3010 bra 	$L__BB3_1940;
	or.b32  	%r14911, %r14891, %r14911;
	bra.uni 	$L__BB3_1941;
$L__BB3_1940:
	or.b32  	%r9956, %r2750, %r2749;
	st.local.u32 	[%rd215], %r9956;
$L__BB3_1941:
	popc.b32 	%r2753, %r14893;
	setp.lt.s32 	%p3011, %r14893, 0;
	setp.ne.s32 	%p3012, %r2753, 2;
	or.pred  	%p3013, %p3011, %p3012;
	@%p3013 bra 	$L__BB3_1945;
	clz.b32 	%r9957, %r14893;
	mov.b32 	%r9958, -2147483648;
	shr.u32 	%r2754, %r9958, %r9957;
	xor.b32  	%r9959, %r2754, %r14893;
	clz.b32 	%r9960, %r9959;
	sub.s32 	%r9961, 31, %r9960;
	mul.wide.u32 	%rd631, %r9961, 4;
	add.s64 	%rd216, %rd3, %rd631;
	ld.local.u32 	%r2755, [%rd216];
	and.b32  	%r9962, %r2755, %r2754;
	setp.eq.s32 	%p3014, %r9962, 0;
	@%p3014 bra 	$L__BB3_1944;
	or.b32  	%r14911, %r14893, %r14911;
	bra.uni 	$L__BB3_1945;
$L__BB3_1944:
	or.b32  	%r9963, %r2755, %r2754;
	st.local.u32 	[%rd216], %r9963;
$L__BB3_1945:
	popc.b32 	%r2758, %r14895;
	setp.lt.s32 	%p3015, %r14895, 0;
	setp.ne.s32 	%p3016, %r2758, 2;
	or.pred  	%p3017, %p3015, %p3016;
	@%p3017 bra 	$L__BB3_1949;
	clz.b32 	%r9964, %r14895;
	mov.b32 	%r9965, -2147483648;
	shr.u32 	%r2759, %r9965, %r9964;
	xor.b32  	%r9966, %r2759, %r14895;
	clz.b32 	%r9967, %r9966;
	sub.s32 	%r9968, 31, %r9967;
	mul.wide.u32 	%rd632, %r9968, 4;
	add.s64 	%rd217, %rd3, %rd632;
	ld.local.u32 	%r2760, [%rd217];
	and.b32  	%r9969, %r2760, %r2759;
	setp.eq.s32 	%p3018, %r9969, 0;
	@%p3018 bra 	$L__BB3_1948;
	or.b32  	%r14911, %r14895, %r14911;
	bra.uni 	$L__BB3_1949;
$L__BB3_1948:
	or.b32  	%r9970, %r2760, %r2759;
	st.local.u32 	[%rd217], %r9970;
$L__BB3_1949:
	popc.b32 	%r2763, %r14897;
	setp.lt.s32 	%p3019, %r14897, 0;
	setp.ne.s32 	%p3020, %r2763, 2;
	or.pred  	%p3021, %p3019, %p3020;
	@%p3021 bra 	$L__BB3_1953;
	clz.b32 	%r9971, %r14897;
	mov.b32 	%r9972, -2147483648;
	shr.u32 	%r2764, %r9972, %r9971;
	xor.b32  	%r9973, %r2764, %r14897;
	clz.b32 	%r9974, %r9973;
	sub.s32 	%r9975, 31, %r9974;
	mul.wide.u32 	%rd633, %r9975, 4;
	add.s64 	%rd218, %rd3, %rd633;
	ld.local.u32 	%r2765, [%rd218];
	and.b32  	%r9976, %r2765, %r2764;
	setp.eq.s32 	%p3022, %r9976, 0;
	@%p3022 bra 	$L__BB3_1952;
	or.b32  	%r14911, %r14897, %r14911;
	bra.uni 	$L__BB3_1953;
$L__BB3_1952:
	or.b32  	%r9977, %r2765, %r2764;
	st.local.u32 	[%rd218], %r9977;
$L__BB3_1953:
	popc.b32 	%r2768, %r14899;
	setp.lt.s32 	%p3023, %r14899, 0;
	setp.ne.s32 	%p3024, %r2768, 2;
	or.pred  	%p3025, %p3023, %p3024;
	@%p3025 bra 	$L__BB3_1957;
	clz.b32 	%r9978, %r14899;
	mov.b32 	%r9979, -2147483648;
	shr.u32 	%r2769, %r9979, %r9978;
	xor.b32  	%r9980, %r2769, %r14899;
	clz.b32 	%r9981, %r9980;
	sub.s32 	%r9982, 31, %r9981;
	mul.wide.u32 	%rd634, %r9982, 4;
	add.s64 	%rd219, %rd3, %rd634;
	ld.local.u32 	%r2770, [%rd219];
	and.b32  	%r9983, %r2770, %r2769;
	setp.eq.s32 	%p3026, %r9983, 0;
	@%p3026 bra 	$L__BB3_1956;
	or.b32  	%r14911, %r14899, %r14911;
	bra.uni 	$L__BB3_1957;
$L__BB3_1956:
	or.b32  	%r9984, %r2770, %r2769;
	st.local.u32 	[%rd219], %r9984;
$L__BB3_1957:
	popc.b32 	%r2773, %r14901;
	setp.lt.s32 	%p3027, %r14901, 0;
	setp.ne.s32 	%p3028, %r2773, 2;
	or.pred  	%p3029, %p3027, %p3028;
	@%p3029 bra 	$L__BB3_1961;
	clz.b32 	%r9985, %r14901;
	mov.b32 	%r9986, -2147483648;
	shr.u32 	%r2774, %r9986, %r9985;
	xor.b32  	%r9987, %r2774, %r14901;
	clz.b32 	%r9988, %r9987;
	sub.s32 	%r9989, 31, %r9988;
	mul.wide.u32 	%rd635, %r9989, 4;
	add.s64 	%rd220, %rd3, %rd635;
	ld.local.u32 	%r2775, [%rd220];
	and.b32  	%r9990, %r2775, %r2774;
	setp.eq.s32 	%p3030, %r9990, 0;
	@%p3030 bra 	$L__BB3_1960;
	or.b32  	%r14911, %r14901, %r14911;
	bra.uni 	$L__BB3_1961;
$L__BB3_1960:
	or.b32  	%r9991, %r2775, %r2774;
	st.local.u32 	[%rd220], %r9991;
$L__BB3_1961:
	popc.b32 	%r2778, %r14903;
	setp.lt.s32 	%p3031, %r14903, 0;
	setp.ne.s32 	%p3032, %r2778, 2;
	or.pred  	%p3033, %p3031, %p3032;
	@%p3033 bra 	$L__BB3_1965;
	clz.b32 	%r9992, %r14903;
	mov.b32 	%r9993, -2147483648;
	shr.u32 	%r2779, %r9993, %r9992;
	xor.b32  	%r9994, %r2779, %r14903;
	clz.b32 	%r9995, %r9994;
	sub.s32 	%r9996, 31, %r9995;
	mul.wide.u32 	%rd636, %r9996, 4;
	add.s64 	%rd221, %rd3, %rd636;
	ld.local.u32 	%r2780, [%rd221];
	and.b32  	%r9997, %r2780, %r2779;
	setp.eq.s32 	%p3034, %r9997, 0;
	@%p3034 bra 	$L__BB3_1964;
	or.b32  	%r14911, %r14903, %r14911;
	bra.uni 	$L__BB3_1965;
$L__BB3_1964:
	or.b32  	%r9998, %r2780, %r2779;
	st.local.u32 	[%rd221], %r9998;
$L__BB3_1965:
	popc.b32 	%r2783, %r14905;
	setp.lt.s32 	%p3035, %r14905, 0;
	setp.ne.s32 	%p3036, %r2783, 2;
	or.pred  	%p3037, %p3035, %p3036;
	@%p3037 bra 	$L__BB3_1969;
	clz.b32 	%r9999, %r14905;
	mov.b32 	%r10000, -2147483648;
	shr.u32 	%r2784, %r10000, %r9999;
	xor.b32  	%r10001, %r2784, %r14905;
	clz.b32 	%r10002, %r10001;
	sub.s32 	%r10003, 31, %r10002;
	mul.wide.u32 	%rd637, %r10003, 4;
	add.s64 	%rd222, %rd3, %rd637;
	ld.local.u32 	%r2785, [%rd222];
	and.b32  	%r10004, %r2785, %r2784;
	setp.eq.s32 	%p3038, %r10004, 0;
	@%p3038 bra 	$L__BB3_1968;
	or.b32  	%r14911, %r14905, %r14911;
	bra.uni 	$L__BB3_1969;
$L__BB3_1968:
	or.b32  	%r10005, %r2785, %r2784;
	st.local.u32 	[%rd222], %r10005;
$L__BB3_1969:
	popc.b32 	%r2788, %r14907;
	setp.lt.s32 	%p3039, %r14907, 0;
	setp.ne.s32 	%p3040, %r2788, 2;
	or.pred  	%p3041, %p3039, %p3040;
	@%p3041 bra 	$L__BB3_1973;
	clz.b32 	%r10006, %r14907;
	mov.b32 	%r10007, -2147483648;
	shr.u32 	%r2789, %r10007, %r10006;
	xor.b32  	%r10008, %r2789, %r14907;
	clz.b32 	%r10009, %r10008;
	sub.s32 	%r10010, 31, %r10009;
	mul.wide.u32 	%rd638, %r10010, 4;
	add.s64 	%rd223, %rd3, %rd638;
	ld.local.u32 	%r2790, [%rd223];
	and.b32  	%r10011, %r2790, %r2789;
	setp.eq.s32 	%p3042, %r10011, 0;
	@%p3042 bra 	$L__BB3_1972;
	or.b32  	%r14911, %r14907, %r14911;
	bra.uni 	$L__BB3_1973;
$L__BB3_1972:
	or.b32  	%r10012, %r2790, %r2789;
	st.local.u32 	[%rd223], %r10012;
$L__BB3_1973:
	popc.b32 	%r2793, %r14909;
	setp.lt.s32 	%p3043, %r14909, 0;
	setp.ne.s32 	%p3044, %r2793, 2;
	or.pred  	%p3045, %p3043, %p3044;
	@%p3045 bra 	$L__BB3_1975;
	clz.b32 	%r10013, %r14909;
	mov.b32 	%r10014, -2147483648;
	shr.u32 	%r10015, %r10014, %r10013;
	xor.b32  	%r10016, %r10015, %r14909;
	clz.b32 	%r10017, %r10016;
	sub.s32 	%r10018, 31, %r10017;
	mul.wide.u32 	%rd639, %r10018, 4;
	add.s64 	%rd640, %rd3, %rd639;
	ld.local.u32 	%r10019, [%rd640];
	and.b32  	%r10020, %r10019, %r10015;
	setp.eq.s32 	%p3046, %r10020, 0;
	selp.b32 	%r10021, 0, %r14909, %p3046;
	or.b32  	%r14911, %r14911, %r10021;
$L__BB3_1975:
	setp.eq.s32 	%p3047, %r14911, 0;
	mov.b32 	%r14937, 0;
	@%p3047 bra 	$L__BB3_2026;
	not.b32 	%r2796, %r14911;
	setp.gt.s32 	%p3048, %r14861, -1;
	setp.eq.s32 	%p3049, %r2674, 2;
	and.b32  	%r10025, %r14861, %r14911;
	setp.eq.s32 	%p3050, %r10025, %r14861;
	and.pred  	%p3051, %p3049, %p3050;
	mov.b32 	%r14937, 0;
	and.pred  	%p3052, %p3051, %p3048;
	@%p3052 bra 	$L__BB3_1978;
	and.b32  	%r10026, %r14861, %r2796;
	popc.b32 	%r10027, %r10026;
	setp.eq.s32 	%p3053, %r10027, 1;
	or.b32  	%r10028, %r10026, -2147483648;
	selp.b32 	%r10029, %r10028, %r10026, %p3053;
	st.local.u32 	[%rd199], %r10029;
	setp.ne.s32 	%p3054, %r14861, %r10029;
	selp.u32 	%r14937, 1, 0, %p3054;
$L__BB3_1978:
	setp.gt.s32 	%p3055, %r14863, -1;
	setp.eq.s32 	%p3056, %r2678, 2;
	and.b32  	%r10031, %r14863, %r14911;
	setp.eq.s32 	%p3057, %r10031, %r14863;
	and.pred  	%p3058, %p3056, %p3057;
	and.pred  	%p3059, %p3058, %p3055;
	@%p3059 bra 	$L__BB3_1980;
	and.b32  	%r10032, %r14863, %r2796;
	popc.b32 	%r10033, %r10032;
	setp.eq.s32 	%p3060, %r10033, 1;
	or.b32  	%r10034, %r10032, -2147483648;
	selp.b32 	%r10035, %r10034, %r10032, %p3060;
	st.local.u32 	[%rd199+500], %r10035;
	setp.ne.s32 	%p3061, %r14863, %r10035;
	selp.u32 	%r10036, 1, 0, %p3061;
	or.b32  	%r14937, %r14937, %r10036;
$L__BB3_1980:
	setp.gt.s32 	%p3062, %r14865, -1;
	setp.eq.s32 	%p3063, %r2683, 2;
	and.b32  	%r10038, %r14865, %r14911;
	setp.eq.s32 	%p3064, %r10038, %r14865;
	and.pred  	%p3065, %p3063, %p3064;
	and.pred  	%p3066, %p3065, %p3062;
	@%p3066 bra 	$L__BB3_1982;
	and.b32  	%r10039, %r14865, %r2796;
	popc.b32 	%r10040, %r10039;
	setp.eq.s32 	%p3067, %r10040, 1;
	or.b32  	%r10041, %r10039, -2147483648;
	selp.b32 	%r10042, %r10041, %r10039, %p3067;
	st.local.u32 	[%rd199+1000], %r10042;
	setp.ne.s32 	%p3068, %r14865, %r10042;
	selp.u32 	%r10043, 1, 0, %p3068;
	or.b32  	%r14937, %r14937, %r10043;
$L__BB3_1982:
	setp.gt.s32 	%p3069, %r14867, -1;
	setp.eq.s32 	%p3070, %r2688, 2;
	and.b32  	%r10045, %r14867, %r14911;
	setp.eq.s32 	%p3071, %r10045, %r14867;
	and.pred  	%p3072, %p3070, %p3071;
	and.pred  	%p3073, %p3072, %p3069;
	@%p3073 bra 	$L__BB3_1984;
	and.b32  	%r10046, %r14867, %r2796;
	popc.b32 	%r10047, %r10046;
	setp.eq.s32 	%p3074, %r10047, 1;
	or.b32  	%r10048, %r10046, -2147483648;
	selp.b32 	%r10049, %r10048, %r10046, %p3074;
	st.local.u32 	[%rd199+1500], %r10049;
	setp.ne.s32 	%p3075, %r14867, %r10049;
	selp.u32 	%r10050, 1, 0, %p3075;
	or.b32  	%r14937, %r14937, %r10050;
$L__BB3_1984:
	setp.gt.s32 	%p3076, %r14869, -1;
	setp.eq.s32 	%p3077, %r2693, 2;
	and.b32  	%r10052, %r14869, %r14911;
	setp.eq.s32 	%p3078, %r10052, %r14869;
	and.pred  	%p3079, %p3077, %p3078;
	and.pred  	%p3080, %p3079, %p3076;
	@%p3080 bra 	$L__BB3_1986;
	and.b32  	%r10053, %r14869, %r2796;
	popc.b32 	%r10054, %r10053;
	setp.eq.s32 	%p3081, %r10054, 1;
	or.b32  	%r10055, %r10053, -2147483648;
	selp.b32 	%r10056, %r10055, %r10053, %p3081;
	st.local.u32 	[%rd199+2000], %r10056;
	setp.ne.s32 	%p3082, %r14869, %r10056;
	selp.u32 	%r10057, 1, 0, %p3082;
	or.b32  	%r14937, %r14937, %r10057;
$L__BB3_1986:
	setp.gt.s32 	%p3083, %r14871, -1;
	setp.eq.s32 	%p3084, %r2698, 2;
	and.b32  	%r10059, %r14871, %r14911;
	setp.eq.s32 	%p3085, %r10059, %r14871;
	and.pred  	%p3086, %p3084, %p3085;
	and.pred  	%p3087, %p3086, %p3083;
	@%p3087 bra 	$L__BB3_1988;
	and.b32  	%r10060, %r14871, %r2796;
	popc.b32 	%r10061, %r10060;
	setp.eq.s32 	%p3088, %r10061, 1;
	or.b32  	%r10062, %r10060, -2147483648;
	selp.b32 	%r10063, %r10062, %r10060, %p3088;
	st.local.u32 	[%rd199+100], %r10063;
	setp.ne.s32 	%p3089, %r14871, %r10063;
	selp.u32 	%r10064, 1, 0, %p3089;
	or.b32  	%r14937, %r14937, %r10064;
$L__BB3_1988:
	setp.gt.s32 	%p3090, %r14873, -1;
	setp.eq.s32 	%p3091, %r2703, 2;
	and.b32  	%r10066, %r14873, %r14911;
	setp.eq.s32 	%p3092, %r10066, %r14873;
	and.pred  	%p3093, %p3091, %p3092;
	and.pred  	%p3094, %p3093, %p3090;
	@%p3094 bra 	$L__BB3_1990;
	and.b32  	%r10067, %r14873, %r2796;
	popc.b32 	%r10068, %r10067;
	setp.eq.s32 	%p3095, %r10068, 1;
	or.b32  	%r10069, %r10067, -2147483648;
	selp.b32 	%r10070, %r10069, %r10067, %p3095;
	st.local.u32 	[%rd199+600], %r10070;
	setp.ne.s32 	%p3096, %r14873, %r10070;
	selp.u32 	%r10071, 1, 0, %p3096;
	or.b32  	%r14937, %r14937, %r10071;
$L__BB3_1990:
	setp.gt.s32 	%p3097, %r14875, -1;
	setp.eq.s32 	%p3098, %r2708, 2;
	and.b32  	%r10073, %r14875, %r14911;
	setp.eq.s32 	%p3099, %r10073, %r14875;
	and.pred  	%p3100, %p3098, %p3099;
	and.pred  	%p3101, %p3100, %p3097;
	@%p3101 bra 	$L__BB3_1992;
	and.b32  	%r10074, %r14875, %r2796;
	popc.b32 	%r10075, %r10074;
	setp.eq.s32 	%p3102, %r10075, 1;
	or.b32  	%r10076, %r10074, -2147483648;
	selp.b32 	%r10077, %r10076, %r10074, %p3102;
	st.local.u32 	[%rd199+1100], %r10077;
	setp.ne.s32 	%p3103, %r14875, %r10077;
	selp.u32 	%r10078, 1, 0, %p3103;
	or.b32  	%r14937, %r14937, %r10078;
$L__BB3_1992:
	setp.gt.s32 	%p3104, %r14877, -1;
	setp.eq.s32 	%p3105, %r2713, 2;
	and.b32  	%r10080, %r14877, %r14911;
	setp.eq.s32 	%p3106, %r10080, %r14877;
	and.pred  	%p3107, %p3105, %p3106;
	and.pred  	%p3108, %p3107, %p3104;
	@%p3108 bra 	$L__BB3_1994;
	and.b32  	%r10081, %r14877, %r2796;
	popc.b32 	%r10082, %r10081;
	setp.eq.s32 	%p3109, %r10082, 1;
	or.b32  	%r10083, %r10081, -2147483648;
	selp.b32 	%r10084, %r10083, %r10081, %p3109;
	st.local.u32 	[%rd199+1600], %r10084;
	setp.ne.s32 	%p3110, %r14877, %r10084;
	selp.u32 	%r10085, 1, 0, %p3110;
	or.b32  	%r14937, %r14937, %r10085;
$L__BB3_1994:
	setp.gt.s32 	%p3111, %r14879, -1;
	setp.eq.s32 	%p3112, %r2718, 2;
	and.b32  	%r10087, %r14879, %r14911;
	setp.eq.s32 	%p3113, %r10087, %r14879;
	and.pred  	%p3114, %p3112, %p3113;
	and.pred  	%p3115, %p3114, %p3111;
	@%p3115 bra 	$L__BB3_1996;
	and.b32  	%r10088, %r14879, %r2796;
	popc.b32 	%r10089, %r10088;
	setp.eq.s32 	%p3116, %r10089, 1;
	or.b32  	%r10090, %r10088, -2147483648;
	selp.b32 	%r10091, %r10090, %r10088, %p3116;
	st.local.u32 	[%rd199+2100], %r10091;
	setp.ne.s32 	%p3117, %r14879, %r10091;
	selp.u32 	%r10092, 1, 0, %p3117;
	or.b32  	%r14937, %r14937, %r10092;
$L__BB3_1996:
	setp.gt.s32 	%p3118, %r14881, -1;
	setp.eq.s32 	%p3119, %r2723, 2;
	and.b32  	%r10094, %r14881, %r14911;
	setp.eq.s32 	%p3120, %r10094, %r14881;
	and.pred  	%p3121, %p3119, %p3120;
	and.pred  	%p3122, %p3121, %p3118;
	@%p3122 bra 	$L__BB3_1998;
	and.b32  	%r10095, %r14881, %r2796;
	popc.b32 	%r10096, %r10095;
	setp.eq.s32 	%p3123, %r10096, 1;
	or.b32  	%r10097, %r10095, -2147483648;
	selp.b32 	%r10098, %r10097, %r10095, %p3123;
	st.local.u32 	[%rd199+200], %r10098;
	setp.ne.s32 	%p3124, %r14881, %r10098;
	selp.u32 	%r10099, 1, 0, %p3124;
	or.b32  	%r14937, %r14937, %r10099;
$L__BB3_1998:
	setp.gt.s32 	%p3125, %r14883, -1;
	setp.eq.s32 	%p3126, %r2728, 2;
	and.b32  	%r10101, %r14883, %r14911;
	setp.eq.s32 	%p3127, %r10101, %r14883;
	and.pred  	%p3128, %p3126, %p3127;
	and.pred  	%p3129, %p3128, %p3125;
	@%p3129 bra 	$L__BB3_2000;
	and.b32  	%r10102, %r14883, %r2796;
	popc.b32 	%r10103, %r10102;
	setp.eq.s32 	%p3130, %r10103, 1;
	or.b32  	%r10104, %r10102, -2147483648;
	selp.b32 	%r10105, %r10104, %r10102, %p3130;
	st.local.u32 	[%rd199+700], %r10105;
	setp.ne.s32 	%p3131, %r14883, %r10105;
	selp.u32 	%r10106, 1, 0, %p3131;
	or.b32  	%r14937, %r14937, %r10106;
$L__BB3_2000:
	setp.gt.s32 	%p3132, %r14885, -1;
	setp.eq.s32 	%p3133, %r2733, 2;
	and.b32  	%r10108, %r14885, %r14911;
	setp.eq.s32 	%p3134, %r10108, %r14885;
	and.pred  	%p3135, %p3133, %p3134;
	and.pred  	%p3136, %p3135, %p3132;
	@%p3136 bra 	$L__BB3_2002;
	and.b32  	%r10109, %r14885, %r2796;
	popc.b32 	%r10110, %r10109;
	setp.eq.s32 	%p3137, %r10110, 1;
	or.b32  	%r10111, %r10109, -2147483648;
	selp.b32 	%r10112, %r10111, %r10109, %p3137;
	st.local.u32 	[%rd199+1200], %r10112;
	setp.ne.s32 	%p3138, %r14885, %r10112;
	selp.u32 	%r10113, 1, 0, %p3138;
	or.b32  	%r14937, %r14937, %r10113;
$L__BB3_2002:
	setp.gt.s32 	%p3139, %r14887, -1;
	setp.eq.s32 	%p3140, %r2738, 2;
	and.b32  	%r10115, %r14887, %r14911;
	setp.eq.s32 	%p3141, %r10115, %r14887;
	and.pred  	%p3142, %p3140, %p3141;
	and.pred  	%p3143, %p3142, %p3139;
	@%p3143 bra 	$L__BB3_2004;
	and.b32  	%r10116, %r14887, %r2796;
	popc.b32 	%r10117, %r10116;
	setp.eq.s32 	%p3144, %r10117, 1;
	or.b32  	%r10118, %r10116, -2147483648;
	selp.b32 	%r10119, %r10118, %r10116, %p3144;
	st.local.u32 	[%rd199+1700], %r10119;
	setp.ne.s32 	%p3145, %r14887, %r10119;
	selp.u32 	%r10120, 1, 0, %p3145;
	or.b32  	%r14937, %r14937, %r10120;
$L__BB3_2004:
	setp.gt.s32 	%p3146, %r14889, -1;
	setp.eq.s32 	%p3147, %r2743, 2;
	and.b32  	%r10122, %r14889, %r14911;
	setp.eq.s32 	%p3148, %r10122, %r14889;
	and.pred  	%p3149, %p3147, %p3148;
	and.pred  	%p3150, %p3149, %p3146;
	@%p3150 bra 	$L__BB3_2006;
	and.b32  	%r10123, %r14889, %r2796;
	popc.b32 	%r10124, %r10123;
	setp.eq.s32 	%p3151, %r10124, 1;
	or.b32  	%r10125, %r10123, -2147483648;
	selp.b32 	%r10126, %r10125, %r10123, %p3151;
	st.local.u32 	[%rd199+2200], %r10126;
	setp.ne.s32 	%p3152, %r14889, %r10126;
	selp.u32 	%r10127, 1, 0, %p3152;
	or.b32  	%r14937, %r14937, %r10127;
$L__BB3_2006:
	setp.gt.s32 	%p3153, %r14891, -1;
	setp.eq.s32 	%p3154, %r2748, 2;
	and.b32  	%r10129, %r14891, %r14911;
	setp.eq.s32 	%p3155, %r10129, %r14891;
	and.pred  	%p3156, %p3154, %p3155;
	and.pred  	%p3157, %p3156, %p3153;
	@%p3157 bra 	$L__BB3_2008;
	and.b32  	%r10130, %r14891, %r2796;
	popc.b32 	%r10131, %r10130;
	setp.eq.s32 	%p3158, %r10131, 1;
	or.b32  	%r10132, %r10130, -2147483648;
	selp.b32 	%r10133, %r10132, %r10130, %p3158;
	st.local.u32 	[%rd199+300], %r10133;
	setp.ne.s32 	%p3159, %r14891, %r10133;
	selp.u32 	%r10134, 1, 0, %p3159;
	or.b32  	%r14937, %r14937, %r10134;
$L__BB3_2008:
	setp.gt.s32 	%p3160, %r14893, -1;
	setp.eq.s32 	%p3161, %r2753, 2;
	and.b32  	%r10136, %r14893, %r14911;
	setp.eq.s32 	%p3162, %r10136, %r14893;
	and.pred  	%p3163, %p3161, %p3162;
	and.pred  	%p3164, %p3163, %p3160;
	@%p3164 bra 	$L__BB3_2010;
	and.b32  	%r10137, %r14893, %r2796;
	popc.b32 	%r10138, %r10137;
	setp.eq.s32 	%p3165, %r10138, 1;
	or.b32  	%r10139, %r10137, -2147483648;
	selp.b32 	%r10140, %r10139, %r10137, %p3165;
	st.local.u32 	[%rd199+800], %r10140;
	setp.ne.s32 	%p3166, %r14893, %r10140;
	selp.u32 	%r10141, 1, 0, %p3166;
	or.b32  	%r14937, %r14937, %r10141;
$L__BB3_2010:
	setp.gt.s32 	%p3167, %r14895, -1;
	setp.eq.s32 	%p3168, %r2758, 2;
	and.b32  	%r10143, %r14895, %r14911;
	setp.eq.s32 	%p3169, %r10143, %r14895;
	and.pred  	%p3170, %p3168, %p3169;
	and.pred  	%p3171, %p3170, %p3167;
	@%p3171 bra 	$L__BB3_2012;
	and.b32  	%r10144, %r14895, %r2796;
	popc.b32 	%r10145, %r10144;
	setp.eq.s32 	%p3172, %r10145, 1;
	or.b32  	%r10146, %r10144, -2147483648;
	selp.b32 	%r10147, %r10146, %r10144, %p3172;
	st.local.u32 	[%rd199+1300], %r10147;
	setp.ne.s32 	%p3173, %r14895, %r10147;
	selp.u32 	%r10148, 1, 0, %p3173;
	or.b32  	%r14937, %r14937, %r10148;
$L__BB3_2012:
	setp.gt.s32 	%p3174, %r14897, -1;
	setp.eq.s32 	%p3175, %r2763, 2;
	and.b32  	%r10150, %r14897, %r14911;
	setp.eq.s32 	%p3176, %r10150, %r14897;
	and.pred  	%p3177, %p3175, %p3176;
	and.pred  	%p3178, %p3177, %p3174;
	@%p3178 bra 	$L__BB3_2014;
	and.b32  	%r10151, %r14897, %r2796;
	popc.b32 	%r10152, %r10151;
	setp.eq.s32 	%p3179, %r10152, 1;
	or.b32  	%r10153, %r10151, -2147483648;
	selp.b32 	%r10154, %r10153, %r10151, %p3179;
	st.local.u32 	[%rd199+1800], %r10154;
	setp.ne.s32 	%p3180, %r14897, %r10154;
	selp.u32 	%r10155, 1, 0, %p3180;
	or.b32  	%r14937, %r14937, %r10155;
$L__BB3_2014:
	setp.gt.s32 	%p3181, %r14899, -1;
	setp.eq.s32 	%p3182, %r2768, 2;
	and.b32  	%r10157, %r14899, %r14911;
	setp.eq.s32 	%p3183, %r10157, %r14899;
	and.pred  	%p3184, %p3182, %p3183;
	and.pred  	%p3185, %p3184, %p3181;
	@%p3185 bra 	$L__BB3_2016;
	and.b32  	%r10158, %r14899, %r2796;
	popc.b32 	%r10159, %r10158;
	setp.eq.s32 	%p3186, %r10159, 1;
	or.b32  	%r10160, %r10158, -2147483648;
	selp.b32 	%r10161, %r10160, %r10158, %p3186;
	st.local.u32 	[%rd199+2300], %r10161;
	setp.ne.s32 	%p3187, %r14899, %r10161;
	selp.u32 	%r10162, 1, 0, %p3187;
	or.b32  	%r14937, %r14937, %r10162;
$L__BB3_2016:
	setp.gt.s32 	%p3188, %r14901, -1;
	setp.eq.s32 	%p3189, %r2773, 2;
	and.b32  	%r10164, %r14901, %r14911;
	setp.eq.s32 	%p3190, %r10164, %r14901;
	and.pred  	%p3191, %p3189, %p3190;
	and.pred  	%p3192, %p3191, %p3188;
	@%p3192 bra 	$L__BB3_2018;
	and.b32  	%r10165, %r14901, %r2796;
	popc.b32 	%r10166, %r10165;
	setp.eq.s32 	%p3193, %r10166, 1;
	or.b32  	%r10167, %r10165, -2147483648;
	selp.b32 	%r10168, %r10167, %r10165, %p3193;
	st.local.u32 	[%rd199+400], %r10168;
	setp.ne.s32 	%p3194, %r14901, %r10168;
	selp.u32 	%r10169, 1, 0, %p3194;
	or.b32  	%r14937, %r14937, %r10169;
$L__BB3_2018:
	setp.gt.s32 	%p3195, %r14903, -1;
	setp.eq.s32 	%p3196, %r2778, 2;
	and.b32  	%r10171, %r14903, %r14911;
	setp.eq.s32 	%p3197, %r10171, %r14903;
	and.pred  	%p3198, %p3196, %p3197;
	and.pred  	%p3199, %p3198, %p3195;
	@%p3199 bra 	$L__BB3_2020;
	and.b32  	%r10172, %r14903, %r2796;
	popc.b32 	%r10173, %r10172;
	setp.eq.s32 	%p3200, %r10173, 1;
	or.b32  	%r10174, %r10172, -2147483648;
	selp.b32 	%r10175, %r10174, %r10172, %p3200;
	st.local.u32 	[%rd199+900], %r10175;
	setp.ne.s32 	%p3201, %r14903, %r10175;
	selp.u32 	%r10176, 1, 0, %p3201;
	or.b32  	%r14937, %r14937, %r10176;
$L__BB3_2020:
	setp.gt.s32 	%p3202, %r14905, -1;
	setp.eq.s32 	%p3203, %r2783, 2;
	and.b32  	%r10178, %r14905, %r14911;
	setp.eq.s32 	%p3204, %r10178, %r14905;
	and.pred  	%p3205, %p3203, %p3204;
	and.pred  	%p3206, %p3205, %p3202;
	@%p3206 bra 	$L__BB3_2022;
	and.b32  	%r10179, %r14905, %r2796;
	popc.b32 	%r10180, %r10179;
	setp.eq.s32 	%p3207, %r10180, 1;
	or.b32  	%r10181, %r10179, -2147483648;
	selp.b32 	%r10182, %r10181, %r10179, %p3207;
	st.local.u32 	[%rd199+1400], %r10182;
	setp.ne.s32 	%p3208, %r14905, %r10182;
	selp.u32 	%r10183, 1, 0, %p3208;
	or.b32  	%r14937, %r14937, %r10183;
$L__BB3_2022:
	setp.gt.s32 	%p3209, %r14907, -1;
	setp.eq.s32 	%p3210, %r2788, 2;
	and.b32  	%r10185, %r14907, %r14911;
	setp.eq.s32 	%p3211, %r10185, %r14907;
	and.pred  	%p3212, %p3210, %p3211;
	and.pred  	%p3213, %p3212, %p3209;
	@%p3213 bra 	$L__BB3_2024;
	and.b32  	%r10186, %r14907, %r2796;
	popc.b32 	%r10187, %r10186;
	setp.eq.s32 	%p3214, %r10187, 1;
	or.b32  	%r10188, %r10186, -2147483648;
	selp.b32 	%r10189, %r10188, %r10186, %p3214;
	st.local.u32 	[%rd199+1900], %r10189;
	setp.ne.s32 	%p3215, %r14907, %r10189;
	selp.u32 	%r10190, 1, 0, %p3215;
	or.b32  	%r14937, %r14937, %r10190;
$L__BB3_2024:
	setp.gt.s32 	%p3216, %r14909, -1;
	setp.eq.s32 	%p3217, %r2793, 2;
	and.b32  	%r10192, %r14909, %r14911;
	setp.eq.s32 	%p3218, %r10192, %r14909;
	and.pred  	%p3219, %p3217, %p3218;
	and.pred  	%p3220, %p3219, %p3216;
	@%p3220 bra 	$L__BB3_2026;
	and.b32  	%r10193, %r14909, %r2796;
	popc.b32 	%r10194, %r10193;
	setp.eq.s32 	%p3221, %r10194, 1;
	or.b32  	%r10195, %r10193, -2147483648;
	selp.b32 	%r10196, %r10195, %r10193, %p3221;
	st.local.u32 	[%rd199+2400], %r10196;
	setp.ne.s32 	%p3222, %r14909, %r10196;
	selp.u32 	%r10197, 1, 0, %p3222;
	or.b32  	%r14937, %r14937, %r10197;
$L__BB3_2026:
	or.b32  	%r10198, %r14833, %r14937;
	or.b32  	%r14833, %r10198, %r14862;
	add.s32 	%r14834, %r14834, 1;
	setp.ne.s32 	%p3223, %r14834, 25;
	@%p3223 bra 	$L__BB3_1778;
	setp.eq.s32 	%p3224, %r14833, 3;
	@%p3224 bra 	$L__BB3_3790;
	mov.b32 	%r14961, 0;
$L__BB3_2029:
	mul.wide.u32 	%rd641, %r14961, 100;
	add.s64 	%rd880, %rd16, %rd641;
	mov.b32 	%r14963, 0;
$L__BB3_2030:
	mov.u32 	%r2851, %r14963;
	ld.local.u32 	%r14991, [%rd880+-208];
	min.s32 	%r10201, %r14991, 0;
	and.b32  	%r14966, %r10201, 2147483647;
	ld.local.u32 	%r14993, [%rd880+-108];
	setp.gt.s32 	%p3225, %r14993, -1;
	@%p3225 bra 	$L__BB3_2032;
	and.b32  	%r10202, %r14993, 2147483647;
	and.b32  	%r10203, %r14993, %r14966;
	setp.eq.s32 	%p3226, %r10203, 0;
	selp.b32 	%r10204, %r10202, -2147483648, %p3226;
	or.b32  	%r14966, %r10204, %r14966;
$L__BB3_2032:
	ld.local.u32 	%r14995, [%rd880+-8];
	setp.gt.s32 	%p3227, %r14995, -1;
	@%p3227 bra 	$L__BB3_2034;
	and.b32  	%r10205, %r14995, 2147483647;
	and.b32  	%r10206, %r10205, %r14966;
	setp.eq.s32 	%p3228, %r10206, 0;
	selp.b32 	%r10207, %r10205, -2147483648, %p3228;
	or.b32  	%r14966, %r10207, %r14966;
$L__BB3_2034:
	ld.local.u32 	%r14997, [%rd880+92];
	setp.gt.s32 	%p3229, %r14997, -1;
	@%p3229 bra 	$L__BB3_2036;
	and.b32  	%r10208, %r14997, 2147483647;
	and.b32  	%r10209, %r10208, %r14966;
	setp.eq.s32 	%p3230, %r10209, 0;
	selp.b32 	%r10210, %r10208, -2147483648, %p3230;
	or.b32  	%r14966, %r10210, %r14966;
$L__BB3_2036:
	ld.local.u32 	%r14999, [%rd880+192];
	setp.gt.s32 	%p3231, %r14999, -1;
	@%p3231 bra 	$L__BB3_2038;
	and.b32  	%r10211, %r14999, 2147483647;
	and.b32  	%r10212, %r10211, %r14966;
	setp.eq.s32 	%p3232, %r10212, 0;
	selp.b32 	%r10213, %r10211, -2147483648, %p3232;
	or.b32  	%r14966, %r10213, %r14966;
$L__BB3_2038:
	ld.local.u32 	%r15001, [%rd880+-204];
	setp.gt.s32 	%p3233, %r15001, -1;
	@%p3233 bra 	$L__BB3_2040;
	and.b32  	%r10214, %r15001, 2147483647;
	and.b32  	%r10215, %r10214, %r14966;
	setp.eq.s32 	%p3234, %r10215, 0;
	selp.b32 	%r10216, %r10214, -2147483648, %p3234;
	or.b32  	%r14966, %r10216, %r14966;
$L__BB3_2040:
	ld.local.u32 	%r15003, [%rd880+-104];
	setp.gt.s32 	%p3235, %r15003, -1;
	@%p3235 bra 	$L__BB3_2042;
	and.b32  	%r10217, %r15003, 2147483647;
	and.b32  	%r10218, %r10217, %r14966;
	setp.eq.s32 	%p3236, %r10218, 0;
	selp.b32 	%r10219, %r10217, -2147483648, %p3236;
	or.b32  	%r14966, %r10219, %r14966;
$L__BB3_2042:
	ld.local.u32 	%r15005, [%rd880+-4];
	setp.gt.s32 	%p3237, %r15005, -1;
	@%p3237 bra 	$L__BB3_2044;
	and.b32  	%r10220, %r15005, 2147483647;
	and.b32  	%r10221, %r10220, %r14966;
	setp.eq.s32 	%p3238, %r10221, 0;
	selp.b32 	%r10222, %r10220, -2147483648, %p3238;
	or.b32  	%r14966, %r10222, %r14966;
$L__BB3_2044:
	ld.local.u32 	%r15007, [%rd880+96];
	setp.gt.s32 	%p3239, %r15007, -1;
	@%p3239 bra 	$L__BB3_2046;
	and.b32  	%r10223, %r15007, 2147483647;
	and.b32  	%r10224, %r10223, %r14966;
	setp.eq.s32 	%p3240, %r10224, 0;
	selp.b32 	%r10225, %r10223, -2147483648, %p3240;
	or.b32  	%r14966, %r10225, %r14966;
$L__BB3_2046:
	ld.local.u32 	%r15009, [%rd880+196];
	setp.gt.s32 	%p3241, %r15009, -1;
	@%p3241 bra 	$L__BB3_2048;
	and.b32  	%r10226, %r15009, 2147483647;
	and.b32  	%r10227, %r10226, %r14966;
	setp.eq.s32 	%p3242, %r10227, 0;
	selp.b32 	%r10228, %r10226, -2147483648, %p3242;
	or.b32  	%r14966, %r10228, %r14966;
$L__BB3_2048:
	ld.local.u32 	%r15011, [%rd880+-200];
	setp.gt.s32 	%p3243, %r15011, -1;
	@%p3243 bra 	$L__BB3_2050;
	and.b32  	%r10229, %r15011, 2147483647;
	and.b32  	%r10230, %r10229, %r14966;
	setp.eq.s32 	%p3244, %r10230, 0;
	selp.b32 	%r10231, %r10229, -2147483648, %p3244;
	or.b32  	%r14966, %r10231, %r14966;
$L__BB3_2050:
	ld.local.u32 	%r15013, [%rd880+-100];
	setp.gt.s32 	%p3245, %r15013, -1;
	@%p3245 bra 	$L__BB3_2052;
	and.b32  	%r10232, %r15013, 2147483647;
	and.b32  	%r10233, %r10232, %r14966;
	setp.eq.s32 	%p3246, %r10233, 0;
	selp.b32 	%r10234, %r10232, -2147483648, %p3246;
	or.b32  	%r14966, %r10234, %r14966;
$L__BB3_2052:
	ld.local.u32 	%r15015, [%rd880];
	setp.gt.s32 	%p3247, %r15015, -1;
	@%p3247 bra 	$L__BB3_2054;
	and.b32  	%r10235, %r15015, 2147483647;
	and.b32  	%r10236, %r10235, %r14966;
	setp.eq.s32 	%p3248, %r10236, 0;
	selp.b32 	%r10237, %r10235, -2147483648, %p3248;
	or.b32  	%r14966, %r10237, %r14966;
$L__BB3_2054:
	ld.local.u32 	%r15017, [%rd880+100];
	setp.gt.s32 	%p3249, %r15017, -1;
	@%p3249 bra 	$L__BB3_2056;
	and.b32  	%r10238, %r15017, 2147483647;
	and.b32  	%r10239, %r10238, %r14966;
	setp.eq.s32 	%p3250, %r10239, 0;
	selp.b32 	%r10240, %r10238, -2147483648, %p3250;
	or.b32  	%r14966, %r10240, %r14966;
$L__BB3_2056:
	ld.local.u32 	%r15019, [%rd880+200];
	setp.gt.s32 	%p3251, %r15019, -1;
	@%p3251 bra 	$L__BB3_2058;
	and.b32  	%r10241, %r15019, 2147483647;
	and.b32  	%r10242, %r10241, %r14966;
	setp.eq.s32 	%p3252, %r10242, 0;
	selp.b32 	%r10243, %r10241, -2147483648, %p3252;
	or.b32  	%r14966, %r10243, %r14966;
$L__BB3_2058:
	ld.local.u32 	%r15021, [%rd880+-196];
	setp.gt.s32 	%p3253, %r15021, -1;
	@%p3253 bra 	$L__BB3_2060;
	and.b32  	%r10244, %r15021, 2147483647;
	and.b32  	%r10245, %r10244, %r14966;
	setp.eq.s32 	%p3254, %r10245, 0;
	selp.b32 	%r10246, %r10244, -2147483648, %p3254;
	or.b32  	%r14966, %r10246, %r14966;
$L__BB3_2060:
	ld.local.u32 	%r15023, [%rd880+-96];
	setp.gt.s32 	%p3255, %r15023, -1;
	@%p3255 bra 	$L__BB3_2062;
	and.b32  	%r10247, %r15023, 2147483647;
	and.b32  	%r10248, %r10247, %r14966;
	setp.eq.s32 	%p3256, %r10248, 0;
	selp.b32 	%r10249, %r10247, -2147483648, %p3256;
	or.b32  	%r14966, %r10249, %r14966;
$L__BB3_2062:
	ld.local.u32 	%r15025, [%rd880+4];
	setp.gt.s32 	%p3257, %r15025, -1;
	@%p3257 bra 	$L__BB3_2064;
	and.b32  	%r10250, %r15025, 2147483647;
	and.b32  	%r10251, %r10250, %r14966;
	setp.eq.s32 	%p3258, %r10251, 0;
	selp.b32 	%r10252, %r10250, -2147483648, %p3258;
	or.b32  	%r14966, %r10252, %r14966;
$L__BB3_2064:
	ld.local.u32 	%r15027, [%rd880+104];
	setp.gt.s32 	%p3259, %r15027, -1;
	@%p3259 bra 	$L__BB3_2066;
	and.b32  	%r10253, %r15027, 2147483647;
	and.b32  	%r10254, %r10253, %r14966;
	setp.eq.s32 	%p3260, %r10254, 0;
	selp.b32 	%r10255, %r10253, -2147483648, %p3260;
	or.b32  	%r14966, %r10255, %r14966;
$L__BB3_2066:
	ld.local.u32 	%r15029, [%rd880+204];
	setp.gt.s32 	%p3261, %r15029, -1;
	@%p3261 bra 	$L__BB3_2068;
	and.b32  	%r10256, %r15029, 2147483647;
	and.b32  	%r10257, %r10256, %r14966;
	setp.eq.s32 	%p3262, %r10257, 0;
	selp.b32 	%r10258, %r10256, -2147483648, %p3262;
	or.b32  	%r14966, %r10258, %r14966;
$L__BB3_2068:
	ld.local.u32 	%r15031, [%rd880+-192];
	setp.gt.s32 	%p3263, %r15031, -1;
	@%p3263 bra 	$L__BB3_2070;
	and.b32  	%r10259, %r15031, 2147483647;
	and.b32  	%r10260, %r10259, %r14966;
	setp.eq.s32 	%p3264, %r10260, 0;
	selp.b32 	%r10261, %r10259, -2147483648, %p3264;
	or.b32  	%r14966, %r10261, %r14966;
$L__BB3_2070:
	ld.local.u32 	%r15033, [%rd880+-92];
	setp.gt.s32 	%p3265, %r15033, -1;
	@%p3265 bra 	$L__BB3_2072;
	and.b32  	%r10262, %r15033, 2147483647;
	and.b32  	%r10263, %r10262, %r14966;
	setp.eq.s32 	%p3266, %r10263, 0;
	selp.b32 	%r10264, %r10262, -2147483648, %p3266;
	or.b32  	%r14966, %r10264, %r14966;
$L__BB3_2072:
	ld.local.u32 	%r15035, [%rd880+8];
	setp.gt.s32 	%p3267, %r15035, -1;
	@%p3267 bra 	$L__BB3_2074;
	and.b32  	%r10265, %r15035, 2147483647;
	and.b32  	%r10266, %r10265, %r14966;
	setp.eq.s32 	%p3268, %r10266, 0;
	selp.b32 	%r10267, %r10265, -2147483648, %p3268;
	or.b32  	%r14966, %r10267, %r14966;
$L__BB3_2074:
	ld.local.u32 	%r15037, [%rd880+108];
	setp.gt.s32 	%p3269, %r15037, -1;
	@%p3269 bra 	$L__BB3_2076;
	and.b32  	%r10268, %r15037, 2147483647;
	and.b32  	%r10269, %r10268, %r14966;
	setp.eq.s32 	%p3270, %r10269, 0;
	selp.b32 	%r10270, %r10268, -2147483648, %p3270;
	or.b32  	%r14966, %r10270, %r14966;
$L__BB3_2076:
	ld.local.u32 	%r15039, [%rd880+208];
	setp.gt.s32 	%p3271, %r15039, -1;
	@%p3271 bra 	$L__BB3_2078;
	and.b32  	%r10271, %r15039, 2147483647;
	and.b32  	%r10272, %r10271, %r14966;
	setp.eq.s32 	%p3272, %r10272, 0;
	selp.b32 	%r10273, %r10271, -2147483648, %p3272;
	or.b32  	%r14966, %r10273, %r14966;
$L__BB3_2078:
	setp.gt.s32 	%p3273, %r14966, -1;
	mov.b32 	%r14992, 0;
	@%p3273 bra 	$L__BB3_2080;
	mov.b32 	%r10276, 0;
	st.local.u32 	[%rd7], %r10276;
	ld.local.u32 	%r14991, [%rd880+-208];
	mov.b32 	%r14992, 3;
$L__BB3_2080:
	not.b32 	%r2930, %r14966;
	setp.lt.s32 	%p3274, %r14991, 0;
	@%p3274 bra 	$L__BB3_2082;
	and.b32  	%r10277, %r14991, %r2930;
	popc.b32 	%r10278, %r10277;
	setp.eq.s32 	%p3275, %r10278, 1;
	or.b32  	%r10279, %r10277, -2147483648;
	selp.b32 	%r2931, %r10279, %r10277, %p3275;
	st.local.u32 	[%rd880+-208], %r2931;
	setp.ne.s32 	%p3276, %r14991, %r2931;
	selp.u32 	%r10280, 1, 0, %p3276;
	or.b32  	%r14992, %r14992, %r10280;
	mov.u32 	%r14991, %r2931;
$L__BB3_2082:
	setp.lt.s32 	%p3277, %r14993, 0;
	@%p3277 bra 	$L__BB3_2084;
	and.b32  	%r10281, %r14993, %r2930;
	popc.b32 	%r10282, %r10281;
	setp.eq.s32 	%p3278, %r10282, 1;
	or.b32  	%r10283, %r10281, -2147483648;
	selp.b32 	%r2935, %r10283, %r10281, %p3278;
	st.local.u32 	[%rd880+-108], %r2935;
	setp.ne.s32 	%p3279, %r14993, %r2935;
	selp.u32 	%r10284, 1, 0, %p3279;
	or.b32  	%r14992, %r14992, %r10284;
	mov.u32 	%r14993, %r2935;
$L__BB3_2084:
	setp.lt.s32 	%p3280, %r14995, 0;
	@%p3280 bra 	$L__BB3_2086;
	and.b32  	%r10285, %r14995, %r2930;
	popc.b32 	%r10286, %r10285;
	setp.eq.s32 	%p3281, %r10286, 1;
	or.b32  	%r10287, %r10285, -2147483648;
	selp.b32 	%r2939, %r10287, %r10285, %p3281;
	st.local.u32 	[%rd880+-8], %r2939;
	setp.ne.s32 	%p3282, %r14995, %r2939;
	selp.u32 	%r10288, 1, 0, %p3282;
	or.b32  	%r14992, %r14992, %r10288;
	mov.u32 	%r14995, %r2939;
$L__BB3_2086:
	setp.lt.s32 	%p3283, %r14997, 0;
	@%p3283 bra 	$L__BB3_2088;
	and.b32  	%r10289, %r14997, %r2930;
	popc.b32 	%r10290, %r10289;
	setp.eq.s32 	%p3284, %r10290, 1;
	or.b32  	%r10291, %r10289, -2147483648;
	selp.b32 	%r2943, %r10291, %r10289, %p3284;
	st.local.u32 	[%rd880+92], %r2943;
	setp.ne.s32 	%p3285, %r14997, %r2943;
	selp.u32 	%r10292, 1, 0, %p3285;
	or.b32  	%r14992, %r14992, %r10292;
	mov.u32 	%r14997, %r2943;
$L__BB3_2088:
	setp.lt.s32 	%p3286, %r14999, 0;
	@%p3286 bra 	$L__BB3_2090;
	and.b32  	%r10293, %r14999, %r2930;
	popc.b32 	%r10294, %r10293;
	setp.eq.s32 	%p3287, %r10294, 1;
	or.b32  	%r10295, %r10293, -2147483648;
	selp.b32 	%r2947, %r10295, %r10293, %p3287;
	st.local.u32 	[%rd880+192], %r2947;
	setp.ne.s32 	%p3288, %r14999, %r2947;
	selp.u32 	%r10296, 1, 0, %p3288;
	or.b32  	%r14992, %r14992, %r10296;
	mov.u32 	%r14999, %r2947;
$L__BB3_2090:
	setp.lt.s32 	%p3289, %r15001, 0;
	@%p3289 bra 	$L__BB3_2092;
	and.b32  	%r10297, %r15001, %r2930;
	popc.b32 	%r10298, %r10297;
	setp.eq.s32 	%p3290, %r10298, 1;
	or.b32  	%r10299, %r10297, -2147483648;
	selp.b32 	%r2951, %r10299, %r10297, %p3290;
	st.local.u32 	[%rd880+-204], %r2951;
	setp.ne.s32 	%p3291, %r15001, %r2951;
	selp.u32 	%r10300, 1, 0, %p3291;
	or.b32  	%r14992, %r14992, %r10300;
	mov.u32 	%r15001, %r2951;
$L__BB3_2092:
	setp.lt.s32 	%p3292, %r15003, 0;
	@%p3292 bra 	$L__BB3_2094;
	and.b32  	%r10301, %r15003, %r2930;
	popc.b32 	%r10302, %r10301;
	setp.eq.s32 	%p3293, %r10302, 1;
	or.b32  	%r10303, %r10301, -2147483648;
	selp.b32 	%r2955, %r10303, %r10301, %p3293;
	st.local.u32 	[%rd880+-104], %r2955;
	setp.ne.s32 	%p3294, %r15003, %r2955;
	selp.u32 	%r10304, 1, 0, %p3294;
	or.b32  	%r14992, %r14992, %r10304;
	mov.u32 	%r15003, %r2955;
$L__BB3_2094:
	setp.lt.s32 	%p3295, %r15005, 0;
	@%p3295 bra 	$L__BB3_2096;
	and.b32  	%r10305, %r15005, %r2930;
	popc.b32 	%r10306, %r10305;
	setp.eq.s32 	%p3296, %r10306, 1;
	or.b32  	%r10307, %r10305, -2147483648;
	selp.b32 	%r2959, %r10307, %r10305, %p3296;
	st.local.u32 	[%rd880+-4], %r2959;
	setp.ne.s32 	%p3297, %r15005, %r2959;
	selp.u32 	%r10308, 1, 0, %p3297;
	or.b32  	%r14992, %r14992, %r10308;
	mov.u32 	%r15005, %r2959;
$L__BB3_2096:
	setp.lt.s32 	%p3298, %r15007, 0;
	@%p3298 bra 	$L__BB3_2098;
	and.b32  	%r10309, %r15007, %r2930;
	popc.b32 	%r10310, %r10309;
	setp.eq.s32 	%p3299, %r10310, 1;
	or.b32  	%r10311, %r10309, -2147483648;
	selp.b32 	%r2963, %r10311, %r10309, %p3299;
	st.local.u32 	[%rd880+96], %r2963;
	setp.ne.s32 	%p3300, %r15007, %r2963;
	selp.u32 	%r10312, 1, 0, %p3300;
	or.b32  	%r14992, %r14992, %r10312;
	mov.u32 	%r15007, %r2963;
$L__BB3_2098:
	setp.lt.s32 	%p3301, %r15009, 0;
	@%p3301 bra 	$L__BB3_2100;
	and.b32  	%r10313, %r15009, %r2930;
	popc.b32 	%r10314, %r10313;
	setp.eq.s32 	%p3302, %r10314, 1;
	or.b32  	%r10315, %r10313, -2147483648;
	selp.b32 	%r2967, %r10315, %r10313, %p3302;
	st.local.u32 	[%rd880+196], %r2967;
	setp.ne.s32 	%p3303, %r15009, %r2967;
	selp.u32 	%r10316, 1, 0, %p3303;
	or.b32  	%r14992, %r14992, %r10316;
	mov.u32 	%r15009, %r2967;
$L__BB3_2100:
	setp.lt.s32 	%p3304, %r15011, 0;
	@%p3304 bra 	$L__BB3_2102;
	and.b32  	%r10317, %r15011, %r2930;
	popc.b32 	%r10318, %r10317;
	setp.eq.s32 	%p3305, %r10318, 1;
	or.b32  	%r10319, %r10317, -2147483648;
	selp.b32 	%r2971, %r10319, %r10317, %p3305;
	st.local.u32 	[%rd880+-200], %r2971;
	setp.ne.s32 	%p3306, %r15011, %r2971;
	selp.u32 	%r10320, 1, 0, %p3306;
	or.b32  	%r14992, %r14992, %r10320;
	mov.u32 	%r15011, %r2971;
$L__BB3_2102:
	setp.lt.s32 	%p3307, %r15013, 0;
	@%p3307 bra 	$L__BB3_2104;
	and.b32  	%r10321, %r15013, %r2930;
	popc.b32 	%r10322, %r10321;
	setp.eq.s32 	%p3308, %r10322, 1;
	or.b32  	%r10323, %r10321, -2147483648;
	selp.b32 	%r2975, %r10323, %r10321, %p3308;
	st.local.u32 	[%rd880+-100], %r2975;
	setp.ne.s32 	%p3309, %r15013, %r2975;
	selp.u32 	%r10324, 1, 0, %p3309;
	or.b32  	%r14992, %r14992, %r10324;
	mov.u32 	%r15013, %r2975;
$L__BB3_2104:
	setp.lt.s32 	%p3310, %r15015, 0;
	@%p3310 bra 	$L__BB3_2106;
	and.b32  	%r10325, %r15015, %r2930;
	popc.b32 	%r10326, %r10325;
	setp.eq.s32 	%p3311, %r10326, 1;
	or.b32  	%r10327, %r10325, -2147483648;
	selp.b32 	%r2979, %r10327, %r10325, %p3311;
	st.local.u32 	[%rd880], %r2979;
	setp.ne.s32 	%p3312, %r15015, %r2979;
	selp.u32 	%r10328, 1, 0, %p3312;
	or.b32  	%r14992, %r14992, %r10328;
	mov.u32 	%r15015, %r2979;
$L__BB3_2106:
	setp.lt.s32 	%p3313, %r15017, 0;
	@%p3313 bra 	$L__BB3_2108;
	and.b32  	%r10329, %r15017, %r2930;
	popc.b32 	%r10330, %r10329;
	setp.eq.s32 	%p3314, %r10330, 1;
	or.b32  	%r10331, %r10329, -2147483648;
	selp.b32 	%r2983, %r10331, %r10329, %p3314;
	st.local.u32 	[%rd880+100], %r2983;
	setp.ne.s32 	%p3315, %r15017, %r2983;
	selp.u32 	%r10332, 1, 0, %p3315;
	or.b32  	%r14992, %r14992, %r10332;
	mov.u32 	%r15017, %r2983;
$L__BB3_2108:
	setp.lt.s32 	%p3316, %r15019, 0;
	@%p3316 bra 	$L__BB3_2110;
	and.b32  	%r10333, %r15019, %r2930;
	popc.b32 	%r10334, %r10333;
	setp.eq.s32 	%p3317, %r10334, 1;
	or.b32  	%r10335, %r10333, -2147483648;
	selp.b32 	%r2987, %r10335, %r10333, %p3317;
	st.local.u32 	[%rd880+200], %r2987;
	setp.ne.s32 	%p3318, %r15019, %r2987;
	selp.u32 	%r10336, 1, 0, %p3318;
	or.b32  	%r14992, %r14992, %r10336;
	mov.u32 	%r15019, %r2987;
$L__BB3_2110:
	setp.lt.s32 	%p3319, %r15021, 0;
	@%p3319 bra 	$L__BB3_2112;
	and.b32  	%r10337, %r15021, %r2930;
	popc.b32 	%r10338, %r10337;
	setp.eq.s32 	%p3320, %r10338, 1;
	or.b32  	%r10339, %r10337, -2147483648;
	selp.b32 	%r2991, %r10339, %r10337, %p3320;
	st.local.u32 	[%rd880+-196], %r2991;
	setp.ne.s32 	%p3321, %r15021, %r2991;
	selp.u32 	%r10340, 1, 0, %p3321;
	or.b32  	%r14992, %r14992, %r10340;
	mov.u32 	%r15021, %r2991;
$L__BB3_2112:
	setp.lt.s32 	%p3322, %r15023, 0;
	@%p3322 bra 	$L__BB3_2114;
	and.b32  	%r10341, %r15023, %r2930;
	popc.b32 	%r10342, %r10341;
	setp.eq.s32 	%p3323, %r10342, 1;
	or.b32  	%r10343, %r10341, -2147483648;
	selp.b32 	%r2995, %r10343, %r10341, %p3323;
	st.local.u32 	[%rd880+-96], %r2995;
	setp.ne.s32 	%p3324, %r15023, %r2995;
	selp.u32 	%r10344, 1, 0, %p3324;
	or.b32  	%r14992, %r14992, %r10344;
	mov.u32 	%r15023, %r2995;
$L__BB3_2114:
	setp.lt.s32 	%p3325, %r15025, 0;
	@%p3325 bra 	$L__BB3_2116;
	and.b32  	%r10345, %r15025, %r2930;
	popc.b32 	%r10346, %r10345;
	setp.eq.s32 	%p3326, %r10346, 1;
	or.b32  	%r10347, %r10345, -2147483648;
	selp.b32 	%r2999, %r10347, %r10345, %p3326;
	st.local.u32 	[%rd880+4], %r2999;
	setp.ne.s32 	%p3327, %r15025, %r2999;
	selp.u32 	%r10348, 1, 0, %p3327;
	or.b32  	%r14992, %r14992, %r10348;
	mov.u32 	%r15025, %r2999;
$L__BB3_2116:
	setp.lt.s32 	%p3328, %r15027, 0;
	@%p3328 bra 	$L__BB3_2118;
	and.b32  	%r10349, %r15027, %r2930;
	popc.b32 	%r10350, %r10349;
	setp.eq.s32 	%p3329, %r10350, 1;
	or.b32  	%r10351, %r10349, -2147483648;
	selp.b32 	%r3003, %r10351, %r10349, %p3329;
	st.local.u32 	[%rd880+104], %r3003;
	setp.ne.s32 	%p3330, %r15027, %r3003;
	selp.u32 	%r10352, 1, 0, %p3330;
	or.b32  	%r14992, %r14992, %r10352;
	mov.u32 	%r15027, %r3003;
$L__BB3_2118:
	setp.lt.s32 	%p3331, %r15029, 0;
	@%p3331 bra 	$L__BB3_2120;
	and.b32  	%r10353, %r15029, %r2930;
	popc.b32 	%r10354, %r10353;
	setp.eq.s32 	%p3332, %r10354, 1;
	or.b32  	%r10355, %r10353, -2147483648;
	selp.b32 	%r3007, %r10355, %r10353, %p3332;
	st.local.u32 	[%rd880+204], %r3007;
	setp.ne.s32 	%p3333, %r15029, %r3007;
	selp.u32 	%r10356, 1, 0, %p3333;
	or.b32  	%r14992, %r14992, %r10356;
	mov.u32 	%r15029, %r3007;
$L__BB3_2120:
	setp.lt.s32 	%p3334, %r15031, 0;
	@%p3334 bra 	$L__BB3_2122;
	and.b32  	%r10357, %r15031, %r2930;
	popc.b32 	%r10358, %r10357;
	setp.eq.s32 	%p3335, %r10358, 1;
	or.b32  	%r10359, %r10357, -2147483648;
	selp.b32 	%r3011, %r10359, %r10357, %p3335;
	st.local.u32 	[%rd880+-192], %r3011;
	setp.ne.s32 	%p3336, %r15031, %r3011;
	selp.u32 	%r10360, 1, 0, %p3336;
	or.b32  	%r14992, %r14992, %r10360;
	mov.u32 	%r15031, %r3011;
$L__BB3_2122:
	setp.lt.s32 	%p3337, %r15033, 0;
	@%p3337 bra 	$L__BB3_2124;
	and.b32  	%r10361, %r15033, %r2930;
	popc.b32 	%r10362, %r10361;
	setp.eq.s32 	%p3338, %r10362, 1;
	or.b32  	%r10363, %r10361, -2147483648;
	selp.b32 	%r3015, %r10363, %r10361, %p3338;
	st.local.u32 	[%rd880+-92], %r3015;
	setp.ne.s32 	%p3339, %r15033, %r3015;
	selp.u32 	%r10364, 1, 0, %p3339;
	or.b32  	%r14992, %r14992, %r10364;
	mov.u32 	%r15033, %r3015;
$L__BB3_2124:
	setp.lt.s32 	%p3340, %r15035, 0;
	@%p3340 bra 	$L__BB3_2126;
	and.b32  	%r10365, %r15035, %r2930;
	popc.b32 	%r10366, %r10365;
	setp.eq.s32 	%p3341, %r10366, 1;
	or.b32  	%r10367, %r10365, -2147483648;
	selp.b32 	%r3019, %r10367, %r10365, %p3341;
	st.local.u32 	[%rd880+8], %r3019;
	setp.ne.s32 	%p3342, %r15035, %r3019;
	selp.u32 	%r10368, 1, 0, %p3342;
	or.b32  	%r14992, %r14992, %r10368;
	mov.u32 	%r15035, %r3019;
$L__BB3_2126:
	setp.lt.s32 	%p3343, %r15037, 0;
	@%p3343 bra 	$L__BB3_2128;
	and.b32  	%r10369, %r15037, %r2930;
	popc.b32 	%r10370, %r10369;
	setp.eq.s32 	%p3344, %r10370, 1;
	or.b32  	%r10371, %r10369, -2147483648;
	selp.b32 	%r3023, %r10371, %r10369, %p3344;
	st.local.u32 	[%rd880+108], %r3023;
	setp.ne.s32 	%p3345, %r15037, %r3023;
	selp.u32 	%r10372, 1, 0, %p3345;
	or.b32  	%r14992, %r14992, %r10372;
	mov.u32 	%r15037, %r3023;
$L__BB3_2128:
	setp.lt.s32 	%p3346, %r15039, 0;
	@%p3346 bra 	$L__BB3_2130;
	and.b32  	%r10373, %r15039, %r2930;
	popc.b32 	%r10374, %r10373;
	setp.eq.s32 	%p3347, %r10374, 1;
	or.b32  	%r10375, %r10373, -2147483648;
	selp.b32 	%r3027, %r10375, %r10373, %p3347;
	st.local.u32 	[%rd880+208], %r3027;
	setp.ne.s32 	%p3348, %r15039, %r3027;
	selp.u32 	%r10376, 1, 0, %p3348;
	or.b32  	%r14992, %r14992, %r10376;
	mov.u32 	%r15039, %r3027;
$L__BB3_2130:
	mov.b32 	%r10377, 0;
	st.local.v4.u32 	[%rd2], {%r10377, %r10377, %r10377, %r10377};
	st.local.v4.u32 	[%rd2+16], {%r10377, %r10377, %r10377, %r10377};
	st.local.v4.u32 	[%rd2+32], {%r10377, %r10377, %r10377, %r10377};
	st.local.v4.u32 	[%rd2+48], {%r10377, %r10377, %r10377, %r10377};
	st.local.v4.u32 	[%rd2+64], {%r10377, %r10377, %r10377, %r10377};
	st.local.v4.u32 	[%rd2+80], {%r10377, %r10377, %r10377, %r10377};
	st.local.v4.u32 	[%rd2+96], {%r10377, %r10377, %r10377, %r10377};
	st.local.v4.u32 	[%rd2+112], {%r10377, %r10377, %r10377, %r10377};
	popc.b32 	%r3031, %r14991;
	setp.lt.s32 	%p3349, %r14991, 0;
	setp.ne.s32 	%p3350, %r3031, 2;
	or.pred  	%p3351, %p3349, %p3350;
	mov.u32 	%r15041, %r10377;
	@%p3351 bra 	$L__BB3_2133;
	clz.b32 	%r10378, %r14991;
	mov.b32 	%r10379, -2147483648;
	shr.u32 	%r3032, %r10379, %r10378;
	xor.b32  	%r10380, %r3032, %r14991;
	clz.b32 	%r10381, %r10380;
	sub.s32 	%r10382, 31, %r10381;
	mul.wide.u32 	%rd642, %r10382, 4;
	add.s64 	%rd226, %rd2, %rd642;
	ld.local.u32 	%r3033, [%rd226];
	and.b32  	%r10383, %r3033, %r3032;
	setp.ne.s32 	%p3352, %r10383, 0;
	mov.u32 	%r15041, %r14991;
	@%p3352 bra 	$L__BB3_2133;
	or.b32  	%r10385, %r3033, %r3032;
	st.local.u32 	[%rd226], %r10385;
	mov.u32 	%r15041, %r10377;
$L__BB3_2133:
	popc.b32 	%r3035, %r14993;
	setp.lt.s32 	%p3353, %r14993, 0;
	setp.ne.s32 	%p3354, %r3035, 2;
	or.pred  	%p3355, %p3353, %p3354;
	@%p3355 bra 	$L__BB3_2137;
	clz.b32 	%r10386, %r14993;
	mov.b32 	%r10387, -2147483648;
	shr.u32 	%r3036, %r10387, %r10386;
	xor.b32  	%r10388, %r3036, %r14993;
	clz.b32 	%r10389, %r10388;
	sub.s32 	%r10390, 31, %r10389;
	mul.wide.u32 	%rd643, %r10390, 4;
	add.s64 	%rd227, %rd2, %rd643;
	ld.local.u32 	%r3037, [%rd227];
	and.b32  	%r10391, %r3037, %r3036;
	setp.eq.s32 	%p3356, %r10391, 0;
	@%p3356 bra 	$L__BB3_2136;
	or.b32  	%r15041, %r14993, %r15041;
	bra.uni 	$L__BB3_2137;
$L__BB3_2136:
	or.b32  	%r10392, %r3037, %r3036;
	st.local.u32 	[%rd227], %r10392;
$L__BB3_2137:
	popc.b32 	%r3040, %r14995;
	setp.lt.s32 	%p3357, %r14995, 0;
	setp.ne.s32 	%p3358, %r3040, 2;
	or.pred  	%p3359, %p3357, %p3358;
	@%p3359 bra 	$L__BB3_2141;
	clz.b32 	%r10393, %r14995;
	mov.b32 	%r10394, -2147483648;
	shr.u32 	%r3041, %r10394, %r10393;
	xor.b32  	%r10395, %r3041, %r14995;
	clz.b32 	%r10396, %r10395;
	sub.s32 	%r10397, 31, %r10396;
	mul.wide.u32 	%rd644, %r10397, 4;
	add.s64 	%rd228, %rd2, %rd644;
	ld.local.u32 	%r3042, [%rd228];
	and.b32  	%r10398, %r3042, %r3041;
	setp.eq.s32 	%p3360, %r10398, 0;
	@%p3360 bra 	$L__BB3_2140;
	or.b32  	%r15041, %r14995, %r15041;
	bra.uni 	$L__BB3_2141;
$L__BB3_2140:
	or.b32  	%r10399, %r3042, %r3041;
	st.local.u32 	[%rd228], %r10399;
$L__BB3_2141:
	popc.b32 	%r3045, %r14997;
	setp.lt.s32 	%p3361, %r14997, 0;
	setp.ne.s32 	%p3362, %r3045, 2;
	or.pred  	%p3363, %p3361, %p3362;
	@%p3363 bra 	$L__BB3_2145;
	clz.b32 	%r10400, %r14997;
	mov.b32 	%r10401, -2147483648;
	shr.u32 	%r3046, %r10401, %r10400;
	xor.b32  	%r10402, %r3046, %r14997;
	clz.b32 	%r10403, %r10402;
	sub.s32 	%r10404, 31, %r10403;
	mul.wide.u32 	%rd645, %r10404, 4;
	add.s64 	%rd229, %rd2, %rd645;
	ld.local.u32 	%r3047, [%rd229];
	and.b32  	%r10405, %r3047, %r3046;
	setp.eq.s32 	%p3364, %r10405, 0;
	@%p3364 bra 	$L__BB3_2144;
	or.b32  	%r15041, %r14997, %r15041;
	bra.uni 	$L__BB3_2145;
$L__BB3_2144:
	or.b32  	%r10406, %r3047, %r3046;
	st.local.u32 	[%rd229], %r10406;
$L__BB3_2145:
	popc.b32 	%r3050, %r14999;
	setp.lt.s32 	%p3365, %r14999, 0;
	setp.ne.s32 	%p3366, %r3050, 2;
	or.pred  	%p3367, %p3365, %p3366;
	@%p3367 bra 	$L__BB3_2149;
	clz.b32 	%r10407, %r14999;
	mov.b32 	%r10408, -2147483648;
	shr.u32 	%r3051, %r10408, %r10407;
	xor.b32  	%r10409, %r3051, %r14999;
	clz.b32 	%r10410, %r10409;
	sub.s32 	%r10411, 31, %r10410;
	mul.wide.u32 	%rd646, %r10411, 4;
	add.s64 	%rd230, %rd2, %rd646;
	ld.local.u32 	%r3052, [%rd230];
	and.b32  	%r10412, %r3052, %r3051;
	setp.eq.s32 	%p3368, %r10412, 0;
	@%p3368 bra 	$L__BB3_2148;
	or.b32  	%r15041, %r14999, %r15041;
	bra.uni 	$L__BB3_2149;
$L__BB3_2148:
	or.b32  	%r10413, %r3052, %r3051;
	st.local.u32 	[%rd230], %r10413;
$L__BB3_2149:
	popc.b32 	%r3055, %r15001;
	setp.lt.s32 	%p3369, %r15001, 0;
	setp.ne.s32 	%p3370, %r3055, 2;
	or.pred  	%p3371, %p3369, %p3370;
	@%p3371 bra 	$L__BB3_2153;
	clz.b32 	%r10414, %r15001;
	mov.b32 	%r10415, -2147483648;
	shr.u32 	%r3056, %r10415, %r10414;
	xor.b32  	%r10416, %r3056, %r15001;
	clz.b32 	%r10417, %r10416;
	sub.s32 	%r10418, 31, %r10417;
	mul.wide.u32 	%rd647, %r10418, 4;
	add.s64 	%rd231, %rd2, %rd647;
	ld.local.u32 	%r3057, [%rd231];
	and.b32  	%r10419, %r3057, %r3056;
	setp.eq.s32 	%p3372, %r10419, 0;
	@%p3372 bra 	$L__BB3_2152;
	or.b32  	%r15041, %r15001, %r15041;
	bra.uni 	$L__BB3_2153;
$L__BB3_2152:
	or.b32  	%r10420, %r3057, %r3056;
	st.local.u32 	[%rd231], %r10420;
$L__BB3_2153:
	popc.b32 	%r3060, %r15003;
	setp.lt.s32 	%p3373, %r15003, 0;
	setp.ne.s32 	%p3374, %r3060, 2;
	or.pred  	%p3375, %p3373, %p3374;
	@%p3375 bra 	$L__BB3_2157;
	clz.b32 	%r10421, %r15003;
	mov.b32 	%r10422, -2147483648;
	shr.u32 	%r3061, %r10422, %r10421;
	xor.b32  	%r10423, %r3061, %r15003;
	clz.b32 	%r10424, %r10423;
	sub.s32 	%r10425, 31, %r10424;
	mul.wide.u32 	%rd648, %r10425, 4;
	add.s64 	%rd232, %rd2, %rd648;
	ld.local.u32 	%r3062, [%rd232];
	and.b32  	%r10426, %r3062, %r3061;
	setp.eq.s32 	%p3376, %r10426, 0;
	@%p3376 bra 	$L__BB3_2156;
	or.b32  	%r15041, %r15003, %r15041;
	bra.uni 	$L__BB3_2157;
$L__BB3_2156:
	or.b32  	%r10427, %r3062, %r3061;
	st.local.u32 	[%rd232], %r10427;
$L__BB3_2157:
	popc.b32 	%r3065, %r15005;
	setp.lt.s32 	%p3377, %r15005, 0;
	setp.ne.s32 	%p3378, %r3065, 2;
	or.pred  	%p3379, %p3377, %p3378;
	@%p3379 bra 	$L__BB3_2161;
	clz.b32 	%r10428, %r15005;
	mov.b32 	%r10429, -2147483648;
	shr.u32 	%r3066, %r10429, %r10428;
	xor.b32  	%r10430, %r3066, %r15005;
	clz.b32 	%r10431, %r10430;
	sub.s32 	%r10432, 31, %r10431;
	mul.wide.u32 	%rd649, %r10432, 4;
	add.s64 	%rd233, %rd2, %rd649;
	ld.local.u32 	%r3067, [%rd233];
	and.b32  	%r10433, %r3067, %r3066;
	setp.eq.s32 	%p3380, %r10433, 0;
	@%p3380 bra 	$L__BB3_2160;
	or.b32  	%r15041, %r15005, %r15041;
	bra.uni 	$L__BB3_2161;
$L__BB3_2160:
	or.b32  	%r10434, %r3067, %r3066;
	st.local.u32 	[%rd233], %r10434;
$L__BB3_2161:
	popc.b32 	%r3070, %r15007;
	setp.lt.s32 	%p3381, %r15007, 0;
	setp.ne.s32 	%p3382, %r3070, 2;
	or.pred  	%p3383, %p3381, %p3382;
	@%p3383 bra 	$L__BB3_2165;
	clz.b32 	%r10435, %r15007;
	mov.b32 	%r10436, -2147483648;
	shr.u32 	%r3071, %r10436, %r10435;
	xor.b32  	%r10437, %r3071, %r15007;
	clz.b32 	%r10438, %r10437;
	sub.s32 	%r10439, 31, %r10438;
	mul.wide.u32 	%rd650, %r10439, 4;
	add.s64 	%rd234, %rd2, %rd650;
	ld.local.u32 	%r3072, [%rd234];
	and.b32  	%r10440, %r3072, %r3071;
	setp.eq.s32 	%p3384, %r10440, 0;
	@%p3384 bra 	$L__BB3_2164;
	or.b32  	%r15041, %r15007, %r15041;
	bra.uni 	$L__BB3_2165;
$L__BB3_2164:
	or.b32  	%r10441, %r3072, %r3071;
	st.local.u32 	[%rd234], %r10441;
$L__BB3_2165:
	popc.b32 	%r3075, %r15009;
	setp.lt.s32 	%p3385, %r15009, 0;
	setp.ne.s32 	%p3386, %r3075, 2;
	or.pred  	%p3387, %p3385, %p3386;
	@%p3387 bra 	$L__BB3_2169;
	clz.b32 	%r10442, %r15009;
	mov.b32 	%r10443, -2147483648;
	shr.u32 	%r3076, %r10443, %r10442;
	xor.b32  	%r10444, %r3076, %r15009;
	clz.b32 	%r10445, %r10444;
	sub.s32 	%r10446, 31, %r10445;
	mul.wide.u32 	%rd651, %r10446, 4;
	add.s64 	%rd235, %rd2, %rd651;
	ld.local.u32 	%r3077, [%rd235];
	and.b32  	%r10447, %r3077, %r3076;
	setp.eq.s32 	%p3388, %r10447, 0;
	@%p3388 bra 	$L__BB3_2168;
	or.b32  	%r15041, %r15009, %r15041;
	bra.uni 	$L__BB3_2169;
$L__BB3_2168:
	or.b32  	%r10448, %r3077, %r3076;
	st.local.u32 	[%rd235], %r10448;
$L__BB3_2169:
	popc.b32 	%r3080, %r15011;
	setp.lt.s32 	%p3389, %r15011, 0;
	setp.ne.s32 	%p3390, %r3080, 2;
	or.pred  	%p3391, %p3389, %p3390;
	@%p3391 bra 	$L__BB3_2173;
	clz.b32 	%r10449, %r15011;
	mov.b32 	%r10450, -2147483648;
	shr.u32 	%r3081, %r10450, %r10449;
	xor.b32  	%r10451, %r3081, %r15011;
	clz.b32 	%r10452, %r10451;
	sub.s32 	%r10453, 31, %r10452;
	mul.wide.u32 	%rd652, %r10453, 4;
	add.s64 	%rd236, %rd2, %rd652;
	ld.local.u32 	%r3082, [%rd236];
	and.b32  	%r10454, %r3082, %r3081;
	setp.eq.s32 	%p3392, %r10454, 0;
	@%p3392 bra 	$L__BB3_2172;
	or.b32  	%r15041, %r15011, %r15041;
	bra.uni 	$L__BB3_2173;
$L__BB3_2172:
	or.b32  	%r10455, %r3082, %r3081;
	st.local.u32 	[%rd236], %r10455;
$L__BB3_2173:
	popc.b32 	%r3085, %r15013;
	setp.lt.s32 	%p3393, %r15013, 0;
	setp.ne.s32 	%p3394, %r3085, 2;
	or.pred  	%p3395, %p3393, %p3394;
	@%p3395 bra 	$L__BB3_2177;
	clz.b32 	%r10456, %r15013;
	mov.b32 	%r10457, -2147483648;
	shr.u32 	%r3086, %r10457, %r10456;
	xor.b32  	%r10458, %r3086, %r15013;
	clz.b32 	%r10459, %r10458;
	sub.s32 	%r10460, 31, %r10459;
	mul.wide.u32 	%rd653, %r10460, 4;
	add.s64 	%rd237, %rd2, %rd653;
	ld.local.u32 	%r3087, [%rd237];
	and.b32  	%r10461, %r3087, %r3086;
	setp.eq.s32 	%p3396, %r10461, 0;
	@%p3396 bra 	$L__BB3_2176;
	or.b32  	%r15041, %r15013, %r15041;
	bra.uni 	$L__BB3_2177;
$L__BB3_2176:
	or.b32  	%r10462, %r3087, %r3086;
	st.local.u32 	[%rd237], %r10462;
$L__BB3_2177:
	popc.b32 	%r3090, %r15015;
	setp.lt.s32 	%p3397, %r15015, 0;
	setp.ne.s32 	%p3398, %r3090, 2;
	or.pred  	%p3399, %p3397, %p3398;
	@%p3399 bra 	$L__BB3_2181;
	clz.b32 	%r10463, %r15015;
	mov.b32 	%r10464, -2147483648;
	shr.u32 	%r3091, %r10464, %r10463;
	xor.b32  	%r10465, %r3091, %r15015;
	clz.b32 	%r10466, %r10465;
	sub.s32 	%r10467, 31, %r10466;
	mul.wide.u32 	%rd654, %r10467, 4;
	add.s64 	%rd238, %rd2, %rd654;
	ld.local.u32 	%r3092, [%rd238];
	and.b32  	%r10468, %r3092, %r3091;
	setp.eq.s32 	%p3400, %r10468, 0;
	@%p3400 bra 	$L__BB3_2180;
	or.b32  	%r15041, %r15015, %r15041;
	bra.uni 	$L__BB3_2181;
$L__BB3_2180:
	or.b32  	%r10469, %r3092, %r3091;
	st.local.u32 	[%rd238], %r10469;
$L__BB3_2181:
	popc.b32 	%r3095, %r15017;
	setp.lt.s32 	%p3401, %r15017, 0;
	setp.ne.s32 	%p3402, %r3095, 2;
	or.pred  	%p3403, %p3401, %p3402;
	@%p3403 bra 	$L__BB3_2185;
	clz.b32 	%r10470, %r15017;
	mov.b32 	%r10471, -2147483648;
	shr.u32 	%r3096, %r10471, %r10470;
	xor.b32  	%r10472, %r3096, %r15017;
	clz.b32 	%r10473, %r10472;
	sub.s32 	%r10474, 31, %r10473;
	mul.wide.u32 	%rd655, %r10474, 4;
	add.s64 	%rd239, %rd2, %rd655;
	ld.local.u32 	%r3097, [%rd239];
	and.b32  	%r10475, %r3097, %r3096;
	setp.eq.s32 	%p3404, %r10475, 0;
	@%p3404 bra 	$L__BB3_2184;
	or.b32  	%r15041, %r15017, %r15041;
	bra.uni 	$L__BB3_2185;
$L__BB3_2184:
	or.b32  	%r10476, %r3097, %r3096;
	st.local.u32 	[%rd239], %r10476;
$L__BB3_2185:
	popc.b32 	%r3100, %r15019;
	setp.lt.s32 	%p3405, %r15019, 0;
	setp.ne.s32 	%p3406, %r3100, 2;
	or.pred  	%p3407, %p3405, %p3406;
	@%p3407 bra 	$L__BB3_2189;
	clz.b32 	%r10477, %r15019;
	mov.b32 	%r10478, -2147483648;
	shr.u32 	%r3101, %r10478, %r10477;
	xor.b32  	%r10479, %r3101, %r15019;
	clz.b32 	%r10480, %r10479;
	sub.s32 	%r10481, 31, %r10480;
	mul.wide.u32 	%rd656, %r10481, 4;
	add.s64 	%rd240, %rd2, %rd656;
	ld.local.u32 	%r3102, [%rd240];
	and.b32  	%r10482, %r3102, %r3101;
	setp.eq.s32 	%p3408, %r10482, 0;
	@%p3408 bra 	$L__BB3_2188;
	or.b32  	%r15041, %r15019, %r15041;
	bra.uni 	$L__BB3_2189;
$L__BB3_2188:
	or.b32  	%r10483, %r3102, %r3101;
	st.local.u32 	[%rd240], %r10483;
$L__BB3_2189:
	popc.b32 	%r3105, %r15021;
	setp.lt.s32 	%p3409, %r15021, 0;
	setp.ne.s32 	%p3410, %r3105, 2;
	or.pred  	%p3411, %p3409, %p3410;
	@%p3411 bra 	$L__BB3_2193;
	clz.b32 	%r10484, %r15021;
	mov.b32 	%r10485, -2147483648;
	shr.u32 	%r3106, %r10485, %r10484;
	xor.b32  	%r10486, %r3106, %r15021;
	clz.b32 	%r10487, %r10486;
	sub.s32 	%r10488, 31, %r10487;
	mul.wide.u32 	%rd657, %r10488, 4;
	add.s64 	%rd241, %rd2, %rd657;
	ld.local.u32 	%r3107, [%rd241];
	and.b32  	%r10489, %r3107, %r3106;
	setp.eq.s32 	%p3412, %r10489, 0;
	@%p3412 bra 	$L__BB3_2192;
	or.b32  	%r15041, %r15021, %r15041;
	bra.uni 	$L__BB3_2193;
$L__BB3_2192:
	or.b32  	%r10490, %r3107, %r3106;
	st.local.u32 	[%rd241], %r10490;
$L__BB3_2193:
	popc.b32 	%r3110, %r15023;
	setp.lt.s32 	%p3413, %r15023, 0;
	setp.ne.s32 	%p3414, %r3110, 2;
	or.pred  	%p3415, %p3413, %p3414;
	@%p3415 bra 	$L__BB3_2197;
	clz.b32 	%r10491, %r15023;
	mov.b32 	%r10492, -2147483648;
	shr.u32 	%r3111, %r10492, %r10491;
	xor.b32  	%r10493, %r3111, %r15023;
	clz.b32 	%r10494, %r10493;
	sub.s32 	%r10495, 31, %r10494;
	mul.wide.u32 	%rd658, %r10495, 4;
	add.s64 	%rd242, %rd2, %rd658;
	ld.local.u32 	%r3112, [%rd242];
	and.b32  	%r10496, %r3112, %r3111;
	setp.eq.s32 	%p3416, %r10496, 0;
	@%p3416 bra 	$L__BB3_2196;
	or.b32  	%r15041, %r15023, %r15041;
	bra.uni 	$L__BB3_2197;
$L__BB3_2196:
	or.b32  	%r10497, %r3112, %r3111;
	st.local.u32 	[%rd242], %r10497;
$L__BB3_2197:
	popc.b32 	%r3115, %r15025;
	setp.lt.s32 	%p3417, %r15025, 0;
	setp.ne.s32 	%p3418, %r3115, 2;
	or.pred  	%p3419, %p3417, %p3418;
	@%p3419 bra 	$L__BB3_2201;
	clz.b32 	%r10498, %r15025;
	mov.b32 	%r10499, -2147483648;
	shr.u32 	%r3116, %r10499, %r10498;
	xor.b32  	%r10500, %r3116, %r15025;
	clz.b32 	%r10501, %r10500;
	sub.s32 	%r10502, 31, %r10501;
	mul.wide.u32 	%rd659, %r10502, 4;
	add.s64 	%rd243, %rd2, %rd659;
	ld.local.u32 	%r3117, [%rd243];
	and.b32  	%r10503, %r3117, %r3116;
	setp.eq.s32 	%p3420, %r10503, 0;
	@%p3420 bra 	$L__BB3_2200;
	or.b32  	%r15041, %r15025, %r15041;
	bra.uni 	$L__BB3_2201;
$L__BB3_2200:
	or.b32  	%r10504, %r3117, %r3116;
	st.local.u32 	[%rd243], %r10504;
$L__BB3_2201:
	popc.b32 	%r3120, %r15027;
	setp.lt.s32 	%p3421, %r15027, 0;
	setp.ne.s32 	%p3422, %r3120, 2;
	or.pred  	%p3423, %p3421, %p3422;
	@%p3423 bra 	$L__BB3_2205;
	clz.b32 	%r10505, %r15027;
	mov.b32 	%r10506, -2147483648;
	shr.u32 	%r3121, %r10506, %r10505;
	xor.b32  	%r10507, %r3121, %r15027;
	clz.b32 	%r10508, %r10507;
	sub.s32 	%r10509, 31, %r10508;
	mul.wide.u32 	%rd660, %r10509, 4;
	add.s64 	%rd244, %rd2, %rd660;
	ld.local.u32 	%r3122, [%rd244];
	and.b32  	%r10510, %r3122, %r3121;
	setp.eq.s32 	%p3424, %r10510, 0;
	@%p3424 bra 	$L__BB3_2204;
	or.b32  	%r15041, %r15027, %r15041;
	bra.uni 	$L__BB3_2205;
$L__BB3_2204:
	or.b32  	%r10511, %r3122, %r3121;
	st.local.u32 	[%rd244], %r10511;
$L__BB3_2205:
	popc.b32 	%r3125, %r15029;
	setp.lt.s32 	%p3425, %r15029, 0;
	setp.ne.s32 	%p3426, %r3125, 2;
	or.pred  	%p3427, %p3425, %p3426;
	@%p3427 bra 	$L__BB3_2209;
	clz.b32 	%r10512, %r15029;
	mov.b32 	%r10513, -2147483648;
	shr.u32 	%r3126, %r10513, %r10512;
	xor.b32  	%r10514, %r3126, %r15029;
	clz.b32 	%r10515, %r10514;
	sub.s32 	%r10516, 31, %r10515;
	mul.wide.u32 	%rd661, %r10516, 4;
	add.s64 	%rd245, %rd2, %rd661;
	ld.local.u32 	%r3127, [%rd245];
	and.b32  	%r10517, %r3127, %r3126;
	setp.eq.s32 	%p3428, %r10517, 0;
	@%p3428 bra 	$L__BB3_2208;
	or.b32  	%r15041, %r15029, %r15041;
	bra.uni 	$L__BB3_2209;
$L__BB3_2208:
	or.b32  	%r10518, %r3127, %r3126;
	st.local.u32 	[%rd245], %r10518;
$L__BB3_2209:
	popc.b32 	%r3130, %r15031;
	setp.lt.s32 	%p3429, %r15031, 0;
	setp.ne.s32 	%p3430, %r3130, 2;
	or.pred  	%p3431, %p3429, %p3430;
	@%p3431 bra 	$L__BB3_2213;
	clz.b32 	%r10519, %r15031;
	mov.b32 	%r10520, -2147483648;
	shr.u32 	%r3131, %r10520, %r10519;
	xor.b32  	%r10521, %r3131, %r15031;
	clz.b32 	%r10522, %r10521;
	sub.s32 	%r10523, 31, %r10522;
	mul.wide.u32 	%rd662, %r10523, 4;
	add.s64 	%rd246, %rd2, %rd662;
	ld.local.u32 	%r3132, [%rd246];
	and.b32  	%r10524, %r3132, %r3131;
	setp.eq.s32 	%p3432, %r10524, 0;
	@%p3432 bra 	$L__BB3_2212;
	or.b32  	%r15041, %r15031, %r15041;
	bra.uni 	$L__BB3_2213;
$L__BB3_2212:
	or.b32  	%r10525, %r3132, %r3131;
	st.local.u32 	[%rd246], %r10525;
$L__BB3_2213:
	popc.b32 	%r3135, %r15033;
	setp.lt.s32 	%p3433, %r15033, 0;
	setp.ne.s32 	%p3434, %r3135, 2;
	or.pred  	%p3435, %p3433, %p3434;
	@%p3435 bra 	$L__BB3_2217;
	clz.b32 	%r10526, %r15033;
	mov.b32 	%r10527, -2147483648;
	shr.u32 	%r3136, %r10527, %r10526;
	xor.b32  	%r10528, %r3136, %r15033;
	clz.b32 	%r10529, %r10528;
	sub.s32 	%r10530, 31, %r10529;
	mul.wide.u32 	%rd663, %r10530, 4;
	add.s64 	%rd247, %rd2, %rd663;
	ld.local.u32 	%r3137, [%rd247];
	and.b32  	%r10531, %r3137, %r3136;
	setp.eq.s32 	%p3436, %r10531, 0;
	@%p3436 bra 	$L__BB3_2216;
	or.b32  	%r15041, %r15033, %r15041;
	bra.uni 	$L__BB3_2217;
$L__BB3_2216:
	or.b32  	%r10532, %r3137, %r3136;
	st.local.u32 	[%rd247], %r10532;
$L__BB3_2217:
	popc.b32 	%r3140, %r15035;
	setp.lt.s32 	%p3437, %r15035, 0;
	setp.ne.s32 	%p3438, %r3140, 2;
	or.pred  	%p3439, %p3437, %p3438;
	@%p3439 bra 	$L__BB3_2221;
	clz.b32 	%r10533, %r15035;
	mov.b32 	%r10534, -2147483648;
	shr.u32 	%r3141, %r10534, %r10533;
	xor.b32  	%r10535, %r3141, %r15035;
	clz.b32 	%r10536, %r10535;
	sub.s32 	%r10537, 31, %r10536;
	mul.wide.u32 	%rd664, %r10537, 4;
	add.s64 	%rd248, %rd2, %rd664;
	ld.local.u32 	%r3142, [%rd248];
	and.b32  	%r10538, %r3142, %r3141;
	setp.eq.s32 	%p3440, %r10538, 0;
	@%p3440 bra 	$L__BB3_2220;
	or.b32  	%r15041, %r15035, %r15041;
	bra.uni 	$L__BB3_2221;
$L__BB3_2220:
	or.b32  	%r10539, %r3142, %r3141;
	st.local.u32 	[%rd248], %r10539;
$L__BB3_2221:
	popc.b32 	%r3145, %r15037;
	setp.lt.s32 	%p3441, %r15037, 0;
	setp.ne.s32 	%p3442, %r3145, 2;
	or.pred  	%p3443, %p3441, %p3442;
	@%p3443 bra 	$L__BB3_2225;
	clz.b32 	%r10540, %r15037;
	mov.b32 	%r10541, -2147483648;
	shr.u32 	%r3146, %r10541, %r10540;
	xor.b32  	%r10542, %r3146, %r15037;
	clz.b32 	%r10543, %r10542;
	sub.s32 	%r10544, 31, %r10543;
	mul.wide.u32 	%rd665, %r10544, 4;
	add.s64 	%rd249, %rd2, %rd665;
	ld.local.u32 	%r3147, [%rd249];
	and.b32  	%r10545, %r3147, %r3146;
	setp.eq.s32 	%p3444, %r10545, 0;
	@%p3444 bra 	$L__BB3_2224;
	or.b32  	%r15041, %r15037, %r15041;
	bra.uni 	$L__BB3_2225;
$L__BB3_2224:
	or.b32  	%r10546, %r3147, %r3146;
	st.local.u32 	[%rd249], %r10546;
$L__BB3_2225:
	popc.b32 	%r3150, %r15039;
	setp.lt.s32 	%p3445, %r15039, 0;
	setp.ne.s32 	%p3446, %r3150, 2;
	or.pred  	%p3447, %p3445, %p3446;
	@%p3447 bra 	$L__BB3_2227;
	clz.b32 	%r10547, %r15039;
	mov.b32 	%r10548, -2147483648;
	shr.u32 	%r10549, %r10548, %r10547;
	xor.b32  	%r10550, %r10549, %r15039;
	clz.b32 	%r10551, %r10550;
	sub.s32 	%r10552, 31, %r10551;
	mul.wide.u32 	%rd666, %r10552, 4;
	add.s64 	%rd667, %rd2, %rd666;
	ld.local.u32 	%r10553, [%rd667];
	and.b32  	%r10554, %r10553, %r10549;
	setp.eq.s32 	%p3448, %r10554, 0;
	selp.b32 	%r10555, 0, %r15039, %p3448;
	or.b32  	%r15041, %r15041, %r10555;
$L__BB3_2227:
	setp.eq.s32 	%p3449, %r15041, 0;
	mov.b32 	%r15067, 0;
	@%p3449 bra 	$L__BB3_2278;
	not.b32 	%r3153, %r15041;
	setp.gt.s32 	%p3450, %r14991, -1;
	setp.eq.s32 	%p3451, %r3031, 2;
	and.b32  	%r10559, %r14991, %r15041;
	setp.eq.s32 	%p3452, %r10559, %r14991;
	and.pred  	%p3453, %p3451, %p3452;
	mov.b32 	%r15067, 0;
	and.pred  	%p3454, %p3453, %p3450;
	@%p3454 bra 	$L__BB3_2230;
	and.b32  	%r10560, %r14991, %r3153;
	popc.b32 	%r10561, %r10560;
	setp.eq.s32 	%p3455, %r10561, 1;
	or.b32  	%r10562, %r10560, -2147483648;
	selp.b32 	%r10563, %r10562, %r10560, %p3455;
	st.local.u32 	[%rd880+-208], %r10563;
	setp.ne.s32 	%p3456, %r14991, %r10563;
	selp.u32 	%r15067, 1, 0, %p3456;
$L__BB3_2230:
	setp.gt.s32 	%p3457, %r14993, -1;
	setp.eq.s32 	%p3458, %r3035, 2;
	and.b32  	%r10565, %r14993, %r15041;
	setp.eq.s32 	%p3459, %r10565, %r14993;
	and.pred  	%p3460, %p3458, %p3459;
	and.pred  	%p3461, %p3460, %p3457;
	@%p3461 bra 	$L__BB3_2232;
	and.b32  	%r10566, %r14993, %r3153;
	popc.b32 	%r10567, %r10566;
	setp.eq.s32 	%p3462, %r10567, 1;
	or.b32  	%r10568, %r10566, -2147483648;
	selp.b32 	%r10569, %r10568, %r10566, %p3462;
	st.local.u32 	[%rd880+-108], %r10569;
	setp.ne.s32 	%p3463, %r14993, %r10569;
	selp.u32 	%r10570, 1, 0, %p3463;
	or.b32  	%r15067, %r15067, %r10570;
$L__BB3_2232:
	setp.gt.s32 	%p3464, %r14995, -1;
	setp.eq.s32 	%p3465, %r3040, 2;
	and.b32  	%r10572, %r14995, %r15041;
	setp.eq.s32 	%p3466, %r10572, %r14995;
	and.pred  	%p3467, %p3465, %p3466;
	and.pred  	%p3468, %p3467, %p3464;
	@%p3468 bra 	$L__BB3_2234;
	and.b32  	%r10573, %r14995, %r3153;
	popc.b32 	%r10574, %r10573;
	setp.eq.s32 	%p3469, %r10574, 1;
	or.b32  	%r10575, %r10573, -2147483648;
	selp.b32 	%r10576, %r10575, %r10573, %p3469;
	st.local.u32 	[%rd880+-8], %r10576;
	setp.ne.s32 	%p3470, %r14995, %r10576;
	selp.u32 	%r10577, 1, 0, %p3470;
	or.b32  	%r15067, %r15067, %r10577;
$L__BB3_2234:
	setp.gt.s32 	%p3471, %r14997, -1;
	setp.eq.s32 	%p3472, %r3045, 2;
	and.b32  	%r10579, %r14997, %r15041;
	setp.eq.s32 	%p3473, %r10579, %r14997;
	and.pred  	%p3474, %p3472, %p3473;
	and.pred  	%p3475, %p3474, %p3471;
	@%p3475 bra 	$L__BB3_2236;
	and.b32  	%r10580, %r14997, %r3153;
	popc.b32 	%r10581, %r10580;
	setp.eq.s32 	%p3476, %r10581, 1;
	or.b32  	%r10582, %r10580, -2147483648;
	selp.b32 	%r10583, %r10582, %r10580, %p3476;
	st.local.u32 	[%rd880+92], %r10583;
	setp.ne.s32 	%p3477, %r14997, %r10583;
	selp.u32 	%r10584, 1, 0, %p3477;
	or.b32  	%r15067, %r15067, %r10584;
$L__BB3_2236:
	setp.gt.s32 	%p3478, %r14999, -1;
	setp.eq.s32 	%p3479, %r3050, 2;
	and.b32  	%r10586, %r14999, %r15041;
	setp.eq.s32 	%p3480, %r10586, %r14999;
	and.pred  	%p3481, %p3479, %p3480;
	and.pred  	%p3482, %p3481, %p3478;
	@%p3482 bra 	$L__BB3_2238;
	and.b32  	%r10587, %r14999, %r3153;
	popc.b32 	%r10588, %r10587;
	setp.eq.s32 	%p3483, %r10588, 1;
	or.b32  	%r10589, %r10587, -2147483648;
	selp.b32 	%r10590, %r10589, %r10587, %p3483;
	st.local.u32 	[%rd880+192], %r10590;
	setp.ne.s32 	%p3484, %r14999, %r10590;
	selp.u32 	%r10591, 1, 0, %p3484;
	or.b32  	%r15067, %r15067, %r10591;
$L__BB3_2238:
	setp.gt.s32 	%p3485, %r15001, -1;
	setp.eq.s32 	%p3486, %r3055, 2;
	and.b32  	%r10593, %r15001, %r15041;
	setp.eq.s32 	%p3487, %r10593, %r15001;
	and.pred  	%p3488, %p3486, %p3487;
	and.pred  	%p3489, %p3488, %p3485;
	@%p3489 bra 	$L__BB3_2240;
	and.b32  	%r10594, %r15001, %r3153;
	popc.b32 	%r10595, %r10594;
	setp.eq.s32 	%p3490, %r10595, 1;
	or.b32  	%r10596, %r10594, -2147483648;
	selp.b32 	%r10597, %r10596, %r10594, %p3490;
	st.local.u32 	[%rd880+-204], %r10597;
	setp.ne.s32 	%p3491, %r15001, %r10597;
	selp.u32 	%r10598, 1, 0, %p3491;
	or.b32  	%r15067, %r15067, %r10598;
$L__BB3_2240:
	setp.gt.s32 	%p3492, %r15003, -1;
	setp.eq.s32 	%p3493, %r3060, 2;
	and.b32  	%r10600, %r15003, %r15041;
	setp.eq.s32 	%p3494, %r10600, %r15003;
	and.pred  	%p3495, %p3493, %p3494;
	and.pred  	%p3496, %p3495, %p3492;
	@%p3496 bra 	$L__BB3_2242;
	and.b32  	%r10601, %r15003, %r3153;
	popc.b32 	%r10602, %r10601;
	setp.eq.s32 	%p3497, %r10602, 1;
	or.b32  	%r10603, %r10601, -2147483648;
	selp.b32 	%r10604, %r10603, %r10601, %p3497;
	st.local.u32 	[%rd880+-104], %r10604;
	setp.ne.s32 	%p3498, %r15003, %r10604;
	selp.u32 	%r10605, 1, 0, %p3498;
	or.b32  	%r15067, %r15067, %r10605;
$L__BB3_2242:
	setp.gt.s32 	%p3499, %r15005, -1;
	setp.eq.s32 	%p3500, %r3065, 2;
	and.b32  	%r10607, %r15005, %r15041;
	setp.eq.s32 	%p3501, %r10607, %r15005;
	and.pred  	%p3502, %p3500, %p3501;
	and.pred  	%p3503, %p3502, %p3499;
	@%p3503 bra 	$L__BB3_2244;
	and.b32  	%r10608, %r15005, %r3153;
	popc.b32 	%r10609, %r10608;
	setp.eq.s32 	%p3504, %r10609, 1;
	or.b32  	%r10610, %r10608, -2147483648;
	selp.b32 	%r10611, %r10610, %r10608, %p3504;
	st.local.u32 	[%rd880+-4], %r10611;
	setp.ne.s32 	%p3505, %r15005, %r10611;
	selp.u32 	%r10612, 1, 0, %p3505;
	or.b32  	%r15067, %r15067, %r10612;
$L__BB3_2244:
	setp.gt.s32 	%p3506, %r15007, -1;
	setp.eq.s32 	%p3507, %r3070, 2;
	and.b32  	%r10614, %r15007, %r15041;
	setp.eq.s32 	%p3508, %r10614, %r15007;
	and.pred  	%p3509, %p3507, %p3508;
	and.pred  	%p3510, %p3509, %p3506;
	@%p3510 bra 	$L__BB3_2246;
	and.b32  	%r10615, %r15007, %r3153;
	popc.b32 	%r10616, %r10615;
	setp.eq.s32 	%p3511, %r10616, 1;
	or.b32  	%r10617, %r10615, -2147483648;
	selp.b32 	%r10618, %r10617, %r10615, %p3511;
	st.local.u32 	[%rd880+96], %r10618;
	setp.ne.s32 	%p3512, %r15007, %r10618;
	selp.u32 	%r10619, 1, 0, %p3512;
	or.b32  	%r15067, %r15067, %r10619;
$L__BB3_2246:
	setp.gt.s32 	%p3513, %r15009, -1;
	setp.eq.s32 	%p3514, %r3075, 2;
	and.b32  	%r10621, %r15009, %r15041;
	setp.eq.s32 	%p3515, %r10621, %r15009;
	and.pred  	%p3516, %p3514, %p3515;
	and.pred  	%p3517, %p3516, %p3513;
	@%p3517 bra 	$L__BB3_2248;
	and.b32  	%r10622, %r15009, %r3153;
	popc.b32 	%r10623, %r10622;
	setp.eq.s32 	%p3518, %r10623, 1;
	or.b32  	%r10624, %r10622, -2147483648;
	selp.b32 	%r10625, %r10624, %r10622, %p3518;
	st.local.u32 	[%rd880+196], %r10625;
	setp.ne.s32 	%p3519, %r15009, %r10625;
	selp.u32 	%r10626, 1, 0, %p3519;
	or.b32  	%r15067, %r15067, %r10626;
$L__BB3_2248:
	setp.gt.s32 	%p3520, %r15011, -1;
	setp.eq.s32 	%p3521, %r3080, 2;
	and.b32  	%r10628, %r15011, %r15041;
	setp.eq.s32 	%p3522, %r10628, %r15011;
	and.pred  	%p3523, %p3521, %p3522;
	and.pred  	%p3524, %p3523, %p3520;
	@%p3524 bra 	$L__BB3_2250;
	and.b32  	%r10629, %r15011, %r3153;
	popc.b32 	%r10630, %r10629;
	setp.eq.s32 	%p3525, %r10630, 1;
	or.b32  	%r10631, %r10629, -2147483648;
	selp.b32 	%r10632, %r10631, %r10629, %p3525;
	st.local.u32 	[%rd880+-200], %r10632;
	setp.ne.s32 	%p3526, %r15011, %r10632;
	selp.u32 	%r10633, 1, 0, %p3526;
	or.b32  	%r15067, %r15067, %r10633;
$L__BB3_2250:
	setp.gt.s32 	%p3527, %r15013, -1;
	setp.eq.s32 	%p3528, %r3085, 2;
	and.b32  	%r10635, %r15013, %r15041;
	setp.eq.s32 	%p3529, %r10635, %r15013;
	and.pred  	%p3530, %p3528, %p3529;
	and.pred  	%p3531, %p3530, %p3527;
	@%p3531 bra 	$L__BB3_2252;
	and.b32  	%r10636, %r15013, %r3153;
	popc.b32 	%r10637, %r10636;
	setp.eq.s32 	%p3532, %r10637, 1;
	or.b32  	%r10638, %r10636, -2147483648;
	selp.b32 	%r10639, %r10638, %r10636, %p3532;
	st.local.u32 	[%rd880+-100], %r10639;
	setp.ne.s32 	%p3533, %r15013, %r10639;
	selp.u32 	%r10640, 1, 0, %p3533;
	or.b32  	%r15067, %r15067, %r10640;
$L__BB3_2252:
	setp.gt.s32 	%p3534, %r15015, -1;
	setp.eq.s32 	%p3535, %r3090, 2;
	and.b32  	%r10642, %r15015, %r15041;
	setp.eq.s32 	%p3536, %r10642, %r15015;
	and.pred  	%p3537, %p3535, %p3536;
	and.pred  	%p3538, %p3537, %p3534;
	@%p3538 bra 	$L__BB3_2254;
	and.b32  	%r10643, %r15015, %r3153;
	popc.b32 	%r10644, %r10643;
	setp.eq.s32 	%p3539, %r10644, 1;
	or.b32  	%r10645, %r10643, -2147483648;
	selp.b32 	%r10646, %r10645, %r10643, %p3539;
	st.local.u32 	[%rd880], %r10646;
	setp.ne.s32 	%p3540, %r15015, %r10646;
	selp.u32 	%r10647, 1, 0, %p3540;
	or.b32  	%r15067, %r15067, %r10647;
$L__BB3_2254:
	setp.gt.s32 	%p3541, %r15017, -1;
	setp.eq.s32 	%p3542, %r3095, 2;
	and.b32  	%r10649, %r15017, %r15041;
	setp.eq.s32 	%p3543, %r10649, %r15017;
	and.pred  	%p3544, %p3542, %p3543;
	and.pred  	%p3545, %p3544, %p3541;
	@%p3545 bra 	$L__BB3_2256;
	and.b32  	%r10650, %r15017, %r3153;
	popc.b32 	%r10651, %r10650;
	setp.eq.s32 	%p3546, %r10651, 1;
	or.b32  	%r10652, %r10650, -2147483648;
	selp.b32 	%r10653, %r10652, %r10650, %p3546;
	st.local.u32 	[%rd880+100], %r10653;
	setp.ne.s32 	%p3547, %r15017, %r10653;
	selp.u32 	%r10654, 1, 0, %p3547;
	or.b32  	%r15067, %r15067, %r10654;
$L__BB3_2256:
	setp.gt.s32 	%p3548, %r15019, -1;
	setp.eq.s32 	%p3549, %r3100, 2;
	and.b32  	%r10656, %r15019, %r15041;
	setp.eq.s32 	%p3550, %r10656, %r15019;
	and.pred  	%p3551, %p3549, %p3550;
	and.pred  	%p3552, %p3551, %p3548;
	@%p3552 bra 	$L__BB3_2258;
	and.b32  	%r10657, %r15019, %r3153;
	popc.b32 	%r10658, %r10657;
	setp.eq.s32 	%p3553, %r10658, 1;
	or.b32  	%r10659, %r10657, -2147483648;
	selp.b32 	%r10660, %r10659, %r10657, %p3553;
	st.local.u32 	[%rd880+200], %r10660;
	setp.ne.s32 	%p3554, %r15019, %r10660;
	selp.u32 	%r10661, 1, 0, %p3554;
	or.b32  	%r15067, %r15067, %r10661;
$L__BB3_2258:
	setp.gt.s32 	%p3555, %r15021, -1;
	setp.eq.s32 	%p3556, %r3105, 2;
	and.b32  	%r10663, %r15021, %r15041;
	setp.eq.s32 	%p3557, %r10663, %r15021;
	and.pred  	%p3558, %p3556, %p3557;
	and.pred  	%p3559, %p3558, %p3555;
	@%p3559 bra 	$L__BB3_2260;
	and.b32  	%r10664, %r15021, %r3153;
	popc.b32 	%r10665, %r10664;
	setp.eq.s32 	%p3560, %r10665, 1;
	or.b32  	%r10666, %r10664, -2147483648;
	selp.b32 	%r10667, %r10666, %r10664, %p3560;
	st.local.u32 	[%rd880+-196], %r10667;
	setp.ne.s32 	%p3561, %r15021, %r10667;
	selp.u32 	%r10668, 1, 0, %p3561;
	or.b32  	%r15067, %r15067, %r10668;
$L__BB3_2260:
	setp.gt.s32 	%p3562, %r15023, -1;
	setp.eq.s32 	%p3563, %r3110, 2;
	and.b32  	%r10670, %r15023, %r15041;
	setp.eq.s32 	%p3564, %r10670, %r15023;
	and.pred  	%p3565, %p3563, %p3564;
	and.pred  	%p3566, %p3565, %p3562;
	@%p3566 bra 	$L__BB3_2262;
	and.b32  	%r10671, %r15023, %r3153;
	popc.b32 	%r10672, %r10671;
	setp.eq.s32 	%p3567, %r10672, 1;
	or.b32  	%r10673, %r10671, -2147483648;
	selp.b32 	%r10674, %r10673, %r10671, %p3567;
	st.local.u32 	[%rd880+-96], %r10674;
	setp.ne.s32 	%p3568, %r15023, %r10674;
	selp.u32 	%r10675, 1, 0, %p3568;
	or.b32  	%r15067, %r15067, %r10675;
$L__BB3_2262:
	setp.gt.s32 	%p3569, %r15025, -1;
	setp.eq.s32 	%p3570, %r3115, 2;
	and.b32  	%r10677, %r15025, %r15041;
	setp.eq.s32 	%p3571, %r10677, %r15025;
	and.pred  	%p3572, %p3570, %p3571;
	and.pred  	%p3573, %p3572, %p3569;
	@%p3573 bra 	$L__BB3_2264;
	and.b32  	%r10678, %r15025, %r3153;
	popc.b32 	%r10679, %r10678;
	setp.eq.s32 	%p3574, %r10679, 1;
	or.b32  	%r10680, %r10678, -2147483648;
	selp.b32 	%r10681, %r10680, %r10678, %p3574;
	st.local.u32 	[%rd880+4], %r10681;
	setp.ne.s32 	%p3575, %r15025, %r10681;
	selp.u32 	%r10682, 1, 0, %p3575;
	or.b32  	%r15067, %r15067, %r10682;
$L__BB3_2264:
	setp.gt.s32 	%p3576, %r15027, -1;
	setp.eq.s32 	%p3577, %r3120, 2;
	and.b32  	%r10684, %r15027, %r15041;
	setp.eq.s32 	%p3578, %r10684, %r15027;
	and.pred  	%p3579, %p3577, %p3578;
	and.pred  	%p3580, %p3579, %p3576;
	@%p3580 bra 	$L__BB3_2266;
	and.b32  	%r10685, %r15027, %r3153;
	popc.b32 	%r10686, %r10685;
	setp.eq.s32 	%p3581, %r10686, 1;
	or.b32  	%r10687, %r10685, -2147483648;
	selp.b32 	%r10688, %r10687, %r10685, %p3581;
	st.local.u32 	[%rd880+104], %r10688;
	setp.ne.s32 	%p3582, %r15027, %r10688;
	selp.u32 	%r10689, 1, 0, %p3582;
	or.b32  	%r15067, %r15067, %r10689;
$L__BB3_2266:
	setp.gt.s32 	%p3583, %r15029, -1;
	setp.eq.s32 	%p3584, %r3125, 2;
	and.b32  	%r10691, %r15029, %r15041;
	setp.eq.s32 	%p3585, %r10691, %r15029;
	and.pred  	%p3586, %p3584, %p3585;
	and.pred  	%p3587, %p3586, %p3583;
	@%p3587 bra 	$L__BB3_2268;
	and.b32  	%r10692, %r15029, %r3153;
	popc.b32 	%r10693, %r10692;
	setp.eq.s32 	%p3588, %r10693, 1;
	or.b32  	%r10694, %r10692, -2147483648;
	selp.b32 	%r10695, %r10694, %r10692, %p3588;
	st.local.u32 	[%rd880+204], %r10695;
	setp.ne.s32 	%p3589, %r15029, %r10695;
	selp.u32 	%r10696, 1, 0, %p3589;
	or.b32  	%r15067, %r15067, %r10696;
$L__BB3_2268:
	setp.gt.s32 	%p3590, %r15031, -1;
	setp.eq.s32 	%p3591, %r3130, 2;
	and.b32  	%r10698, %r15031, %r15041;
	setp.eq.s32 	%p3592, %r10698, %r15031;
	and.pred  	%p3593, %p3591, %p3592;
	and.pred  	%p3594, %p3593, %p3590;
	@%p3594 bra 	$L__BB3_2270;
	and.b32  	%r10699, %r15031, %r3153;
	popc.b32 	%r10700, %r10699;
	setp.eq.s32 	%p3595, %r10700, 1;
	or.b32  	%r10701, %r10699, -2147483648;
	selp.b32 	%r10702, %r10701, %r10699, %p3595;
	st.local.u32 	[%rd880+-192], %r10702;
	setp.ne.s32 	%p3596, %r15031, %r10702;
	selp.u32 	%r10703, 1, 0, %p3596;
	or.b32  	%r15067, %r15067, %r10703;
$L__BB3_2270:
	setp.gt.s32 	%p3597, %r15033, -1;
	setp.eq.s32 	%p3598, %r3135, 2;
	and.b32  	%r10705, %r15033, %r15041;
	setp.eq.s32 	%p3599, %r10705, %r15033;
	and.pred  	%p3600, %p3598, %p3599;
	and.pred  	%p3601, %p3600, %p3597;
	@%p3601 bra 	$L__BB3_2272;
	and.b32  	%r10706, %r15033, %r3153;
	popc.b32 	%r10707, %r10706;
	setp.eq.s32 	%p3602, %r10707, 1;
	or.b32  	%r10708, %r10706, -2147483648;
	selp.b32 	%r10709, %r10708, %r10706, %p3602;
	st.local.u32 	[%rd880+-92], %r10709;
	setp.ne.s32 	%p3603, %r15033, %r10709;
	selp.u32 	%r10710, 1, 0, %p3603;
	or.b32  	%r15067, %r15067, %r10710;
$L__BB3_2272:
	setp.gt.s32 	%p3604, %r15035, -1;
	setp.eq.s32 	%p3605, %r3140, 2;
	and.b32  	%r10712, %r15035, %r15041;
	setp.eq.s32 	%p3606, %r10712, %r15035;
	and.pred  	%p3607, %p3605, %p3606;
	and.pred  	%p3608, %p3607, %p3604;
	@%p3608 bra 	$L__BB3_2274;
	and.b32  	%r10713, %r15035, %r3153;
	popc.b32 	%r10714, %r10713;
	setp.eq.s32 	%p3609, %r10714, 1;
	or.b32  	%r10715, %r10713, -2147483648;
	selp.b32 	%r10716, %r10715, %r10713, %p3609;
	st.local.u32 	[%rd880+8], %r10716;
	setp.ne.s32 	%p3610, %r15035, %r10716;
	selp.u32 	%r10717, 1, 0, %p3610;
	or.b32  	%r15067, %r15067, %r10717;
$L__BB3_2274:
	setp.gt.s32 	%p3611, %r15037, -1;
	setp.eq.s32 	%p3612, %r3145, 2;
	and.b32  	%r10719, %r15037, %r15041;
	setp.eq.s32 	%p3613, %r10719, %r15037;
	and.pred  	%p3614, %p3612, %p3613;
	and.pred  	%p3615, %p3614, %p3611;
	@%p3615 bra 	$L__BB3_2276;
	and.b32  	%r10720, %r15037, %r3153;
	popc.b32 	%r10721, %r10720;
	setp.eq.s32 	%p3616, %r10721, 1;
	or.b32  	%r10722, %r10720, -2147483648;
	selp.b32 	%r10723, %r10722, %r10720, %p3616;
	st.local.u32 	[%rd880+108], %r10723;
	setp.ne.s32 	%p3617, %r15037, %r10723;
	selp.u32 	%r10724, 1, 0, %p3617;
	or.b32  	%r15067, %r15067, %r10724;
$L__BB3_2276:
	setp.gt.s32 	%p3618, %r15039, -1;
	setp.eq.s32 	%p3619, %r3150, 2;
	and.b32  	%r10726, %r15039, %r15041;
	setp.eq.s32 	%p3620, %r10726, %r15039;
	and.pred  	%p3621, %p3619, %p3620;
	and.pred  	%p3622, %p3621, %p3618;
	@%p3622 bra 	$L__BB3_2278;
	and.b32  	%r10727, %r15039, %r3153;
	popc.b32 	%r10728, %r10727;
	setp.eq.s32 	%p3623, %r10728, 1;
	or.b32  	%r10729, %r10727, -2147483648;
	selp.b32 	%r10730, %r10729, %r10727, %p3623;
	st.local.u32 	[%rd880+208], %r10730;
	setp.ne.s32 	%p3624, %r15039, %r10730;
	selp.u32 	%r10731, 1, 0, %p3624;
	or.b32  	%r15067, %r15067, %r10731;
$L__BB3_2278:
	or.b32  	%r10732, %r14833, %r15067;
	or.b32  	%r14833, %r10732, %r14992;
	add.s32 	%r14963, %r2851, 5;
	add.s64 	%rd880, %rd880, 20;
	setp.lt.u32 	%p3625, %r2851, 20;
	@%p3625 bra 	$L__BB3_2030;
	add.s32 	%r3206, %r14961, 5;
	setp.lt.u32 	%p3626, %r14961, 20;
	mov.u32 	%r14961, %r3206;
	@%p3626 bra 	$L__BB3_2029;
	setp.eq.s32 	%p3627, %r14833, 3;
	@%p3627 bra 	$L__BB3_3790;
	mov.b32 	%r15219, 0;
	mov.u64 	%rd881, %rd883;
	mov.u32 	%r15092, %r15219;
$L__BB3_2282:
	ld.local.u32 	%r15119, [%rd881+-48];
	min.s32 	%r10734, %r15119, 0;
	and.b32  	%r15094, %r10734, 2147483647;
	ld.local.u32 	%r15121, [%rd881+-28];
	setp.gt.s32 	%p3628, %r15121, -1;
	@%p3628 bra 	$L__BB3_2284;
	and.b32  	%r10735, %r15121, 2147483647;
	and.b32  	%r10736, %r15121, %r15094;
	setp.eq.s32 	%p3629, %r10736, 0;
	selp.b32 	%r10737, %r10735, -2147483648, %p3629;
	or.b32  	%r15094, %r10737, %r15094;
$L__BB3_2284:
	ld.local.u32 	%r15123, [%rd881+-8];
	setp.gt.s32 	%p3630, %r15123, -1;
	@%p3630 bra 	$L__BB3_2286;
	and.b32  	%r10738, %r15123, 2147483647;
	and.b32  	%r10739, %r10738, %r15094;
	setp.eq.s32 	%p3631, %r10739, 0;
	selp.b32 	%r10740, %r10738, -2147483648, %p3631;
	or.b32  	%r15094, %r10740, %r15094;
$L__BB3_2286:
	ld.local.u32 	%r15125, [%rd881+12];
	setp.gt.s32 	%p3632, %r15125, -1;
	@%p3632 bra 	$L__BB3_2288;
	and.b32  	%r10741, %r15125, 2147483647;
	and.b32  	%r10742, %r10741, %r15094;
	setp.eq.s32 	%p3633, %r10742, 0;
	selp.b32 	%r10743, %r10741, -2147483648, %p3633;
	or.b32  	%r15094, %r10743, %r15094;
$L__BB3_2288:
	ld.local.u32 	%r15127, [%rd881+32];
	setp.gt.s32 	%p3634, %r15127, -1;
	@%p3634 bra 	$L__BB3_2290;
	and.b32  	%r10744, %r15127, 2147483647;
	and.b32  	%r10745, %r10744, %r15094;
	setp.eq.s32 	%p3635, %r10745, 0;
	selp.b32 	%r10746, %r10744, -2147483648, %p3635;
	or.b32  	%r15094, %r10746, %r15094;
$L__BB3_2290:
	ld.local.u32 	%r15129, [%rd881+-44];
	setp.gt.s32 	%p3636, %r15129, -1;
	@%p3636 bra 	$L__BB3_2292;
	and.b32  	%r10747, %r15129, 2147483647;
	and.b32  	%r10748, %r10747, %r15094;
	setp.eq.s32 	%p3637, %r10748, 0;
	selp.b32 	%r10749, %r10747, -2147483648, %p3637;
	or.b32  	%r15094, %r10749, %r15094;
$L__BB3_2292:
	ld.local.u32 	%r15131, [%rd881+-24];
	setp.gt.s32 	%p3638, %r15131, -1;
	@%p3638 bra 	$L__BB3_2294;
	and.b32  	%r10750, %r15131, 2147483647;
	and.b32  	%r10751, %r10750, %r15094;
	setp.eq.s32 	%p3639, %r10751, 0;
	selp.b32 	%r10752, %r10750, -2147483648, %p3639;
	or.b32  	%r15094, %r10752, %r15094;
$L__BB3_2294:
	ld.local.u32 	%r15133, [%rd881+-4];
	setp.gt.s32 	%p3640, %r15133, -1;
	@%p3640 bra 	$L__BB3_2296;
	and.b32  	%r10753, %r15133, 2147483647;
	and.b32  	%r10754, %r10753, %r15094;
	setp.eq.s32 	%p3641, %r10754, 0;
	selp.b32 	%r10755, %r10753, -2147483648, %p3641;
	or.b32  	%r15094, %r10755, %r15094;
$L__BB3_2296:
	ld.local.u32 	%r15135, [%rd881+16];
	setp.gt.s32 	%p3642, %r15135, -1;
	@%p3642 bra 	$L__BB3_2298;
	and.b32  	%r10756, %r15135, 2147483647;
	and.b32  	%r10757, %r10756, %r15094;
	setp.eq.s32 	%p3643, %r10757, 0;
	selp.b32 	%r10758, %r10756, -2147483648, %p3643;
	or.b32  	%r15094, %r10758, %r15094;
$L__BB3_2298:
	ld.local.u32 	%r15137, [%rd881+36];
	setp.gt.s32 	%p3644, %r15137, -1;
	@%p3644 bra 	$L__BB3_2300;
	and.b32  	%r10759, %r15137, 2147483647;
	and.b32  	%r10760, %r10759, %r15094;
	setp.eq.s32 	%p3645, %r10760, 0;
	selp.b32 	%r10761, %r10759, -2147483648, %p3645;
	or.b32  	%r15094, %r10761, %r15094;
$L__BB3_2300:
	ld.local.u32 	%r15139, [%rd881+-40];
	setp.gt.s32 	%p3646, %r15139, -1;
	@%p3646 bra 	$L__BB3_2302;
	and.b32  	%r10762, %r15139, 2147483647;
	and.b32  	%r10763, %r10762, %r15094;
	setp.eq.s32 	%p3647, %r10763, 0;
	selp.b32 	%r10764, %r10762, -2147483648, %p3647;
	or.b32  	%r15094, %r10764, %r15094;
$L__BB3_2302:
	ld.local.u32 	%r15141, [%rd881+-20];
	setp.gt.s32 	%p3648, %r15141, -1;
	@%p3648 bra 	$L__BB3_2304;
	and.b32  	%r10765, %r15141, 2147483647;
	and.b32  	%r10766, %r10765, %r15094;
	setp.eq.s32 	%p3649, %r10766, 0;
	selp.b32 	%r10767, %r10765, -2147483648, %p3649;
	or.b32  	%r15094, %r10767, %r15094;
$L__BB3_2304:
	ld.local.u32 	%r15143, [%rd881];
	setp.gt.s32 	%p3650, %r15143, -1;
	@%p3650 bra 	$L__BB3_2306;
	and.b32  	%r10768, %r15143, 2147483647;
	and.b32  	%r10769, %r10768, %r15094;
	setp.eq.s32 	%p3651, %r10769, 0;
	selp.b32 	%r10770, %r10768, -2147483648, %p3651;
	or.b32  	%r15094, %r10770, %r15094;
$L__BB3_2306:
	ld.local.u32 	%r15145, [%rd881+20];
	setp.gt.s32 	%p3652, %r15145, -1;
	@%p3652 bra 	$L__BB3_2308;
	and.b32  	%r10771, %r15145, 2147483647;
	and.b32  	%r10772, %r10771, %r15094;
	setp.eq.s32 	%p3653, %r10772, 0;
	selp.b32 	%r10773, %r10771, -2147483648, %p3653;
	or.b32  	%r15094, %r10773, %r15094;
$L__BB3_2308:
	ld.local.u32 	%r15147, [%rd881+40];
	setp.gt.s32 	%p3654, %r15147, -1;
	@%p3654 bra 	$L__BB3_2310;
	and.b32  	%r10774, %r15147, 2147483647;
	and.b32  	%r10775, %r10774, %r15094;
	setp.eq.s32 	%p3655, %r10775, 0;
	selp.b32 	%r10776, %r10774, -2147483648, %p3655;
	or.b32  	%r15094, %r10776, %r15094;
$L__BB3_2310:
	ld.local.u32 	%r15149, [%rd881+-36];
	setp.gt.s32 	%p3656, %r15149, -1;
	@%p3656 bra 	$L__BB3_2312;
	and.b32  	%r10777, %r15149, 2147483647;
	and.b32  	%r10778, %r10777, %r15094;
	setp.eq.s32 	%p3657, %r10778, 0;
	selp.b32 	%r10779, %r10777, -2147483648, %p3657;
	or.b32  	%r15094, %r10779, %r15094;
$L__BB3_2312:
	ld.local.u32 	%r15151, [%rd881+-16];
	setp.gt.s32 	%p3658, %r15151, -1;
	@%p3658 bra 	$L__BB3_2314;
	and.b32  	%r10780, %r15151, 2147483647;
	and.b32  	%r10781, %r10780, %r15094;
	setp.eq.s32 	%p3659, %r10781, 0;
	selp.b32 	%r10782, %r10780, -2147483648, %p3659;
	or.b32  	%r15094, %r10782, %r15094;
$L__BB3_2314:
	ld.local.u32 	%r15153, [%rd881+4];
	setp.gt.s32 	%p3660, %r15153, -1;
	@%p3660 bra 	$L__BB3_2316;
	and.b32  	%r10783, %r15153, 2147483647;
	and.b32  	%r10784, %r10783, %r15094;
	setp.eq.s32 	%p3661, %r10784, 0;
	selp.b32 	%r10785, %r10783, -2147483648, %p3661;
	or.b32  	%r15094, %r10785, %r15094;
$L__BB3_2316:
	ld.local.u32 	%r15155, [%rd881+24];
	setp.gt.s32 	%p3662, %r15155, -1;
	@%p3662 bra 	$L__BB3_2318;
	and.b32  	%r10786, %r15155, 2147483647;
	and.b32  	%r10787, %r10786, %r15094;
	setp.eq.s32 	%p3663, %r10787, 0;
	selp.b32 	%r10788, %r10786, -2147483648, %p3663;
	or.b32  	%r15094, %r10788, %r15094;
$L__BB3_2318:
	ld.local.u32 	%r15157, [%rd881+44];
	setp.gt.s32 	%p3664, %r15157, -1;
	@%p3664 bra 	$L__BB3_2320;
	and.b32  	%r10789, %r15157, 2147483647;
	and.b32  	%r10790, %r10789, %r15094;
	setp.eq.s32 	%p3665, %r10790, 0;
	selp.b32 	%r10791, %r10789, -2147483648, %p3665;
	or.b32  	%r15094, %r10791, %r15094;
$L__BB3_2320:
	ld.local.u32 	%r15159, [%rd881+-32];
	setp.gt.s32 	%p3666, %r15159, -1;
	@%p3666 bra 	$L__BB3_2322;
	and.b32  	%r10792, %r15159, 2147483647;
	and.b32  	%r10793, %r10792, %r15094;
	setp.eq.s32 	%p3667, %r10793, 0;
	selp.b32 	%r10794, %r10792, -2147483648, %p3667;
	or.b32  	%r15094, %r10794, %r15094;
$L__BB3_2322:
	ld.local.u32 	%r15161, [%rd881+-12];
	setp.gt.s32 	%p3668, %r15161, -1;
	@%p3668 bra 	$L__BB3_2324;
	and.b32  	%r10795, %r15161, 2147483647;
	and.b32  	%r10796, %r10795, %r15094;
	setp.eq.s32 	%p3669, %r10796, 0;
	selp.b32 	%r10797, %r10795, -2147483648, %p3669;
	or.b32  	%r15094, %r10797, %r15094;
$L__BB3_2324:
	ld.local.u32 	%r15163, [%rd881+8];
	setp.gt.s32 	%p3670, %r15163, -1;
	@%p3670 bra 	$L__BB3_2326;
	and.b32  	%r10798, %r15163, 2147483647;
	and.b32  	%r10799, %r10798, %r15094;
	setp.eq.s32 	%p3671, %r10799, 0;
	selp.b32 	%r10800, %r10798, -2147483648, %p3671;
	or.b32  	%r15094, %r10800, %r15094;
$L__BB3_2326:
	ld.local.u32 	%r15165, [%rd881+28];
	setp.gt.s32 	%p3672, %r15165, -1;
	@%p3672 bra 	$L__BB3_2328;
	and.b32  	%r10801, %r15165, 2147483647;
	and.b32  	%r10802, %r10801, %r15094;
	setp.eq.s32 	%p3673, %r10802, 0;
	selp.b32 	%r10803, %r10801, -2147483648, %p3673;
	or.b32  	%r15094, %r10803, %r15094;
$L__BB3_2328:
	ld.local.u32 	%r15167, [%rd881+48];
	setp.gt.s32 	%p3674, %r15167, -1;
	@%p3674 bra 	$L__BB3_2330;
	and.b32  	%r10804, %r15167, 2147483647;
	and.b32  	%r10805, %r10804, %r15094;
	setp.eq.s32 	%p3675, %r10805, 0;
	selp.b32 	%r10806, %r10804, -2147483648, %p3675;
	or.b32  	%r15094, %r10806, %r15094;
$L__BB3_2330:
	setp.gt.s32 	%p3676, %r15094, -1;
	mov.b32 	%r15120, 0;
	@%p3676 bra 	$L__BB3_2332;
	mov.b32 	%r10809, 0;
	st.local.u32 	[%rd7], %r10809;
	ld.local.u32 	%r15119, [%rd881+-48];
	mov.b32 	%r15120, 3;
$L__BB3_2332:
	not.b32 	%r3286, %r15094;
	setp.lt.s32 	%p3677, %r15119, 0;
	@%p3677 bra 	$L__BB3_2334;
	and.b32  	%r10810, %r15119, %r3286;
	popc.b32 	%r10811, %r10810;
	setp.eq.s32 	%p3678, %r10811, 1;
	or.b32  	%r10812, %r10810, -2147483648;
	selp.b32 	%r3287, %r10812, %r10810, %p3678;
	st.local.u32 	[%rd881+-48], %r3287;
	setp.ne.s32 	%p3679, %r15119, %r3287;
	selp.u32 	%r10813, 1, 0, %p3679;
	or.b32  	%r15120, %r15120, %r10813;
	mov.u32 	%r15119, %r3287;
$L__BB3_2334:
	setp.lt.s32 	%p3680, %r15121, 0;
	@%p3680 bra 	$L__BB3_2336;
	and.b32  	%r10814, %r15121, %r3286;
	popc.b32 	%r10815, %r10814;
	setp.eq.s32 	%p3681, %r10815, 1;
	or.b32  	%r10816, %r10814, -2147483648;
	selp.b32 	%r3291, %r10816, %r10814, %p3681;
	st.local.u32 	[%rd881+-28], %r3291;
	setp.ne.s32 	%p3682, %r15121, %r3291;
	selp.u32 	%r10817, 1, 0, %p3682;
	or.b32  	%r15120, %r15120, %r10817;
	mov.u32 	%r15121, %r3291;
$L__BB3_2336:
	setp.lt.s32 	%p3683, %r15123, 0;
	@%p3683 bra 	$L__BB3_2338;
	and.b32  	%r10818, %r15123, %r3286;
	popc.b32 	%r10819, %r10818;
	setp.eq.s32 	%p3684, %r10819, 1;
	or.b32  	%r10820, %r10818, -2147483648;
	selp.b32 	%r3295, %r10820, %r10818, %p3684;
	st.local.u32 	[%rd881+-8], %r3295;
	setp.ne.s32 	%p3685, %r15123, %r3295;
	selp.u32 	%r10821, 1, 0, %p3685;
	or.b32  	%r15120, %r15120, %r10821;
	mov.u32 	%r15123, %r3295;
$L__BB3_2338:
	setp.lt.s32 	%p3686, %r15125, 0;
	@%p3686 bra 	$L__BB3_2340;
	and.b32  	%r10822, %r15125, %r3286;
	popc.b32 	%r10823, %r10822;
	setp.eq.s32 	%p3687, %r10823, 1;
	or.b32  	%r10824, %r10822, -2147483648;
	selp.b32 	%r3299, %r10824, %r10822, %p3687;
	st.local.u32 	[%rd881+12], %r3299;
	setp.ne.s32 	%p3688, %r15125, %r3299;
	selp.u32 	%r10825, 1, 0, %p3688;
	or.b32  	%r15120, %r15120, %r10825;
	mov.u32 	%r15125, %r3299;
$L__BB3_2340:
	setp.lt.s32 	%p3689, %r15127, 0;
	@%p3689 bra 	$L__BB3_2342;
	and.b32  	%r10826, %r15127, %r3286;
	popc.b32 	%r10827, %r10826;
	setp.eq.s32 	%p3690, %r10827, 1;
	or.b32  	%r10828, %r10826, -2147483648;
	selp.b32 	%r3303, %r10828, %r10826, %p3690;
	st.local.u32 	[%rd881+32], %r3303;
	setp.ne.s32 	%p3691, %r15127, %r3303;
	selp.u32 	%r10829, 1, 0, %p3691;
	or.b32  	%r15120, %r15120, %r10829;
	mov.u32 	%r15127, %r3303;
$L__BB3_2342:
	setp.lt.s32 	%p3692, %r15129, 0;
	@%p3692 bra 	$L__BB3_2344;
	and.b32  	%r10830, %r15129, %r3286;
	popc.b32 	%r10831, %r10830;
	setp.eq.s32 	%p3693, %r10831, 1;
	or.b32  	%r10832, %r10830, -2147483648;
	selp.b32 	%r3307, %r10832, %r10830, %p3693;
	st.local.u32 	[%rd881+-44], %r3307;
	setp.ne.s32 	%p3694, %r15129, %r3307;
	selp.u32 	%r10833, 1, 0, %p3694;
	or.b32  	%r15120, %r15120, %r10833;
	mov.u32 	%r15129, %r3307;
$L__BB3_2344:
	setp.lt.s32 	%p3695, %r15131, 0;
	@%p3695 bra 	$L__BB3_2346;
	and.b32  	%r10834, %r15131, %r3286;
	popc.b32 	%r10835, %r10834;
	setp.eq.s32 	%p3696, %r10835, 1;
	or.b32  	%r10836, %r10834, -2147483648;
	selp.b32 	%r3311, %r10836, %r10834, %p3696;
	st.local.u32 	[%rd881+-24], %r3311;
	setp.ne.s32 	%p3697, %r15131, %r3311;
	selp.u32 	%r10837, 1, 0, %p3697;
	or.b32  	%r15120, %r15120, %r10837;
	mov.u32 	%r15131, %r3311;
$L__BB3_2346:
	setp.lt.s32 	%p3698, %r15133, 0;
	@%p3698 bra 	$L__BB3_2348;
	and.b32  	%r10838, %r15133, %r3286;
	popc.b32 	%r10839, %r10838;
	setp.eq.s32 	%p3699, %r10839, 1;
	or.b32  	%r10840, %r10838, -2147483648;
	selp.b32 	%r3315, %r10840, %r10838, %p3699;
	st.local.u32 	[%rd881+-4], %r3315;
	setp.ne.s32 	%p3700, %r15133, %r3315;
	selp.u32 	%r10841, 1, 0, %p3700;
	or.b32  	%r15120, %r15120, %r10841;
	mov.u32 	%r15133, %r3315;
$L__BB3_2348:
	setp.lt.s32 	%p3701, %r15135, 0;
	@%p3701 bra 	$L__BB3_2350;
	and.b32  	%r10842, %r15135, %r3286;
	popc.b32 	%r10843, %r10842;
	setp.eq.s32 	%p3702, %r10843, 1;
	or.b32  	%r10844, %r10842, -2147483648;
	selp.b32 	%r3319, %r10844, %r10842, %p3702;
	st.local.u32 	[%rd881+16], %r3319;
	setp.ne.s32 	%p3703, %r15135, %r3319;
	selp.u32 	%r10845, 1, 0, %p3703;
	or.b32  	%r15120, %r15120, %r10845;
	mov.u32 	%r15135, %r3319;
$L__BB3_2350:
	setp.lt.s32 	%p3704, %r15137, 0;
	@%p3704 bra 	$L__BB3_2352;
	and.b32  	%r10846, %r15137, %r3286;
	popc.b32 	%r10847, %r10846;
	setp.eq.s32 	%p3705, %r10847, 1;
	or.b32  	%r10848, %r10846, -2147483648;
	selp.b32 	%r3323, %r10848, %r10846, %p3705;
	st.local.u32 	[%rd881+36], %r3323;
	setp.ne.s32 	%p3706, %r15137, %r3323;
	selp.u32 	%r10849, 1, 0, %p3706;
	or.b32  	%r15120, %r15120, %r10849;
	mov.u32 	%r15137, %r3323;
$L__BB3_2352:
	setp.lt.s32 	%p3707, %r15139, 0;
	@%p3707 bra 	$L__BB3_2354;
	and.b32  	%r10850, %r15139, %r3286;
	popc.b32 	%r10851, %r10850;
	setp.eq.s32 	%p3708, %r10851, 1;
	or.b32  	%r10852, %r10850, -2147483648;
	selp.b32 	%r3327, %r10852, %r10850, %p3708;
	st.local.u32 	[%rd881+-40], %r3327;
	setp.ne.s32 	%p3709, %r15139, %r3327;
	selp.u32 	%r10853, 1, 0, %p3709;
	or.b32  	%r15120, %r15120, %r10853;
	mov.u32 	%r15139, %r3327;
$L__BB3_2354:
	setp.lt.s32 	%p3710, %r15141, 0;
	@%p3710 bra 	$L__BB3_2356;
	and.b32  	%r10854, %r15141, %r3286;
	popc.b32 	%r10855, %r10854;
	setp.eq.s32 	%p3711, %r10855, 1;
	or.b32  	%r10856, %r10854, -2147483648;
	selp.b32 	%r3331, %r10856, %r10854, %p3711;
	st.local.u32 	[%rd881+-20], %r3331;
	setp.ne.s32 	%p3712, %r15141, %r3331;
	selp.u32 	%r10857, 1, 0, %p3712;
	or.b32  	%r15120, %r15120, %r10857;
	mov.u32 	%r15141, %r3331;
$L__BB3_2356:
	setp.lt.s32 	%p3713, %r15143, 0;
	@%p3713 bra 	$L__BB3_2358;
	and.b32  	%r10858, %r15143, %r3286;
	popc.b32 	%r10859, %r10858;
	setp.eq.s32 	%p3714, %r10859, 1;
	or.b32  	%r10860, %r10858, -2147483648;
	selp.b32 	%r3335, %r10860, %r10858, %p3714;
	st.local.u32 	[%rd881], %r3335;
	setp.ne.s32 	%p3715, %r15143, %r3335;
	selp.u32 	%r10861, 1, 0, %p3715;
	or.b32  	%r15120, %r15120, %r10861;
	mov.u32 	%r15143, %r3335;
$L__BB3_2358:
	setp.lt.s32 	%p3716, %r15145, 0;
	@%p3716 bra 	$L__BB3_2360;
	and.b32  	%r10862, %r15145, %r3286;
	popc.b32 	%r10863, %r10862;
	setp.eq.s32 	%p3717, %r10863, 1;
	or.b32  	%r10864, %r10862, -2147483648;
	selp.b32 	%r3339, %r10864, %r10862, %p3717;
	st.local.u32 	[%rd881+20], %r3339;
	setp.ne.s32 	%p3718, %r15145, %r3339;
	selp.u32 	%r10865, 1, 0, %p3718;
	or.b32  	%r15120, %r15120, %r10865;
	mov.u32 	%r15145, %r3339;
$L__BB3_2360:
	setp.lt.s32 	%p3719, %r15147, 0;
	@%p3719 bra 	$L__BB3_2362;
	and.b32  	%r10866, %r15147, %r3286;
	popc.b32 	%r10867, %r10866;
	setp.eq.s32 	%p3720, %r10867, 1;
	or.b32  	%r10868, %r10866, -2147483648;
	selp.b32 	%r3343, %r10868, %r10866, %p3720;
	st.local.u32 	[%rd881+40], %r3343;
	setp.ne.s32 	%p3721, %r15147, %r3343;
	selp.u32 	%r10869, 1, 0, %p3721;
	or.b32  	%r15120, %r15120, %r10869;
	mov.u32 	%r15147, %r3343;
$L__BB3_2362:
	setp.lt.s32 	%p3722, %r15149, 0;
	@%p3722 bra 	$L__BB3_2364;
	and.b32  	%r10870, %r15149, %r3286;
	popc.b32 	%r10871, %r10870;
	setp.eq.s32 	%p3723, %r10871, 1;
	or.b32  	%r10872, %r10870, -2147483648;
	selp.b32 	%r3347, %r10872, %r10870, %p3723;
	st.local.u32 	[%rd881+-36], %r3347;
	setp.ne.s32 	%p3724, %r15149, %r3347;
	selp.u32 	%r10873, 1, 0, %p3724;
	or.b32  	%r15120, %r15120, %r10873;
	mov.u32 	%r15149, %r3347;
$L__BB3_2364:
	setp.lt.s32 	%p3725, %r15151, 0;
	@%p3725 bra 	$L__BB3_2366;
	and.b32  	%r10874, %r15151, %r3286;
	popc.b32 	%r10875, %r10874;
	setp.eq.s32 	%p3726, %r10875, 1;
	or.b32  	%r10876, %r10874, -2147483648;
	selp.b32 	%r3351, %r10876, %r10874, %p3726;
	st.local.u32 	[%rd881+-16], %r3351;
	setp.ne.s32 	%p3727, %r15151, %r3351;
	selp.u32 	%r10877, 1, 0, %p3727;
	or.b32  	%r15120, %r15120, %r10877;
	mov.u32 	%r15151, %r3351;
$L__BB3_2366:
	setp.lt.s32 	%p3728, %r15153, 0;
	@%p3728 bra 	$L__BB3_2368;
	and.b32  	%r10878, %r15153, %r3286;
	popc.b32 	%r10879, %r10878;
	setp.eq.s32 	%p3729, %r10879, 1;
	or.b32  	%r10880, %r10878, -2147483648;
	selp.b32 	%r3355, %r10880, %r10878, %p3729;
	st.local.u32 	[%rd881+4], %r3355;
	setp.ne.s32 	%p3730, %r15153, %r3355;
	selp.u32 	%r10881, 1, 0, %p3730;
	or.b32  	%r15120, %r15120, %r10881;
	mov.u32 	%r15153, %r3355;
$L__BB3_2368:
	setp.lt.s32 	%p3731, %r15155, 0;
	@%p3731 bra 	$L__BB3_2370;
	and.b32  	%r10882, %r15155, %r3286;
	popc.b32 	%r10883, %r10882;
	setp.eq.s32 	%p3732, %r10883, 1;
	or.b32  	%r10884, %r10882, -2147483648;
	selp.b32 	%r3359, %r10884, %r10882, %p3732;
	st.local.u32 	[%rd881+24], %r3359;
	setp.ne.s32 	%p3733, %r15155, %r3359;
	selp.u32 	%r10885, 1, 0, %p3733;
	or.b32  	%r15120, %r15120, %r10885;
	mov.u32 	%r15155, %r3359;
$L__BB3_2370:
	setp.lt.s32 	%p3734, %r15157, 0;
	@%p3734 bra 	$L__BB3_2372;
	and.b32  	%r10886, %r15157, %r3286;
	popc.b32 	%r10887, %r10886;
	setp.eq.s32 	%p3735, %r10887, 1;
	or.b32  	%r10888, %r10886, -2147483648;
	selp.b32 	%r3363, %r10888, %r10886, %p3735;
	st.local.u32 	[%rd881+44], %r3363;
	setp.ne.s32 	%p3736, %r15157, %r3363;
	selp.u32 	%r10889, 1, 0, %p3736;
	or.b32  	%r15120, %r15120, %r10889;
	mov.u32 	%r15157, %r3363;
$L__BB3_2372:
	setp.lt.s32 	%p3737, %r15159, 0;
	@%p3737 bra 	$L__BB3_2374;
	and.b32  	%r10890, %r15159, %r3286;
	popc.b32 	%r10891, %r10890;
	setp.eq.s32 	%p3738, %r10891, 1;
	or.b32  	%r10892, %r10890, -2147483648;
	selp.b32 	%r3367, %r10892, %r10890, %p3738;
	st.local.u32 	[%rd881+-32], %r3367;
	setp.ne.s32 	%p3739, %r15159, %r3367;
	selp.u32 	%r10893, 1, 0, %p3739;
	or.b32  	%r15120, %r15120, %r10893;
	mov.u32 	%r15159, %r3367;
$L__BB3_2374:
	setp.lt.s32 	%p3740, %r15161, 0;
	@%p3740 bra 	$L__BB3_2376;
	and.b32  	%r10894, %r15161, %r3286;
	popc.b32 	%r10895, %r10894;
	setp.eq.s32 	%p3741, %r10895, 1;
	or.b32  	%r10896, %r10894, -2147483648;
	selp.b32 	%r3371, %r10896, %r10894, %p3741;
	st.local.u32 	[%rd881+-12], %r3371;
	setp.ne.s32 	%p3742, %r15161, %r3371;
	selp.u32 	%r10897, 1, 0, %p3742;
	or.b32  	%r15120, %r15120, %r10897;
	mov.u32 	%r15161, %r3371;
$L__BB3_2376:
	setp.lt.s32 	%p3743, %r15163, 0;
	@%p3743 bra 	$L__BB3_2378;
	and.b32  	%r10898, %r15163, %r3286;
	popc.b32 	%r10899, %r10898;
	setp.eq.s32 	%p3744, %r10899, 1;
	or.b32  	%r10900, %r10898, -2147483648;
	selp.b32 	%r3375, %r10900, %r10898, %p3744;
	st.local.u32 	[%rd881+8], %r3375;
	setp.ne.s32 	%p3745, %r15163, %r3375;
	selp.u32 	%r10901, 1, 0, %p3745;
	or.b32  	%r15120, %r15120, %r10901;
	mov.u32 	%r15163, %r3375;
$L__BB3_2378:
	setp.lt.s32 	%p3746, %r15165, 0;
	@%p3746 bra 	$L__BB3_2380;
	and.b32  	%r10902, %r15165, %r3286;
	popc.b32 	%r10903, %r10902;
	setp.eq.s32 	%p3747, %r10903, 1;
	or.b32  	%r10904, %r10902, -2147483648;
	selp.b32 	%r3379, %r10904, %r10902, %p3747;
	st.local.u32 	[%rd881+28], %r3379;
	setp.ne.s32 	%p3748, %r15165, %r3379;
	selp.u32 	%r10905, 1, 0, %p3748;
	or.b32  	%r15120, %r15120, %r10905;
	mov.u32 	%r15165, %r3379;
$L__BB3_2380:
	setp.lt.s32 	%p3749, %r15167, 0;
	@%p3749 bra 	$L__BB3_2382;
	and.b32  	%r10906, %r15167, %r3286;
	popc.b32 	%r10907, %r10906;
	setp.eq.s32 	%p3750, %r10907, 1;
	or.b32  	%r10908, %r10906, -2147483648;
	selp.b32 	%r3383, %r10908, %r10906, %p3750;
	st.local.u32 	[%rd881+48], %r3383;
	setp.ne.s32 	%p3751, %r15167, %r3383;
	selp.u32 	%r10909, 1, 0, %p3751;
	or.b32  	%r15120, %r15120, %r10909;
	mov.u32 	%r15167, %r3383;
$L__BB3_2382:
	mov.b32 	%r10910, 0;
	st.local.v4.u32 	[%rd4], {%r10910, %r10910, %r10910, %r10910};
	st.local.v4.u32 	[%rd4+16], {%r10910, %r10910, %r10910, %r10910};
	st.local.v4.u32 	[%rd4+32], {%r10910, %r10910, %r10910, %r10910};
	st.local.v4.u32 	[%rd4+48], {%r10910, %r10910, %r10910, %r10910};
	st.local.v4.u32 	[%rd4+64], {%r10910, %r10910, %r10910, %r10910};
	st.local.v4.u32 	[%rd4+80], {%r10910, %r10910, %r10910, %r10910};
	st.local.v4.u32 	[%rd4+96], {%r10910, %r10910, %r10910, %r10910};
	st.local.v4.u32 	[%rd4+112], {%r10910, %r10910, %r10910, %r10910};
	popc.b32 	%r3387, %r15119;
	setp.lt.s32 	%p3752, %r15119, 0;
	setp.ne.s32 	%p3753, %r3387, 2;
	or.pred  	%p3754, %p3752, %p3753;
	mov.u32 	%r15169, %r10910;
	@%p3754 bra 	$L__BB3_2385;
	clz.b32 	%r10911, %r15119;
	mov.b32 	%r10912, -2147483648;
	shr.u32 	%r3388, %r10912, %r10911;
	xor.b32  	%r10913, %r3388, %r15119;
	clz.b32 	%r10914, %r10913;
	sub.s32 	%r10915, 31, %r10914;
	mul.wide.u32 	%rd668, %r10915, 4;
	add.s64 	%rd252, %rd4, %rd668;
	ld.local.u32 	%r3389, [%rd252];
	and.b32  	%r10916, %r3389, %r3388;
	setp.ne.s32 	%p3755, %r10916, 0;
	mov.u32 	%r15169, %r15119;
	@%p3755 bra 	$L__BB3_2385;
	or.b32  	%r10918, %r3389, %r3388;
	st.local.u32 	[%rd252], %r10918;
	mov.u32 	%r15169, %r10910;
$L__BB3_2385:
	popc.b32 	%r3391, %r15121;
	setp.lt.s32 	%p3756, %r15121, 0;
	setp.ne.s32 	%p3757, %r3391, 2;
	or.pred  	%p3758, %p3756, %p3757;
	@%p3758 bra 	$L__BB3_2389;
	clz.b32 	%r10919, %r15121;
	mov.b32 	%r10920, -2147483648;
	shr.u32 	%r3392, %r10920, %r10919;
	xor.b32  	%r10921, %r3392, %r15121;
	clz.b32 	%r10922, %r10921;
	sub.s32 	%r10923, 31, %r10922;
	mul.wide.u32 	%rd669, %r10923, 4;
	add.s64 	%rd253, %rd4, %rd669;
	ld.local.u32 	%r3393, [%rd253];
	and.b32  	%r10924, %r3393, %r3392;
	setp.eq.s32 	%p3759, %r10924, 0;
	@%p3759 bra 	$L__BB3_2388;
	or.b32  	%r15169, %r15121, %r15169;
	bra.uni 	$L__BB3_2389;
$L__BB3_2388:
	or.b32  	%r10925, %r3393, %r3392;
	st.local.u32 	[%rd253], %r10925;
$L__BB3_2389:
	popc.b32 	%r3396, %r15123;
	setp.lt.s32 	%p3760, %r15123, 0;
	setp.ne.s32 	%p3761, %r3396, 2;
	or.pred  	%p3762, %p3760, %p3761;
	@%p3762 bra 	$L__BB3_2393;
	clz.b32 	%r10926, %r15123;
	mov.b32 	%r10927, -2147483648;
	shr.u32 	%r3397, %r10927, %r10926;
	xor.b32  	%r10928, %r3397, %r15123;
	clz.b32 	%r10929, %r10928;
	sub.s32 	%r10930, 31, %r10929;
	mul.wide.u32 	%rd670, %r10930, 4;
	add.s64 	%rd254, %rd4, %rd670;
	ld.local.u32 	%r3398, [%rd254];
	and.b32  	%r10931, %r3398, %r3397;
	setp.eq.s32 	%p3763, %r10931, 0;
	@%p3763 bra 	$L__BB3_2392;
	or.b32  	%r15169, %r15123, %r15169;
	bra.uni 	$L__BB3_2393;
$L__BB3_2392:
	or.b32  	%r10932, %r3398, %r3397;
	st.local.u32 	[%rd254], %r10932;
$L__BB3_2393:
	popc.b32 	%r3401, %r15125;
	setp.lt.s32 	%p3764, %r15125, 0;
	setp.ne.s32 	%p3765, %r3401, 2;
	or.pred  	%p3766, %p3764, %p3765;
	@%p3766 bra 	$L__BB3_2397;
	clz.b32 	%r10933, %r15125;
	mov.b32 	%r10934, -2147483648;
	shr.u32 	%r3402, %r10934, %r10933;
	xor.b32  	%r10935, %r3402, %r15125;
	clz.b32 	%r10936, %r10935;
	sub.s32 	%r10937, 31, %r10936;
	mul.wide.u32 	%rd671, %r10937, 4;
	add.s64 	%rd255, %rd4, %rd671;
	ld.local.u32 	%r3403, [%rd255];
	and.b32  	%r10938, %r3403, %r3402;
	setp.eq.s32 	%p3767, %r10938, 0;
	@%p3767 bra 	$L__BB3_2396;
	or.b32  	%r15169, %r15125, %r15169;
	bra.uni 	$L__BB3_2397;
$L__BB3_2396:
	or.b32  	%r10939, %r3403, %r3402;
	st.local.u32 	[%rd255], %r10939;
$L__BB3_2397:
	popc.b32 	%r3406, %r15127;
	setp.lt.s32 	%p3768, %r15127, 0;
	setp.ne.s32 	%p3769, %r3406, 2;
	or.pred  	%p3770, %p3768, %p3769;
	@%p3770 bra 	$L__BB3_2401;
	clz.b32 	%r10940, %r15127;
	mov.b32 	%r10941, -2147483648;
	shr.u32 	%r3407, %r10941, %r10940;
	xor.b32  	%r10942, %r3407, %r15127;
	clz.b32 	%r10943, %r10942;
	sub.s32 	%r10944, 31, %r10943;
	mul.wide.u32 	%rd672, %r10944, 4;
	add.s64 	%rd256, %rd4, %rd672;
	ld.local.u32 	%r3408, [%rd256];
	and.b32  	%r10945, %r3408, %r3407;
	setp.eq.s32 	%p3771, %r10945, 0;
	@%p3771 bra 	$L__BB3_2400;
	or.b32  	%r15169, %r15127, %r15169;
	bra.uni 	$L__BB3_2401;
$L__BB3_2400:
	or.b32  	%r10946, %r3408, %r3407;
	st.local.u32 	[%rd256], %r10946;
$L__BB3_2401:
	popc.b32 	%r3411, %r15129;
	setp.lt.s32 	%p3772, %r15129, 0;
	setp.ne.s32 	%p3773, %r3411, 2;
	or.pred  	%p3774, %p3772, %p3773;
	@%p3774 bra 	$L__BB3_2405;
	clz.b32 	%r10947, %r15129;
	mov.b32 	%r10948, -2147483648;
	shr.u32 	%r3412, %r10948, %r10947;
	xor.b32  	%r10949, %r3412, %r15129;
	clz.b32 	%r10950, %r10949;
	sub.s32 	%r10951, 31, %r10950;
	mul.wide.u32 	%rd673, %r10951, 4;
	add.s64 	%rd257, %rd4, %rd673;
	ld.local.u32 	%r3413, [%rd257];
	and.b32  	%r10952, %r3413, %r3412;
	setp.eq.s32 	%p3775, %r10952, 0;
	@%p3775 bra 	$L__BB3_2404;
	or.b32  	%r15169, %r15129, %r15169;
	bra.uni 	$L__BB3_2405;
$L__BB3_2404:
	or.b32  	%r10953, %r3413, %r3412;
	st.local.u32 	[%rd257], %r10953;
$L__BB3_2405:
	popc.b32 	%r3416, %r15131;
	setp.lt.s32 	%p3776, %r15131, 0;
	setp.ne.s32 	%p3777, %r3416, 2;
	or.pred  	%p3778, %p3776, %p3777;
	@%p3778 bra 	$L__BB3_2409;
	clz.b32 	%r10954, %r15131;
	mov.b32 	%r10955, -2147483648;
	shr.u32 	%r3417, %r10955, %r10954;
	xor.b32  	%r10956, %r3417, %r15131;
	clz.b32 	%r10957, %r10956;
	sub.s32 	%r10958, 31, %r10957;
	mul.wide.u32 	%rd674, %r10958, 4;
	add.s64 	%rd258, %rd4, %rd674;
	ld.local.u32 	%r3418, [%rd258];
	and.b32  	%r10959, %r3418, %r3417;
	setp.eq.s32 	%p3779, %r10959, 0;
	@%p3779 bra 	$L__BB3_2408;
	or.b32  	%r15169, %r15131, %r15169;
	bra.uni 	$L__BB3_2409;
$L__BB3_2408:
	or.b32  	%r10960, %r3418, %r3417;
	st.local.u32 	[%rd258], %r10960;
$L__BB3_2409:
	popc.b32 	%r3421, %r15133;
	setp.lt.s32 	%p3780, %r15133, 0;
	setp.ne.s32 	%p3781, %r3421, 2;
	or.pred  	%p3782, %p3780, %p3781;
	@%p3782 bra 	$L__BB3_2413;
	clz.b32 	%r10961, %r15133;
	mov.b32 	%r10962, -2147483648;
	shr.u32 	%r3422, %r10962, %r10961;
	xor.b32  	%r10963, %r3422, %r15133;
	clz.b32 	%r10964, %r10963;
	sub.s32 	%r10965, 31, %r10964;
	mul.wide.u32 	%rd675, %r10965, 4;
	add.s64 	%rd259, %rd4, %rd675;
	ld.local.u32 	%r3423, [%rd259];
	and.b32  	%r10966, %r3423, %r3422;
	setp.eq.s32 	%p3783, %r10966, 0;
	@%p3783 bra 	$L__BB3_2412;
	or.b32  	%r15169, %r15133, %r15169;
	bra.uni 	$L__BB3_2413;
$L__BB3_2412:
	or.b32  	%r10967, %r3423, %r3422;
	st.local.u32 	[%rd259], %r10967;
$L__BB3_2413:
	popc.b32 	%r3426, %r15135;
	setp.lt.s32 	%p3784, %r15135, 0;
	setp.ne.s32 	%p3785, %r3426, 2;
	or.pred  	%p3786, %p3784, %p3785;
	@%p3786 bra 	$L__BB3_2417;
	clz.b32 	%r10968, %r15135;
	mov.b32 	%r10969, -2147483648;
	shr.u32 	%r3427, %r10969, %r10968;
	xor.b32  	%r10970, %r3427, %r15135;
	clz.b32 	%r10971, %r10970;
	sub.s32 	%r10972, 31, %r10971;
	mul.wide.u32 	%rd676, %r10972, 4;
	add.s64 	%rd260, %rd4, %rd676;
	ld.local.u32 	%r3428, [%rd260];
	and.b32  	%r10973, %r3428, %r3427;
	setp.eq.s32 	%p3787, %r10973, 0;
	@%p3787 bra 	$L__BB3_2416;
	or.b32  	%r15169, %r15135, %r15169;
	bra.uni 	$L__BB3_2417;
$L__BB3_2416:
	or.b32  	%r10974, %r3428, %r3427;
	st.local.u32 	[%rd260], %r10974;
$L__BB3_2417:
	popc.b32 	%r3431, %r15137;
	setp.lt.s32 	%p3788, %r15137, 0;
	setp.ne.s32 	%p3789, %r3431, 2;
	or.pred  	%p3790, %p3788, %p3789;
	@%p3790 bra 	$L__BB3_2421;
	clz.b32 	%r10975, %r15137;
	mov.b32 	%r10976, -2147483648;
	shr.u32 	%r3432, %r10976, %r10975;
	xor.b32  	%r10977, %r3432, %r15137;
	clz.b32 	%r10978, %r10977;
	sub.s32 	%r10979, 31, %r10978;
	mul.wide.u32 	%rd677, %r10979, 4;
	add.s64 	%rd261, %rd4, %rd677;
	ld.local.u32 	%r3433, [%rd261];
	and.b32  	%r10980, %r3433, %r3432;
	setp.eq.s32 	%p3791, %r10980, 0;
	@%p3791 bra 	$L__BB3_2420;
	or.b32  	%r15169, %r15137, %r15169;
	bra.uni 	$L__BB3_2421;
$L__BB3_2420:
	or.b32  	%r10981, %r3433, %r3432;
	st.local.u32 	[%rd261], %r10981;
$L__BB3_2421:
	popc.b32 	%r3436, %r15139;
	setp.lt.s32 	%p3792, %r15139, 0;
	setp.ne.s32 	%p3793, %r3436, 2;
	or.pred  	%p3794, %p3792, %p3793;
	@%p3794 bra 	$L__BB3_2425;
	clz.b32 	%r10982, %r15139;
	mov.b32 	%r10983, -2147483648;
	shr.u32 	%r3437, %r10983, %r10982;
	xor.b32  	%r10984, %r3437, %r15139;
	clz.b32 	%r10985, %r10984;
	sub.s32 	%r10986, 31, %r10985;
	mul.wide.u32 	%rd678, %r10986, 4;
	add.s64 	%rd262, %rd4, %rd678;
	ld.local.u32 	%r3438, [%rd262];
	and.b32  	%r10987, %r3438, %r3437;
	setp.eq.s32 	%p3795, %r10987, 0;
	@%p3795 bra 	$L__BB3_2424;
	or.b32  	%r15169, %r15139, %r15169;
	bra.uni 	$L__BB3_2425;
$L__BB3_2424:
	or.b32  	%r10988, %r3438, %r3437;
	st.local.u32 	[%rd262], %r10988;
$L__BB3_2425:
	popc.b32 	%r3441, %r15141;
	setp.lt.s32 	%p3796, %r15141, 0;
	setp.ne.s32 	%p3797, %r3441, 2;
	or.pred  	%p3798, %p3796, %p3797;
	@%p3798 bra 	$L__BB3_2429;
	clz.b32 	%r10989, %r15141;
	mov.b32 	%r10990, -2147483648;
	shr.u32 	%r3442, %r10990, %r10989;
	xor.b32  	%r10991, %r3442, %r15141;
	clz.b32 	%r10992, %r10991;
	sub.s32 	%r10993, 31, %r10992;
	mul.wide.u32 	%rd679, %r10993, 4;
	add.s64 	%rd263, %rd4, %rd679;
	ld.local.u32 	%r3443, [%rd263];
	and.b32  	%r10994, %r3443, %r3442;
	setp.eq.s32 	%p3799, %r10994, 0;
	@%p3799 bra 	$L__BB3_2428;
	or.b32  	%r15169, %r15141, %r15169;
	bra.uni 	$L__BB3_2429;
$L__BB3_2428:
	or.b32  	%r10995, %r3443, %r3442;
	st.local.u32 	[%rd263], %r10995;
$L__BB3_2429:
	popc.b32 	%r3446, %r15143;
	setp.lt.s32 	%p3800, %r15143, 0;
	setp.ne.s32 	%p3801, %r3446, 2;
	or.pred  	%p3802, %p3800, %p3801;
	@%p3802 bra 	$L__BB3_2433;
	clz.b32 	%r10996, %r15143;
	mov.b32 	%r10997, -2147483648;
	shr.u32 	%r3447, %r10997, %r10996;
	xor.b32  	%r10998, %r3447, %r15143;
	clz.b32 	%r10999, %r10998;
	sub.s32 	%r11000, 31, %r10999;
	mul.wide.u32 	%rd680, %r11000, 4;
	add.s64 	%rd264, %rd4, %rd680;
	ld.local.u32 	%r3448, [%rd264];
	and.b32  	%r11001, %r3448, %r3447;
	setp.eq.s32 	%p3803, %r11001, 0;
	@%p3803 bra 	$L__BB3_2432;
	or.b32  	%r15169, %r15143, %r15169;
	bra.uni 	$L__BB3_2433;
$L__BB3_2432:
	or.b32  	%r11002, %r3448, %r3447;
	st.local.u32 	[%rd264], %r11002;
$L__BB3_2433:
	popc.b32 	%r3451, %r15145;
	setp.lt.s32 	%p3804, %r15145, 0;
	setp.ne.s32 	%p3805, %r3451, 2;
	or.pred  	%p3806, %p3804, %p3805;
	@%p3806 bra 	$L__BB3_2437;
	clz.b32 	%r11003, %r15145;
	mov.b32 	%r11004, -2147483648;
	shr.u32 	%r3452, %r11004, %r11003;
	xor.b32  	%r11005, %r3452, %r15145;
	clz.b32 	%r11006, %r11005;
	sub.s32 	%r11007, 31, %r11006;
	mul.wide.u32 	%rd681, %r11007, 4;
	add.s64 	%rd265, %rd4, %rd681;
	ld.local.u32 	%r3453, [%rd265];
	and.b32  	%r11008, %r3453, %r3452;
	setp.eq.s32 	%p3807, %r11008, 0;
	@%p3807 bra 	$L__BB3_2436;
	or.b32  	%r15169, %r15145, %r15169;
	bra.uni 	$L__BB3_2437;
$L__BB3_2436:
	or.b32  	%r11009, %r3453, %r3452;
	st.local.u32 	[%rd265], %r11009;
$L__BB3_2437:
	popc.b32 	%r3456, %r15147;
	setp.lt.s32 	%p3808, %r15147, 0;
	setp.ne.s32 	%p3809, %r3456, 2;
	or.pred  	%p3810, %p3808, %p3809;
	@%p3810 bra 	$L__BB3_2441;
	clz.b32 	%r11010, %r15147;
	mov.b32 	%r11011, -2147483648;
	shr.u32 	%r3457, %r11011, %r11010;
	xor.b32  	%r11012, %r3457, %r15147;
	clz.b32 	%r11013, %r11012;
	sub.s32 	%r11014, 31, %r11013;
	mul.wide.u32 	%rd682, %r11014, 4;
	add.s64 	%rd266, %rd4, %rd682;
	ld.local.u32 	%r3458, [%rd266];
	and.b32  	%r11015, %r3458, %r3457;
	setp.eq.s32 	%p3811, %r11015, 0;
	@%p3811 bra 	$L__BB3_2440;
	or.b32  	%r15169, %r15147, %r15169;
	bra.uni 	$L__BB3_2441;
$L__BB3_2440:
	or.b32  	%r11016, %r3458, %r3457;
	st.local.u32 	[%rd266], %r11016;
$L__BB3_2441:
	popc.b32 	%r3461, %r15149;
	setp.lt.s32 	%p3812, %r15149, 0;
	setp.ne.s32 	%p3813, %r3461, 2;
	or.pred  	%p3814, %p3812, %p3813;
	@%p3814 bra 	$L__BB3_2445;
	clz.b32 	%r11017, %r15149;
	mov.b32 	%r11018, -2147483648;
	shr.u32 	%r3462, %r11018, %r11017;
	xor.b32  	%r11019, %r3462, %r15149;
	clz.b32 	%r11020, %r11019;
	sub.s32 	%r11021, 31, %r11020;
	mul.wide.u32 	%rd683, %r11021, 4;
	add.s64 	%rd267, %rd4, %rd683;
	ld.local.u32 	%r3463, [%rd267];
	and.b32  	%r11022, %r3463, %r3462;
	setp.eq.s32 	%p3815, %r11022, 0;
	@%p3815 bra 	$L__BB3_2444;
	or.b32  	%r15169, %r15149, %r15169;
	bra.uni 	$L__BB3_2445;
$L__BB3_2444:
	or.b32  	%r11023, %r3463, %r3462;
	st.local.u32 	[%rd267], %r11023;
$L__BB3_2445:
	popc.b32 	%r3466, %r15151;
	setp.lt.s32 	%p3816, %r15151, 0;
	setp.ne.s32 	%p3817, %r3466, 2;
	or.pred  	%p3818, %p3816, %p3817;
	@%p3818 bra 	$L__BB3_2449;
	clz.b32 	%r11024, %r15151;
	mov.b32 	%r11025, -2147483648;
	shr.u32 	%r3467, %r11025, %r11024;
	xor.b32  	%r11026, %r3467, %r15151;
	clz.b32 	%r11027, %r11026;
	sub.s32 	%r11028, 31, %r11027;
	mul.wide.u32 	%rd684, %r11028, 4;
	add.s64 	%rd268, %rd4, %rd684;
	ld.local.u32 	%r3468, [%rd268];
	and.b32  	%r11029, %r3468, %r3467;
	setp.eq.s32 	%p3819, %r11029, 0;
	@%p3819 bra 	$L__BB3_2448;
	or.b32  	%r15169, %r15151, %r15169;
	bra.uni 	$L__BB3_2449;
$L__BB3_2448:
	or.b32  	%r11030, %r3468, %r3467;
	st.local.u32 	[%rd268], %r11030;
$L__BB3_2449:
	popc.b32 	%r3471, %r15153;
	setp.lt.s32 	%p3820, %r15153, 0;
	setp.ne.s32 	%p3821, %r3471, 2;
	or.pred  	%p3822, %p3820, %p3821;
	@%p3822 bra 	$L__BB3_2453;
	clz.b32 	%r11031, %r15153;
	mov.b32 	%r11032, -2147483648;
	shr.u32 	%r3472, %r11032, %r11031;
	xor.b32  	%r11033, %r3472, %r15153;
	clz.b32 	%r11034, %r11033;
	sub.s32 	%r11035, 31, %r11034;
	mul.wide.u32 	%rd685, %r11035, 4;
	add.s64 	%rd269, %rd4, %rd685;
	ld.local.u32 	%r3473, [%rd269];
	and.b32  	%r11036, %r3473, %r3472;
	setp.eq.s32 	%p3823, %r11036, 0;
	@%p3823 bra 	$L__BB3_2452;
	or.b32  	%r15169, %r15153, %r15169;
	bra.uni 	$L__BB3_2453;
$L__BB3_2452:
	or.b32  	%r11037, %r3473, %r3472;
	st.local.u32 	[%rd269], %r11037;
$L__BB3_2453:
	popc.b32 	%r3476, %r15155;
	setp.lt.s32 	%p3824, %r15155, 0;
	setp.ne.s32 	%p3825, %r3476, 2;
	or.pred  	%p3826, %p3824, %p3825;
	@%p3826 bra 	$L__BB3_2457;
	clz.b32 	%r11038, %r15155;
	mov.b32 	%r11039, -2147483648;
	shr.u32 	%r3477, %r11039, %r11038;
	xor.b32  	%r11040, %r3477, %r15155;
	clz.b32 	%r11041, %r11040;
	sub.s32 	%r11042, 31, %r11041;
	mul.wide.u32 	%rd686, %r11042, 4;
	add.s64 	%rd270, %rd4, %rd686;
	ld.local.u32 	%r3478, [%rd270];
	and.b32  	%r11043, %r3478, %r3477;
	setp.eq.s32 	%p3827, %r11043, 0;
	@%p3827 bra 	$L__BB3_2456;
	or.b32  	%r15169, %r15155, %r15169;
	bra.uni 	$L__BB3_2457;
$L__BB3_2456:
	or.b32  	%r11044, %r3478, %r3477;
	st.local.u32 	[%rd270], %r11044;
$L__BB3_2457:
	popc.b32 	%r3481, %r15157;
	setp.lt.s32 	%p3828, %r15157, 0;
	setp.ne.s32 	%p3829, %r3481, 2;
	or.pred  	%p3830, %p3828, %p3829;
	@%p3830 bra 	$L__BB3_2461;
	clz.b32 	%r11045, %r15157;
	mov.b32 	%r11046, -2147483648;
	shr.u32 	%r3482, %r11046, %r11045;
	xor.b32  	%r11047, %r3482, %r15157;
	clz.b32 	%r11048, %r11047;
	sub.s32 	%r11049, 31, %r11048;
	mul.wide.u32 	%rd687, %r11049, 4;
	add.s64 	%rd271, %rd4, %rd687;
	ld.local.u32 	%r3483, [%rd271];
	and.b32  	%r11050, %r3483, %r3482;
	setp.eq.s32 	%p3831, %r11050, 0;
	@%p3831 bra 	$L__BB3_2460;
	or.b32  	%r15169, %r15157, %r15169;
	bra.uni 	$L__BB3_2461;
$L__BB3_2460:
	or.b32  	%r11051, %r3483, %r3482;
	st.local.u32 	[%rd271], %r11051;
$L__BB3_2461:
	popc.b32 	%r3486, %r15159;
	setp.lt.s32 	%p3832, %r15159, 0;
	setp.ne.s32 	%p3833, %r3486, 2;
	or.pred  	%p3834, %p3832, %p3833;
	@%p3834 bra 	$L__BB3_2465;
	clz.b32 	%r11052, %r15159;
	mov.b32 	%r11053, -2147483648;
	shr.u32 	%r3487, %r11053, %r11052;
	xor.b32  	%r11054, %r3487, %r15159;
	clz.b32 	%r11055, %r11054;
	sub.s32 	%r11056, 31, %r11055;
	mul.wide.u32 	%rd688, %r11056, 4;
	add.s64 	%rd272, %rd4, %rd688;
	ld.local.u32 	%r3488, [%rd272];
	and.b32  	%r11057, %r3488, %r3487;
	setp.eq.s32 	%p3835, %r11057, 0;
	@%p3835 bra 	$L__BB3_2464;
	or.b32  	%r15169, %r15159, %r15169;
	bra.uni 	$L__BB3_2465;
$L__BB3_2464:
	or.b32  	%r11058, %r3488, %r3487;
	st.local.u32 	[%rd272], %r11058;
$L__BB3_2465:
	popc.b32 	%r3491, %r15161;
	setp.lt.s32 	%p3836, %r15161, 0;
	setp.ne.s32 	%p3837, %r3491, 2;
	or.pred  	%p3838, %p3836, %p3837;
	@%p3838 bra 	$L__BB3_2469;
	clz.b32 	%r11059, %r15161;
	mov.b32 	%r11060, -2147483648;
	shr.u32 	%r3492, %r11060, %r11059;
	xor.b32  	%r11061, %r3492, %r15161;
	clz.b32 	%r11062, %r11061;
	sub.s32 	%r11063, 31, %r11062;
	mul.wide.u32 	%rd689, %r11063, 4;
	add.s64 	%rd273, %rd4, %rd689;
	ld.local.u32 	%r3493, [%rd273];
	and.b32  	%r11064, %r3493, %r3492;
	setp.eq.s32 	%p3839, %r11064, 0;
	@%p3839 bra 	$L__BB3_2468;
	or.b32  	%r15169, %r15161, %r15169;
	bra.uni 	$L__BB3_2469;
$L__BB3_2468:
	or.b32  	%r11065, %r3493, %r3492;
	st.local.u32 	[%rd273], %r11065;
$L__BB3_2469:
	popc.b32 	%r3496, %r15163;
	setp.lt.s32 	%p3840, %r15163, 0;
	setp.ne.s32 	%p3841, %r3496, 2;
	or.pred  	%p3842, %p3840, %p3841;
	@%p3842 bra 	$L__BB3_2473;
	clz.b32 	%r11066, %r15163;
	mov.b32 	%r11067, -2147483648;
	shr.u32 	%r3497, %r11067, %r11066;
	xor.b32  	%r11068, %r3497, %r15163;
	clz.b32 	%r11069, %r11068;
	sub.s32 	%r11070, 31, %r11069;
	mul.wide.u32 	%rd690, %r11070, 4;
	add.s64 	%rd274, %rd4, %rd690;
	ld.local.u32 	%r3498, [%rd274];
	and.b32  	%r11071, %r3498, %r3497;
	setp.eq.s32 	%p3843, %r11071, 0;
	@%p3843 bra 	$L__BB3_2472;
	or.b32  	%r15169, %r15163, %r15169;
	bra.uni 	$L__BB3_2473;
$L__BB3_2472:
	or.b32  	%r11072, %r3498, %r3497;
	st.local.u32 	[%rd274], %r11072;
$L__BB3_2473:
	popc.b32 	%r3501, %r15165;
	setp.lt.s32 	%p3844, %r15165, 0;
	setp.ne.s32 	%p3845, %r3501, 2;
	or.pred  	%p3846, %p3844, %p3845;
	@%p3846 bra 	$L__BB3_2477;
	clz.b32 	%r11073, %r15165;
	mov.b32 	%r11074, -2147483648;
	shr.u32 	%r3502, %r11074, %r11073;
	xor.b32  	%r11075, %r3502, %r15165;
	clz.b32 	%r11076, %r11075;
	sub.s32 	%r11077, 31, %r11076;
	mul.wide.u32 	%rd691, %r11077, 4;
	add.s64 	%rd275, %rd4, %rd691;
	ld.local.u32 	%r3503, [%rd275];
	and.b32  	%r11078, %r3503, %r3502;
	setp.eq.s32 	%p3847, %r11078, 0;
	@%p3847 bra 	$L__BB3_2476;
	or.b32  	%r15169, %r15165, %r15169;
	bra.uni 	$L__BB3_2477;
$L__BB3_2476:
	or.b32  	%r11079, %r3503, %r3502;
	st.local.u32 	[%rd275], %r11079;
$L__BB3_2477:
	popc.b32 	%r3506, %r15167;
	setp.lt.s32 	%p3848, %r15167, 0;
	setp.ne.s32 	%p3849, %r3506, 2;
	or.pred  	%p3850, %p3848, %p3849;
	@%p3850 bra 	$L__BB3_2479;
	clz.b32 	%r11080, %r15167;
	mov.b32 	%r11081, -2147483648;
	shr.u32 	%r11082, %r11081, %r11080;
	xor.b32  	%r11083, %r11082, %r15167;
	clz.b32 	%r11084, %r11083;
	sub.s32 	%r11085, 31, %r11084;
	mul.wide.u32 	%rd692, %r11085, 4;
	add.s64 	%rd693, %rd4, %rd692;
	ld.local.u32 	%r11086, [%rd693];
	and.b32  	%r11087, %r11086, %r11082;
	setp.eq.s32 	%p3851, %r11087, 0;
	selp.b32 	%r11088, 0, %r15167, %p3851;
	or.b32  	%r15169, %r15169, %r11088;
$L__BB3_2479:
	setp.eq.s32 	%p3852, %r15169, 0;
	mov.b32 	%r15195, 0;
	@%p3852 bra 	$L__BB3_2530;
	not.b32 	%r3509, %r15169;
	setp.gt.s32 	%p3853, %r15119, -1;
	setp.eq.s32 	%p3854, %r3387, 2;
	and.b32  	%r11092, %r15119, %r15169;
	setp.eq.s32 	%p3855, %r11092, %r15119;
	and.pred  	%p3856, %p3854, %p3855;
	mov.b32 	%r15195, 0;
	and.pred  	%p3857, %p3856, %p3853;
	@%p3857 bra 	$L__BB3_2482;
	and.b32  	%r11093, %r15119, %r3509;
	popc.b32 	%r11094, %r11093;
	setp.eq.s32 	%p3858, %r11094, 1;
	or.b32  	%r11095, %r11093, -2147483648;
	selp.b32 	%r11096, %r11095, %r11093, %p3858;
	st.local.u32 	[%rd881+-48], %r11096;
	setp.ne.s32 	%p3859, %r15119, %r11096;
	selp.u32 	%r15195, 1, 0, %p3859;
$L__BB3_2482:
	setp.gt.s32 	%p3860, %r15121, -1;
	setp.eq.s32 	%p3861, %r3391, 2;
	and.b32  	%r11098, %r15121, %r15169;
	setp.eq.s32 	%p3862, %r11098, %r15121;
	and.pred  	%p3863, %p3861, %p3862;
	and.pred  	%p3864, %p3863, %p3860;
	@%p3864 bra 	$L__BB3_2484;
	and.b32  	%r11099, %r15121, %r3509;
	popc.b32 	%r11100, %r11099;
	setp.eq.s32 	%p3865, %r11100, 1;
	or.b32  	%r11101, %r11099, -2147483648;
	selp.b32 	%r11102, %r11101, %r11099, %p3865;
	st.local.u32 	[%rd881+-28], %r11102;
	setp.ne.s32 	%p3866, %r15121, %r11102;
	selp.u32 	%r11103, 1, 0, %p3866;
	or.b32  	%r15195, %r15195, %r11103;
$L__BB3_2484:
	setp.gt.s32 	%p3867, %r15123, -1;
	setp.eq.s32 	%p3868, %r3396, 2;
	and.b32  	%r11105, %r15123, %r15169;
	setp.eq.s32 	%p3869, %r11105, %r15123;
	and.pred  	%p3870, %p3868, %p3869;
	and.pred  	%p3871, %p3870, %p3867;
	@%p3871 bra 	$L__BB3_2486;
	and.b32  	%r11106, %r15123, %r3509;
	popc.b32 	%r11107, %r11106;
	setp.eq.s32 	%p3872, %r11107, 1;
	or.b32  	%r11108, %r11106, -2147483648;
	selp.b32 	%r11109, %r11108, %r11106, %p3872;
	st.local.u32 	[%rd881+-8], %r11109;
	setp.ne.s32 	%p3873, %r15123, %r11109;
	selp.u32 	%r11110, 1, 0, %p3873;
	or.b32  	%r15195, %r15195, %r11110;
$L__BB3_2486:
	setp.gt.s32 	%p3874, %r15125, -1;
	setp.eq.s32 	%p3875, %r3401, 2;
	and.b32  	%r11112, %r15125, %r15169;
	setp.eq.s32 	%p3876, %r11112, %r15125;
	and.pred  	%p3877, %p3875, %p3876;
	and.pred  	%p3878, %p3877, %p3874;
	@%p3878 bra 	$L__BB3_2488;
	and.b32  	%r11113, %r15125, %r3509;
	popc.b32 	%r11114, %r11113;
	setp.eq.s32 	%p3879, %r11114, 1;
	or.b32  	%r11115, %r11113, -2147483648;
	selp.b32 	%r11116, %r11115, %r11113, %p3879;
	st.local.u32 	[%rd881+12], %r11116;
	setp.ne.s32 	%p3880, %r15125, %r11116;
	selp.u32 	%r11117, 1, 0, %p3880;
	or.b32  	%r15195, %r15195, %r11117;
$L__BB3_2488:
	setp.gt.s32 	%p3881, %r15127, -1;
	setp.eq.s32 	%p3882, %r3406, 2;
	and.b32  	%r11119, %r15127, %r15169;
	setp.eq.s32 	%p3883, %r11119, %r15127;
	and.pred  	%p3884, %p3882, %p3883;
	and.pred  	%p3885, %p3884, %p3881;
	@%p3885 bra 	$L__BB3_2490;
	and.b32  	%r11120, %r15127, %r3509;
	popc.b32 	%r11121, %r11120;
	setp.eq.s32 	%p3886, %r11121, 1;
	or.b32  	%r11122, %r11120, -2147483648;
	selp.b32 	%r11123, %r11122, %r11120, %p3886;
	st.local.u32 	[%rd881+32], %r11123;
	setp.ne.s32 	%p3887, %r15127, %r11123;
	selp.u32 	%r11124, 1, 0, %p3887;
	or.b32  	%r15195, %r15195, %r11124;
$L__BB3_2490:
	setp.gt.s32 	%p3888, %r15129, -1;
	setp.eq.s32 	%p3889, %r3411, 2;
	and.b32  	%r11126, %r15129, %r15169;
	setp.eq.s32 	%p3890, %r11126, %r15129;
	and.pred  	%p3891, %p3889, %p3890;
	and.pred  	%p3892, %p3891, %p3888;
	@%p3892 bra 	$L__BB3_2492;
	and.b32  	%r11127, %r15129, %r3509;
	popc.b32 	%r11128, %r11127;
	setp.eq.s32 	%p3893, %r11128, 1;
	or.b32  	%r11129, %r11127, -2147483648;
	selp.b32 	%r11130, %r11129, %r11127, %p3893;
	st.local.u32 	[%rd881+-44], %r11130;
	setp.ne.s32 	%p3894, %r15129, %r11130;
	selp.u32 	%r11131, 1, 0, %p3894;
	or.b32  	%r15195, %r15195, %r11131;
$L__BB3_2492:
	setp.gt.s32 	%p3895, %r15131, -1;
	setp.eq.s32 	%p3896, %r3416, 2;
	and.b32  	%r11133, %r15131, %r15169;
	setp.eq.s32 	%p3897, %r11133, %r15131;
	and.pred  	%p3898, %p3896, %p3897;
	and.pred  	%p3899, %p3898, %p3895;
	@%p3899 bra 	$L__BB3_2494;
	and.b32  	%r11134, %r15131, %r3509;
	popc.b32 	%r11135, %r11134;
	setp.eq.s32 	%p3900, %r11135, 1;
	or.b32  	%r11136, %r11134, -2147483648;
	selp.b32 	%r11137, %r11136, %r11134, %p3900;
	st.local.u32 	[%rd881+-24], %r11137;
	setp.ne.s32 	%p3901, %r15131, %r11137;
	selp.u32 	%r11138, 1, 0, %p3901;
	or.b32  	%r15195, %r15195, %r11138;
$L__BB3_2494:
	setp.gt.s32 	%p3902, %r15133, -1;
	setp.eq.s32 	%p3903, %r3421, 2;
	and.b32  	%r11140, %r15133, %r15169;
	setp.eq.s32 	%p3904, %r11140, %r15133;
	and.pred  	%p3905, %p3903, %p3904;
	and.pred  	%p3906, %p3905, %p3902;
	@%p3906 bra 	$L__BB3_2496;
	and.b32  	%r11141, %r15133, %r3509;
	popc.b32 	%r11142, %r11141;
	setp.eq.s32 	%p3907, %r11142, 1;
	or.b32  	%r11143, %r11141, -2147483648;
	selp.b32 	%r11144, %r11143, %r11141, %p3907;
	st.local.u32 	[%rd881+-4], %r11144;
	setp.ne.s32 	%p3908, %r15133, %r11144;
	selp.u32 	%r11145, 1, 0, %p3908;
	or.b32  	%r15195, %r15195, %r11145;
$L__BB3_2496:
	setp.gt.s32 	%p3909, %r15135, -1;
	setp.eq.s32 	%p3910, %r3426, 2;
	and.b32  	%r11147, %r15135, %r15169;
	setp.eq.s32 	%p3911, %r11147, %r15135;
	and.pred  	%p3912, %p3910, %p3911;
	and.pred  	%p3913, %p3912, %p3909;
	@%p3913 bra 	$L__BB3_2498;
	and.b32  	%r11148, %r15135, %r3509;
	popc.b32 	%r11149, %r11148;
	setp.eq.s32 	%p3914, %r11149, 1;
	or.b32  	%r11150, %r11148, -2147483648;
	selp.b32 	%r11151, %r11150, %r11148, %p3914;
	st.local.u32 	[%rd881+16], %r11151;
	setp.ne.s32 	%p3915, %r15135, %r11151;
	selp.u32 	%r11152, 1, 0, %p3915;
	or.b32  	%r15195, %r15195, %r11152;
$L__BB3_2498:
	setp.gt.s32 	%p3916, %r15137, -1;
	setp.eq.s32 	%p3917, %r3431, 2;
	and.b32  	%r11154, %r15137, %r15169;
	setp.eq.s32 	%p3918, %r11154, %r15137;
	and.pred  	%p3919, %p3917, %p3918;
	and.pred  	%p3920, %p3919, %p3916;
	@%p3920 bra 	$L__BB3_2500;
	and.b32  	%r11155, %r15137, %r3509;
	popc.b32 	%r11156, %r11155;
	setp.eq.s32 	%p3921, %r11156, 1;
	or.b32  	%r11157, %r11155, -2147483648;
	selp.b32 	%r11158, %r11157, %r11155, %p3921;
	st.local.u32 	[%rd881+36], %r11158;
	setp.ne.s32 	%p3922, %r15137, %r11158;
	selp.u32 	%r11159, 1, 0, %p3922;
	or.b32  	%r15195, %r15195, %r11159;
$L__BB3_2500:
	setp.gt.s32 	%p3923, %r15139, -1;
	setp.eq.s32 	%p3924, %r3436, 2;
	and.b32  	%r11161, %r15139, %r15169;
	setp.eq.s32 	%p3925, %r11161, %r15139;
	and.pred  	%p3926, %p3924, %p3925;
	and.pred  	%p3927, %p3926, %p3923;
	@%p3927 bra 	$L__BB3_2502;
	and.b32  	%r11162, %r15139, %r3509;
	popc.b32 	%r11163, %r11162;
	setp.eq.s32 	%p3928, %r11163, 1;
	or.b32  	%r11164, %r11162, -2147483648;
	selp.b32 	%r11165, %r11164, %r11162, %p3928;
	st.local.u32 	[%rd881+-40], %r11165;
	setp.ne.s32 	%p3929, %r15139, %r11165;
	selp.u32 	%r11166, 1, 0, %p3929;
	or.b32  	%r15195, %r15195, %r11166;
$L__BB3_2502:
	setp.gt.s32 	%p3930, %r15141, -1;
	setp.eq.s32 	%p3931, %r3441, 2;
	and.b32  	%r11168, %r15141, %r15169;
	setp.eq.s32 	%p3932, %r11168, %r15141;
	and.pred  	%p3933, %p3931, %p3932;
	and.pred  	%p3934, %p3933, %p3930;
	@%p3934 bra 	$L__BB3_2504;
	and.b32  	%r11169, %r15141, %r3509;
	popc.b32 	%r11170, %r11169;
	setp.eq.s32 	%p3935, %r11170, 1;
	or.b32  	%r11171, %r11169, -2147483648;
	selp.b32 	%r11172, %r11171, %r11169, %p3935;
	st.local.u32 	[%rd881+-20], %r11172;
	setp.ne.s32 	%p3936, %r15141, %r11172;
	selp.u32 	%r11173, 1, 0, %p3936;
	or.b32  	%r15195, %r15195, %r11173;
$L__BB3_2504:
	setp.gt.s32 	%p3937, %r15143, -1;
	setp.eq.s32 	%p3938, %r3446, 2;
	and.b32  	%r11175, %r15143, %r15169;
	setp.eq.s32 	%p3939, %r11175, %r15143;
	and.pred  	%p3940, %p3938, %p3939;
	and.pred  	%p3941, %p3940, %p3937;
	@%p3941 bra 	$L__BB3_2506;
	and.b32  	%r11176, %r15143, %r3509;
	popc.b32 	%r11177, %r11176;
	setp.eq.s32 	%p3942, %r11177, 1;
	or.b32  	%r11178, %r11176, -2147483648;
	selp.b32 	%r11179, %r11178, %r11176, %p3942;
	st.local.u32 	[%rd881], %r11179;
	setp.ne.s32 	%p3943, %r15143, %r11179;
	selp.u32 	%r11180, 1, 0, %p3943;
	or.b32  	%r15195, %r15195, %r11180;
$L__BB3_2506:
	setp.gt.s32 	%p3944, %r15145, -1;
	setp.eq.s32 	%p3945, %r3451, 2;
	and.b32  	%r11182, %r15145, %r15169;
	setp.eq.s32 	%p3946, %r11182, %r15145;
	and.pred  	%p3947, %p3945, %p3946;
	and.pred  	%p3948, %p3947, %p3944;
	@%p3948 bra 	$L__BB3_2508;
	and.b32  	%r11183, %r15145, %r3509;
	popc.b32 	%r11184, %r11183;
	setp.eq.s32 	%p3949, %r11184, 1;
	or.b32  	%r11185, %r11183, -2147483648;
	selp.b32 	%r11186, %r11185, %r11183, %p3949;
	st.local.u32 	[%rd881+20], %r11186;
	setp.ne.s32 	%p3950, %r15145, %r11186;
	selp.u32 	%r11187, 1, 0, %p3950;
	or.b32  	%r15195, %r15195, %r11187;
$L__BB3_2508:
	setp.gt.s32 	%p3951, %r15147, -1;
	setp.eq.s32 	%p3952, %r3456, 2;
	and.b32  	%r11189, %r15147, %r15169;
	setp.eq.s32 	%p3953, %r11189, %r15147;
	and.pred  	%p3954, %p3952, %p3953;
	and.pred  	%p3955, %p3954, %p3951;
	@%p3955 bra 	$L__BB3_2510;
	and.b32  	%r11190, %r15147, %r3509;
	popc.b32 	%r11191, %r11190;
	setp.eq.s32 	%p3956, %r11191, 1;
	or.b32  	%r11192, %r11190, -2147483648;
	selp.b32 	%r11193, %r11192, %r11190, %p3956;
	st.local.u32 	[%rd881+40], %r11193;
	setp.ne.s32 	%p3957, %r15147, %r11193;
	selp.u32 	%r11194, 1, 0, %p3957;
	or.b32  	%r15195, %r15195, %r11194;
$L__BB3_2510:
	setp.gt.s32 	%p3958, %r15149, -1;
	setp.eq.s32 	%p3959, %r3461, 2;
	and.b32  	%r11196, %r15149, %r15169;
	setp.eq.s32 	%p3960, %r11196, %r15149;
	and.pred  	%p3961, %p3959, %p3960;
	and.pred  	%p3962, %p3961, %p3958;
	@%p3962 bra 	$L__BB3_2512;
	and.b32  	%r11197, %r15149, %r3509;
	popc.b32 	%r11198, %r11197;
	setp.eq.s32 	%p3963, %r11198, 1;
	or.b32  	%r11199, %r11197, -2147483648;
	selp.b32 	%r11200, %r11199, %r11197, %p3963;
	st.local.u32 	[%rd881+-36], %r11200;
	setp.ne.s32 	%p3964, %r15149, %r11200;
	selp.u32 	%r11201, 1, 0, %p3964;
	or.b32  	%r15195, %r15195, %r11201;
$L__BB3_2512:
	setp.gt.s32 	%p3965, %r15151, -1;
	setp.eq.s32 	%p3966, %r3466, 2;
	and.b32  	%r11203, %r15151, %r15169;
	setp.eq.s32 	%p3967, %r11203, %r15151;
	and.pred  	%p3968, %p3966, %p3967;
	and.pred  	%p3969, %p3968, %p3965;
	@%p3969 bra 	$L__BB3_2514;
	and.b32  	%r11204, %r15151, %r3509;
	popc.b32 	%r11205, %r11204;
	setp.eq.s32 	%p3970, %r11205, 1;
	or.b32  	%r11206, %r11204, -2147483648;
	selp.b32 	%r11207, %r11206, %r11204, %p3970;
	st.local.u32 	[%rd881+-16], %r11207;
	setp.ne.s32 	%p3971, %r15151, %r11207;
	selp.u32 	%r11208, 1, 0, %p3971;
	or.b32  	%r15195, %r15195, %r11208;
$L__BB3_2514:
	setp.gt.s32 	%p3972, %r15153, -1;
	setp.eq.s32 	%p3973, %r3471, 2;
	and.b32  	%r11210, %r15153, %r15169;
	setp.eq.s32 	%p3974, %r11210, %r15153;
	and.pred  	%p3975, %p3973, %p3974;
	and.pred  	%p3976, %p3975, %p3972;
	@%p3976 bra 	$L__BB3_2516;
	and.b32  	%r11211, %r15153, %r3509;
	popc.b32 	%r11212, %r11211;
	setp.eq.s32 	%p3977, %r11212, 1;
	or.b32  	%r11213, %r11211, -2147483648;
	selp.b32 	%r11214, %r11213, %r11211, %p3977;
	st.local.u32 	[%rd881+4], %r11214;
	setp.ne.s32 	%p3978, %r15153, %r11214;
	selp.u32 	%r11215, 1, 0, %p3978;
	or.b32  	%r15195, %r15195, %r11215;
$L__BB3_2516:
	setp.gt.s32 	%p3979, %r15155, -1;
	setp.eq.s32 	%p3980, %r3476, 2;
	and.b32  	%r11217, %r15155, %r15169;
	setp.eq.s32 	%p3981, %r11217, %r15155;
	and.pred  	%p3982, %p3980, %p3981;
	and.pred  	%p3983, %p3982, %p3979;
	@%p3983 bra 	$L__BB3_2518;
	and.b32  	%r11218, %r15155, %r3509;
	popc.b32 	%r11219, %r11218;
	setp.eq.s32 	%p3984, %r11219, 1;
	or.b32  	%r11220, %r11218, -2147483648;
	selp.b32 	%r11221, %r11220, %r11218, %p3984;
	st.local.u32 	[%rd881+24], %r11221;
	setp.ne.s32 	%p3985, %r15155, %r11221;
	selp.u32 	%r11222, 1, 0, %p3985;
	or.b32  	%r15195, %r15195, %r11222;
$L__BB3_2518:
	setp.gt.s32 	%p3986, %r15157, -1;
	setp.eq.s32 	%p3987, %r3481, 2;
	and.b32  	%r11224, %r15157, %r15169;
	setp.eq.s32 	%p3988, %r11224, %r15157;
	and.pred  	%p3989, %p3987, %p3988;
	and.pred  	%p3990, %p3989, %p3986;
	@%p3990 bra 	$L__BB3_2520;
	and.b32  	%r11225, %r15157, %r3509;
	popc.b32 	%r11226, %r11225;
	setp.eq.s32 	%p3991, %r11226, 1;
	or.b32  	%r11227, %r11225, -2147483648;
	selp.b32 	%r11228, %r11227, %r11225, %p3991;
	st.local.u32 	[%rd881+44], %r11228;
	setp.ne.s32 	%p3992, %r15157, %r11228;
	selp.u32 	%r11229, 1, 0, %p3992;
	or.b32  	%r15195, %r15195, %r11229;
$L__BB3_2520:
	setp.gt.s32 	%p3993, %r15159, -1;
	setp.eq.s32 	%p3994, %r3486, 2;
	and.b32  	%r11231, %r15159, %r15169;
	setp.eq.s32 	%p3995, %r11231, %r15159;
	and.pred  	%p3996, %p3994, %p3995;
	and.pred  	%p3997, %p3996, %p3993;
	@%p3997 bra 	$L__BB3_2522;
	and.b32  	%r11232, %r15159, %r3509;
	popc.b32 	%r11233, %r11232;
	setp.eq.s32 	%p3998, %r11233, 1;
	or.b32  	%r11234, %r11232, -2147483648;
	selp.b32 	%r11235, %r11234, %r11232, %p3998;
	st.local.u32 	[%rd881+-32], %r11235;
	setp.ne.s32 	%p3999, %r15159, %r11235;
	selp.u32 	%r11236, 1, 0, %p3999;
	or.b32  	%r15195, %r15195, %r11236;
$L__BB3_2522:
	setp.gt.s32 	%p4000, %r15161, -1;
	setp.eq.s32 	%p4001, %r3491, 2;
	and.b32  	%r11238, %r15161, %r15169;
	setp.eq.s32 	%p4002, %r11238, %r15161;
	and.pred  	%p4003, %p4001, %p4002;
	and.pred  	%p4004, %p4003, %p4000;
	@%p4004 bra 	$L__BB3_2524;
	and.b32  	%r11239, %r15161, %r3509;
	popc.b32 	%r11240, %r11239;
	setp.eq.s32 	%p4005, %r11240, 1;
	or.b32  	%r11241, %r11239, -2147483648;
	selp.b32 	%r11242, %r11241, %r11239, %p4005;
	st.local.u32 	[%rd881+-12], %r11242;
	setp.ne.s32 	%p4006, %r15161, %r11242;
	selp.u32 	%r11243, 1, 0, %p4006;
	or.b32  	%r15195, %r15195, %r11243;
$L__BB3_2524:
	setp.gt.s32 	%p4007, %r15163, -1;
	setp.eq.s32 	%p4008, %r3496, 2;
	and.b32  	%r11245, %r15163, %r15169;
	setp.eq.s32 	%p4009, %r11245, %r15163;
	and.pred  	%p4010, %p4008, %p4009;
	and.pred  	%p4011, %p4010, %p4007;
	@%p4011 bra 	$L__BB3_2526;
	and.b32  	%r11246, %r15163, %r3509;
	popc.b32 	%r11247, %r11246;
	setp.eq.s32 	%p4012, %r11247, 1;
	or.b32  	%r11248, %r11246, -2147483648;
	selp.b32 	%r11249, %r11248, %r11246, %p4012;
	st.local.u32 	[%rd881+8], %r11249;
	setp.ne.s32 	%p4013, %r15163, %r11249;
	selp.u32 	%r11250, 1, 0, %p4013;
	or.b32  	%r15195, %r15195, %r11250;
$L__BB3_2526:
	setp.gt.s32 	%p4014, %r15165, -1;
	setp.eq.s32 	%p4015, %r3501, 2;
	and.b32  	%r11252, %r15165, %r15169;
	setp.eq.s32 	%p4016, %r11252, %r15165;
	and.pred  	%p4017, %p4015, %p4016;
	and.pred  	%p4018, %p4017, %p4014;
	@%p4018 bra 	$L__BB3_2528;
	and.b32  	%r11253, %r15165, %r3509;
	popc.b32 	%r11254, %r11253;
	setp.eq.s32 	%p4019, %r11254, 1;
	or.b32  	%r11255, %r11253, -2147483648;
	selp.b32 	%r11256, %r11255, %r11253, %p4019;
	st.local.u32 	[%rd881+28], %r11256;
	setp.ne.s32 	%p4020, %r15165, %r11256;
	selp.u32 	%r11257, 1, 0, %p4020;
	or.b32  	%r15195, %r15195, %r11257;
$L__BB3_2528:
	setp.gt.s32 	%p4021, %r15167, -1;
	setp.eq.s32 	%p4022, %r3506, 2;
	and.b32  	%r11259, %r15167, %r15169;
	setp.eq.s32 	%p4023, %r11259, %r15167;
	and.pred  	%p4024, %p4022, %p4023;
	and.pred  	%p4025, %p4024, %p4021;
	@%p4025 bra 	$L__BB3_2530;
	and.b32  	%r11260, %r15167, %r3509;
	popc.b32 	%r11261, %r11260;
	setp.eq.s32 	%p4026, %r11261, 1;
	or.b32  	%r11262, %r11260, -2147483648;
	selp.b32 	%r11263, %r11262, %r11260, %p4026;
	st.local.u32 	[%rd881+48], %r11263;
	setp.ne.s32 	%p4027, %r15167, %r11263;
	selp.u32 	%r11264, 1, 0, %p4027;
	or.b32  	%r15195, %r15195, %r11264;
$L__BB3_2530:
	or.b32  	%r11265, %r15219, %r15195;
	or.b32  	%r15219, %r11265, %r15120;
	add.s32 	%r15092, %r15092, 1;
	add.s64 	%rd881, %rd881, 100;
	setp.ne.s32 	%p4028, %r15092, 25;
	@%p4028 bra 	$L__BB3_2282;
	setp.eq.s32 	%p4029, %r15219, 3;
	@%p4029 bra 	$L__BB3_3790;
	mov.b32 	%r15220, 0;
$L__BB3_2533:
	mul.wide.u32 	%rd694, %r15220, 4;
	add.s64 	%rd277, %rd7, %rd694;
	ld.local.u32 	%r15247, [%rd277];
	min.s32 	%r11267, %r15247, 0;
	and.b32  	%r15222, %r11267, 2147483647;
	ld.local.u32 	%r15249, [%rd277+500];
	setp.gt.s32 	%p4030, %r15249, -1;
	@%p4030 bra 	$L__BB3_2535;
	and.b32  	%r11268, %r15249, 2147483647;
	and.b32  	%r11269, %r15249, %r15222;
	setp.eq.s32 	%p4031, %r11269, 0;
	selp.b32 	%r11270, %r11268, -2147483648, %p4031;
	or.b32  	%r15222, %r11270, %r15222;
$L__BB3_2535:
	ld.local.u32 	%r15251, [%rd277+1000];
	setp.gt.s32 	%p4032, %r15251, -1;
	@%p4032 bra 	$L__BB3_2537;
	and.b32  	%r11271, %r15251, 2147483647;
	and.b32  	%r11272, %r11271, %r15222;
	setp.eq.s32 	%p4033, %r11272, 0;
	selp.b32 	%r11273, %r11271, -2147483648, %p4033;
	or.b32  	%r15222, %r11273, %r15222;
$L__BB3_2537:
	ld.local.u32 	%r15253, [%rd277+1500];
	setp.gt.s32 	%p4034, %r15253, -1;
	@%p4034 bra 	$L__BB3_2539;
	and.b32  	%r11274, %r15253, 2147483647;
	and.b32  	%r11275, %r11274, %r15222;
	setp.eq.s32 	%p4035, %r11275, 0;
	selp.b32 	%r11276, %r11274, -2147483648, %p4035;
	or.b32  	%r15222, %r11276, %r15222;
$L__BB3_2539:
	ld.local.u32 	%r15255, [%rd277+2000];
	setp.gt.s32 	%p4036, %r15255, -1;
	@%p4036 bra 	$L__BB3_2541;
	and.b32  	%r11277, %r15255, 2147483647;
	and.b32  	%r11278, %r11277, %r15222;
	setp.eq.s32 	%p4037, %r11278, 0;
	selp.b32 	%r11279, %r11277, -2147483648, %p4037;
	or.b32  	%r15222, %r11279, %r15222;
$L__BB3_2541:
	ld.local.u32 	%r15257, [%rd277+100];
	setp.gt.s32 	%p4038, %r15257, -1;
	@%p4038 bra 	$L__BB3_2543;
	and.b32  	%r11280, %r15257, 2147483647;
	and.b32  	%r11281, %r11280, %r15222;
	setp.eq.s32 	%p4039, %r11281, 0;
	selp.b32 	%r11282, %r11280, -2147483648, %p4039;
	or.b32  	%r15222, %r11282, %r15222;
$L__BB3_2543:
	ld.local.u32 	%r15259, [%rd277+600];
	setp.gt.s32 	%p4040, %r15259, -1;
	@%p4040 bra 	$L__BB3_2545;
	and.b32  	%r11283, %r15259, 2147483647;
	and.b32  	%r11284, %r11283, %r15222;
	setp.eq.s32 	%p4041, %r11284, 0;
	selp.b32 	%r11285, %r11283, -2147483648, %p4041;
	or.b32  	%r15222, %r11285, %r15222;
$L__BB3_2545:
	ld.local.u32 	%r15261, [%rd277+1100];
	setp.gt.s32 	%p4042, %r15261, -1;
	@%p4042 bra 	$L__BB3_2547;
	and.b32  	%r11286, %r15261, 2147483647;
	and.b32  	%r11287, %r11286, %r15222;
	setp.eq.s32 	%p4043, %r11287, 0;
	selp.b32 	%r11288, %r11286, -2147483648, %p4043;
	or.b32  	%r15222, %r11288, %r15222;
$L__BB3_2547:
	ld.local.u32 	%r15263, [%rd277+1600];
	setp.gt.s32 	%p4044, %r15263, -1;
	@%p4044 bra 	$L__BB3_2549;
	and.b32  	%r11289, %r15263, 2147483647;
	and.b32  	%r11290, %r11289, %r15222;
	setp.eq.s32 	%p4045, %r11290, 0;
	selp.b32 	%r11291, %r11289, -2147483648, %p4045;
	or.b32  	%r15222, %r11291, %r15222;
$L__BB3_2549:
	ld.local.u32 	%r15265, [%rd277+2100];
	setp.gt.s32 	%p4046, %r15265, -1;
	@%p4046 bra 	$L__BB3_2551;
	and.b32  	%r11292, %r15265, 2147483647;
	and.b32  	%r11293, %r11292, %r15222;
	setp.eq.s32 	%p4047, %r11293, 0;
	selp.b32 	%r11294, %r11292, -2147483648, %p4047;
	or.b32  	%r15222, %r11294, %r15222;
$L__BB3_2551:
	ld.local.u32 	%r15267, [%rd277+200];
	setp.gt.s32 	%p4048, %r15267, -1;
	@%p4048 bra 	$L__BB3_2553;
	and.b32  	%r11295, %r15267, 2147483647;
	and.b32  	%r11296, %r11295, %r15222;
	setp.eq.s32 	%p4049, %r11296, 0;
	selp.b32 	%r11297, %r11295, -2147483648, %p4049;
	or.b32  	%r15222, %r11297, %r15222;
$L__BB3_2553:
	ld.local.u32 	%r15269, [%rd277+700];
	setp.gt.s32 	%p4050, %r15269, -1;
	@%p4050 bra 	$L__BB3_2555;
	and.b32  	%r11298, %r15269, 2147483647;
	and.b32  	%r11299, %r11298, %r15222;
	setp.eq.s32 	%p4051, %r11299, 0;
	selp.b32 	%r11300, %r11298, -2147483648, %p4051;
	or.b32  	%r15222, %r11300, %r15222;
$L__BB3_2555:
	ld.local.u32 	%r15271, [%rd277+1200];
	setp.gt.s32 	%p4052, %r15271, -1;
	@%p4052 bra 	$L__BB3_2557;
	and.b32  	%r11301, %r15271, 2147483647;
	and.b32  	%r11302, %r11301, %r15222;
	setp.eq.s32 	%p4053, %r11302, 0;
	selp.b32 	%r11303, %r11301, -2147483648, %p4053;
	or.b32  	%r15222, %r11303, %r15222;
$L__BB3_2557:
	ld.local.u32 	%r15273, [%rd277+1700];
	setp.gt.s32 	%p4054, %r15273, -1;
	@%p4054 bra 	$L__BB3_2559;
	and.b32  	%r11304, %r15273, 2147483647;
	and.b32  	%r11305, %r11304, %r15222;
	setp.eq.s32 	%p4055, %r11305, 0;
	selp.b32 	%r11306, %r11304, -2147483648, %p4055;
	or.b32  	%r15222, %r11306, %r15222;
$L__BB3_2559:
	ld.local.u32 	%r15275, [%rd277+2200];
	setp.gt.s32 	%p4056, %r15275, -1;
	@%p4056 bra 	$L__BB3_2561;
	and.b32  	%r11307, %r15275, 2147483647;
	and.b32  	%r11308, %r11307, %r15222;
	setp.eq.s32 	%p4057, %r11308, 0;
	selp.b32 	%r11309, %r11307, -2147483648, %p4057;
	or.b32  	%r15222, %r11309, %r15222;
$L__BB3_2561:
	ld.local.u32 	%r15277, [%rd277+300];
	setp.gt.s32 	%p4058, %r15277, -1;
	@%p4058 bra 	$L__BB3_2563;
	and.b32  	%r11310, %r15277, 2147483647;
	and.b32  	%r11311, %r11310, %r15222;
	setp.eq.s32 	%p4059, %r11311, 0;
	selp.b32 	%r11312, %r11310, -2147483648, %p4059;
	or.b32  	%r15222, %r11312, %r15222;
$L__BB3_2563:
	ld.local.u32 	%r15279, [%rd277+800];
	setp.gt.s32 	%p4060, %r15279, -1;
	@%p4060 bra 	$L__BB3_2565;
	and.b32  	%r11313, %r15279, 2147483647;
	and.b32  	%r11314, %r11313, %r15222;
	setp.eq.s32 	%p4061, %r11314, 0;
	selp.b32 	%r11315, %r11313, -2147483648, %p4061;
	or.b32  	%r15222, %r11315, %r15222;
$L__BB3_2565:
	ld.local.u32 	%r15281, [%rd277+1300];
	setp.gt.s32 	%p4062, %r15281, -1;
	@%p4062 bra 	$L__BB3_2567;
	and.b32  	%r11316, %r15281, 2147483647;
	and.b32  	%r11317, %r11316, %r15222;
	setp.eq.s32 	%p4063, %r11317, 0;
	selp.b32 	%r11318, %r11316, -2147483648, %p4063;
	or.b32  	%r15222, %r11318, %r15222;
$L__BB3_2567:
	ld.local.u32 	%r15283, [%rd277+1800];
	setp.gt.s32 	%p4064, %r15283, -1;
	@%p4064 bra 	$L__BB3_2569;
	and.b32  	%r11319, %r15283, 2147483647;
	and.b32  	%r11320, %r11319, %r15222;
	setp.eq.s32 	%p4065, %r11320, 0;
	selp.b32 	%r11321, %r11319, -2147483648, %p4065;
	or.b32  	%r15222, %r11321, %r15222;
$L__BB3_2569:
	ld.local.u32 	%r15285, [%rd277+2300];
	setp.gt.s32 	%p4066, %r15285, -1;
	@%p4066 bra 	$L__BB3_2571;
	and.b32  	%r11322, %r15285, 2147483647;
	and.b32  	%r11323, %r11322, %r15222;
	setp.eq.s32 	%p4067, %r11323, 0;
	selp.b32 	%r11324, %r11322, -2147483648, %p4067;
	or.b32  	%r15222, %r11324, %r15222;
$L__BB3_2571:
	ld.local.u32 	%r15287, [%rd277+400];
	setp.gt.s32 	%p4068, %r15287, -1;
	@%p4068 bra 	$L__BB3_2573;
	and.b32  	%r11325, %r15287, 2147483647;
	and.b32  	%r11326, %r11325, %r15222;
	setp.eq.s32 	%p4069, %r11326, 0;
	selp.b32 	%r11327, %r11325, -2147483648, %p4069;
	or.b32  	%r15222, %r11327, %r15222;
$L__BB3_2573:
	ld.local.u32 	%r15289, [%rd277+900];
	setp.gt.s32 	%p4070, %r15289, -1;
	@%p4070 bra 	$L__BB3_2575;
	and.b32  	%r11328, %r15289, 2147483647;
	and.b32  	%r11329, %r11328, %r15222;
	setp.eq.s32 	%p4071, %r11329, 0;
	selp.b32 	%r11330, %r11328, -2147483648, %p4071;
	or.b32  	%r15222, %r11330, %r15222;
$L__BB3_2575:
	ld.local.u32 	%r15291, [%rd277+1400];
	setp.gt.s32 	%p4072, %r15291, -1;
	@%p4072 bra 	$L__BB3_2577;
	and.b32  	%r11331, %r15291, 2147483647;
	and.b32  	%r11332, %r11331, %r15222;
	setp.eq.s32 	%p4073, %r11332, 0;
	selp.b32 	%r11333, %r11331, -2147483648, %p4073;
	or.b32  	%r15222, %r11333, %r15222;
$L__BB3_2577:
	ld.local.u32 	%r15293, [%rd277+1900];
	setp.gt.s32 	%p4074, %r15293, -1;
	@%p4074 bra 	$L__BB3_2579;
	and.b32  	%r11334, %r15293, 2147483647;
	and.b32  	%r11335, %r11334, %r15222;
	setp.eq.s32 	%p4075, %r11335, 0;
	selp.b32 	%r11336, %r11334, -2147483648, %p4075;
	or.b32  	%r15222, %r11336, %r15222;
$L__BB3_2579:
	ld.local.u32 	%r15295, [%rd277+2400];
	setp.gt.s32 	%p4076, %r15295, -1;
	@%p4076 bra 	$L__BB3_2581;
	and.b32  	%r11337, %r15295, 2147483647;
	and.b32  	%r11338, %r11337, %r15222;
	setp.eq.s32 	%p4077, %r11338, 0;
	selp.b32 	%r11339, %r11337, -2147483648, %p4077;
	or.b32  	%r15222, %r11339, %r15222;
$L__BB3_2581:
	setp.gt.s32 	%p4078, %r15222, -1;
	mov.b32 	%r15248, 0;
	@%p4078 bra 	$L__BB3_2583;
	mov.b32 	%r11342, 0;
	st.local.u32 	[%rd7], %r11342;
	ld.local.u32 	%r15247, [%rd277];
	mov.b32 	%r15248, 3;
$L__BB3_2583:
	not.b32 	%r3641, %r15222;
	setp.lt.s32 	%p4079, %r15247, 0;
	@%p4079 bra 	$L__BB3_2585;
	and.b32  	%r11343, %r15247, %r3641;
	popc.b32 	%r11344, %r11343;
	setp.eq.s32 	%p4080, %r11344, 1;
	or.b32  	%r11345, %r11343, -2147483648;
	selp.b32 	%r3642, %r11345, %r11343, %p4080;
	st.local.u32 	[%rd277], %r3642;
	setp.ne.s32 	%p4081, %r15247, %r3642;
	selp.u32 	%r11346, 1, 0, %p4081;
	or.b32  	%r15248, %r15248, %r11346;
	mov.u32 	%r15247, %r3642;
$L__BB3_2585:
	setp.lt.s32 	%p4082, %r15249, 0;
	@%p4082 bra 	$L__BB3_2587;
	and.b32  	%r11347, %r15249, %r3641;
	popc.b32 	%r11348, %r11347;
	setp.eq.s32 	%p4083, %r11348, 1;
	or.b32  	%r11349, %r11347, -2147483648;
	selp.b32 	%r3646, %r11349, %r11347, %p4083;
	st.local.u32 	[%rd277+500], %r3646;
	setp.ne.s32 	%p4084, %r15249, %r3646;
	selp.u32 	%r11350, 1, 0, %p4084;
	or.b32  	%r15248, %r15248, %r11350;
	mov.u32 	%r15249, %r3646;
$L__BB3_2587:
	setp.lt.s32 	%p4085, %r15251, 0;
	@%p4085 bra 	$L__BB3_2589;
	and.b32  	%r11351, %r15251, %r3641;
	popc.b32 	%r11352, %r11351;
	setp.eq.s32 	%p4086, %r11352, 1;
	or.b32  	%r11353, %r11351, -2147483648;
	selp.b32 	%r3650, %r11353, %r11351, %p4086;
	st.local.u32 	[%rd277+1000], %r3650;
	setp.ne.s32 	%p4087, %r15251, %r3650;
	selp.u32 	%r11354, 1, 0, %p4087;
	or.b32  	%r15248, %r15248, %r11354;
	mov.u32 	%r15251, %r3650;
$L__BB3_2589:
	setp.lt.s32 	%p4088, %r15253, 0;
	@%p4088 bra 	$L__BB3_2591;
	and.b32  	%r11355, %r15253, %r3641;
	popc.b32 	%r11356, %r11355;
	setp.eq.s32 	%p4089, %r11356, 1;
	or.b32  	%r11357, %r11355, -2147483648;
	selp.b32 	%r3654, %r11357, %r11355, %p4089;
	st.local.u32 	[%rd277+1500], %r3654;
	setp.ne.s32 	%p4090, %r15253, %r3654;
	selp.u32 	%r11358, 1, 0, %p4090;
	or.b32  	%r15248, %r15248, %r11358;
	mov.u32 	%r15253, %r3654;
$L__BB3_2591:
	setp.lt.s32 	%p4091, %r15255, 0;
	@%p4091 bra 	$L__BB3_2593;
	and.b32  	%r11359, %r15255, %r3641;
	popc.b32 	%r11360, %r11359;
	setp.eq.s32 	%p4092, %r11360, 1;
	or.b32  	%r11361, %r11359, -2147483648;
	selp.b32 	%r3658, %r11361, %r11359, %p4092;
	st.local.u32 	[%rd277+2000], %r3658;
	setp.ne.s32 	%p4093, %r15255, %r3658;
	selp.u32 	%r11362, 1, 0, %p4093;
	or.b32  	%r15248, %r15248, %r11362;
	mov.u32 	%r15255, %r3658;
$L__BB3_2593:
	setp.lt.s32 	%p4094, %r15257, 0;
	@%p4094 bra 	$L__BB3_2595;
	and.b32  	%r11363, %r15257, %r3641;
	popc.b32 	%r11364, %r11363;
	setp.eq.s32 	%p4095, %r11364, 1;
	or.b32  	%r11365, %r11363, -2147483648;
	selp.b32 	%r3662, %r11365, %r11363, %p4095;
	st.local.u32 	[%rd277+100], %r3662;
	setp.ne.s32 	%p4096, %r15257, %r3662;
	selp.u32 	%r11366, 1, 0, %p4096;
	or.b32  	%r15248, %r15248, %r11366;
	mov.u32 	%r15257, %r3662;
$L__BB3_2595:
	setp.lt.s32 	%p4097, %r15259, 0;
	@%p4097 bra 	$L__BB3_2597;
	and.b32  	%r11367, %r15259, %r3641;
	popc.b32 	%r11368, %r11367;
	setp.eq.s32 	%p4098, %r11368, 1;
	or.b32  	%r11369, %r11367, -2147483648;
	selp.b32 	%r3666, %r11369, %r11367, %p4098;
	st.local.u32 	[%rd277+600], %r3666;
	setp.ne.s32 	%p4099, %r15259, %r3666;
	selp.u32 	%r11370, 1, 0, %p4099;
	or.b32  	%r15248, %r15248, %r11370;
	mov.u32 	%r15259, %r3666;
$L__BB3_2597:
	setp.lt.s32 	%p4100, %r15261, 0;
	@%p4100 bra 	$L__BB3_2599;
	and.b32  	%r11371, %r15261, %r3641;
	popc.b32 	%r11372, %r11371;
	setp.eq.s32 	%p4101, %r11372, 1;
	or.b32  	%r11373, %r11371, -2147483648;
	selp.b32 	%r3670, %r11373, %r11371, %p4101;
	st.local.u32 	[%rd277+1100], %r3670;
	setp.ne.s32 	%p4102, %r15261, %r3670;
	selp.u32 	%r11374, 1, 0, %p4102;
	or.b32  	%r15248, %r15248, %r11374;
	mov.u32 	%r15261, %r3670;
$L__BB3_2599:
	setp.lt.s32 	%p4103, %r15263, 0;
	@%p4103 bra 	$L__BB3_2601;
	and.b32  	%r11375, %r15263, %r3641;
	popc.b32 	%r11376, %r11375;
	setp.eq.s32 	%p4104, %r11376, 1;
	or.b32  	%r11377, %r11375, -2147483648;
	selp.b32 	%r3674, %r11377, %r11375, %p4104;
	st.local.u32 	[%rd277+1600], %r3674;
	setp.ne.s32 	%p4105, %r15263, %r3674;
	selp.u32 	%r11378, 1, 0, %p4105;
	or.b32  	%r15248, %r15248, %r11378;
	mov.u32 	%r15263, %r3674;
$L__BB3_2601:
	setp.lt.s32 	%p4106, %r15265, 0;
	@%p4106 bra 	$L__BB3_2603;
	and.b32  	%r11379, %r15265, %r3641;
	popc.b32 	%r11380, %r11379;
	setp.eq.s32 	%p4107, %r11380, 1;
	or.b32  	%r11381, %r11379, -2147483648;
	selp.b32 	%r3678, %r11381, %r11379, %p4107;
	st.local.u32 	[%rd277+2100], %r3678;
	setp.ne.s32 	%p4108, %r15265, %r3678;
	selp.u32 	%r11382, 1, 0, %p4108;
	or.b32  	%r15248, %r15248, %r11382;
	mov.u32 	%r15265, %r3678;
$L__BB3_2603:
	setp.lt.s32 	%p4109, %r15267, 0;
	@%p4109 bra 	$L__BB3_2605;
	and.b32  	%r11383, %r15267, %r3641;
	popc.b32 	%r11384, %r11383;
	setp.eq.s32 	%p4110, %r11384, 1;
	or.b32  	%r11385, %r11383, -2147483648;
	selp.b32 	%r3682, %r11385, %r11383, %p4110;
	st.local.u32 	[%rd277+200], %r3682;
	setp.ne.s32 	%p4111, %r15267, %r3682;
	selp.u32 	%r11386, 1, 0, %p4111;
	or.b32  	%r15248, %r15248, %r11386;
	mov.u32 	%r15267, %r3682;
$L__BB3_2605:
	setp.lt.s32 	%p4112, %r15269, 0;
	@%p4112 bra 	$L__BB3_2607;
	and.b32  	%r11387, %r15269, %r3641;
	popc.b32 	%r11388, %r11387;
	setp.eq.s32 	%p4113, %r11388, 1;
	or.b32  	%r11389, %r11387, -2147483648;
	selp.b32 	%r3686, %r11389, %r11387, %p4113;
	st.local.u32 	[%rd277+700], %r3686;
	setp.ne.s32 	%p4114, %r15269, %r3686;
	selp.u32 	%r11390, 1, 0, %p4114;
	or.b32  	%r15248, %r15248, %r11390;
	mov.u32 	%r15269, %r3686;
$L__BB3_2607:
	setp.lt.s32 	%p4115, %r15271, 0;
	@%p4115 bra 	$L__BB3_2609;
	and.b32  	%r11391, %r15271, %r3641;
	popc.b32 	%r11392, %r11391;
	setp.eq.s32 	%p4116, %r11392, 1;
	or.b32  	%r11393, %r11391, -2147483648;
	selp.b32 	%r3690, %r11393, %r11391, %p4116;
	st.local.u32 	[%rd277+1200], %r3690;
	setp.ne.s32 	%p4117, %r15271, %r3690;
	selp.u32 	%r11394, 1, 0, %p4117;
	or.b32  	%r15248, %r15248, %r11394;
	mov.u32 	%r15271, %r3690;
$L__BB3_2609:
	setp.lt.s32 	%p4118, %r15273, 0;
	@%p4118 bra 	$L__BB3_2611;
	and.b32  	%r11395, %r15273, %r3641;
	popc.b32 	%r11396, %r11395;
	setp.eq.s32 	%p4119, %r11396, 1;
	or.b32  	%r11397, %r11395, -2147483648;
	selp.b32 	%r3694, %r11397, %r11395, %p4119;
	st.local.u32 	[%rd277+1700], %r3694;
	setp.ne.s32 	%p4120, %r15273, %r3694;
	selp.u32 	%r11398, 1, 0, %p4120;
	or.b32  	%r15248, %r15248, %r11398;
	mov.u32 	%r15273, %r3694;
$L__BB3_2611:
	setp.lt.s32 	%p4121, %r15275, 0;
	@%p4121 bra 	$L__BB3_2613;
	and.b32  	%r11399, %r15275, %r3641;
	popc.b32 	%r11400, %r11399;
	setp.eq.s32 	%p4122, %r11400, 1;
	or.b32  	%r11401, %r11399, -2147483648;
	selp.b32 	%r3698, %r11401, %r11399, %p4122;
	st.local.u32 	[%rd277+2200], %r3698;
	setp.ne.s32 	%p4123, %r15275, %r3698;
	selp.u32 	%r11402, 1, 0, %p4123;
	or.b32  	%r15248, %r15248, %r11402;
	mov.u32 	%r15275, %r3698;
$L__BB3_2613:
	setp.lt.s32 	%p4124, %r15277, 0;
	@%p4124 bra 	$L__BB3_2615;
	and.b32  	%r11403, %r15277, %r3641;
	popc.b32 	%r11404, %r11403;
	setp.eq.s32 	%p4125, %r11404, 1;
	or.b32  	%r11405, %r11403, -2147483648;
	selp.b32 	%r3702, %r11405, %r11403, %p4125;
	st.local.u32 	[%rd277+300], %r3702;
	setp.ne.s32 	%p4126, %r15277, %r3702;
	selp.u32 	%r11406, 1, 0, %p4126;
	or.b32  	%r15248, %r15248, %r11406;
	mov.u32 	%r15277, %r3702;
$L__BB3_2615:
	setp.lt.s32 	%p4127, %r15279, 0;
	@%p4127 bra 	$L__BB3_2617;
	and.b32  	%r11407, %r15279, %r3641;
	popc.b32 	%r11408, %r11407;
	setp.eq.s32 	%p4128, %r11408, 1;
	or.b32  	%r11409, %r11407, -2147483648;
	selp.b32 	%r3706, %r11409, %r11407, %p4128;
	st.local.u32 	[%rd277+800], %r3706;
	setp.ne.s32 	%p4129, %r15279, %r3706;
	selp.u32 	%r11410, 1, 0, %p4129;
	or.b32  	%r15248, %r15248, %r11410;
	mov.u32 	%r15279, %r3706;
$L__BB3_2617:
	setp.lt.s32 	%p4130, %r15281, 0;
	@%p4130 bra 	$L__BB3_2619;
	and.b32  	%r11411, %r15281, %r3641;
	popc.b32 	%r11412, %r11411;
	setp.eq.s32 	%p4131, %r11412, 1;
	or.b32  	%r11413, %r11411, -2147483648;
	selp.b32 	%r3710, %r11413, %r11411, %p4131;
	st.local.u32 	[%rd277+1300], %r3710;
	setp.ne.s32 	%p4132, %r15281, %r3710;
	selp.u32 	%r11414, 1, 0, %p4132;
	or.b32  	%r15248, %r15248, %r11414;
	mov.u32 	%r15281, %r3710;
$L__BB3_2619:
	setp.lt.s32 	%p4133, %r15283, 0;
	@%p4133 bra 	$L__BB3_2621;
	and.b32  	%r11415, %r15283, %r3641;
	popc.b32 	%r11416, %r11415;
	setp.eq.s32 	%p4134, %r11416, 1;
	or.b32  	%r11417, %r11415, -2147483648;
	selp.b32 	%r3714, %r11417, %r11415, %p4134;
	st.local.u32 	[%rd277+1800], %r3714;
	setp.ne.s32 	%p4135, %r15283, %r3714;
	selp.u32 	%r11418, 1, 0, %p4135;
	or.b32  	%r15248, %r15248, %r11418;
	mov.u32 	%r15283, %r3714;
$L__BB3_2621:
	setp.lt.s32 	%p4136, %r15285, 0;
	@%p4136 bra 	$L__BB3_2623;
	and.b32  	%r11419, %r15285, %r3641;
	popc.b32 	%r11420, %r11419;
	setp.eq.s32 	%p4137, %r11420, 1;
	or.b32  	%r11421, %r11419, -2147483648;
	selp.b32 	%r3718, %r11421, %r11419, %p4137;
	st.local.u32 	[%rd277+2300], %r3718;
	setp.ne.s32 	%p4138, %r15285, %r3718;
	selp.u32 	%r11422, 1, 0, %p4138;
	or.b32  	%r15248, %r15248, %r11422;
	mov.u32 	%r15285, %r3718;
$L__BB3_2623:
	setp.lt.s32 	%p4139, %r15287, 0;
	@%p4139 bra 	$L__BB3_2625;
	and.b32  	%r11423, %r15287, %r3641;
	popc.b32 	%r11424, %r11423;
	setp.eq.s32 	%p4140, %r11424, 1;
	or.b32  	%r11425, %r11423, -2147483648;
	selp.b32 	%r3722, %r11425, %r11423, %p4140;
	st.local.u32 	[%rd277+400], %r3722;
	setp.ne.s32 	%p4141, %r15287, %r3722;
	selp.u32 	%r11426, 1, 0, %p4141;
	or.b32  	%r15248, %r15248, %r11426;
	mov.u32 	%r15287, %r3722;
$L__BB3_2625:
	setp.lt.s32 	%p4142, %r15289, 0;
	@%p4142 bra 	$L__BB3_2627;
	and.b32  	%r11427, %r15289, %r3641;
	popc.b32 	%r11428, %r11427;
	setp.eq.s32 	%p4143, %r11428, 1;
	or.b32  	%r11429, %r11427, -2147483648;
	selp.b32 	%r3726, %r11429, %r11427, %p4143;
	st.local.u32 	[%rd277+900], %r3726;
	setp.ne.s32 	%p4144, %r15289, %r3726;
	selp.u32 	%r11430, 1, 0, %p4144;
	or.b32  	%r15248, %r15248, %r11430;
	mov.u32 	%r15289, %r3726;
$L__BB3_2627:
	setp.lt.s32 	%p4145, %r15291, 0;
	@%p4145 bra 	$L__BB3_2629;
	and.b32  	%r11431, %r15291, %r3641;
	popc.b32 	%r11432, %r11431;
	setp.eq.s32 	%p4146, %r11432, 1;
	or.b32  	%r11433, %r11431, -2147483648;
	selp.b32 	%r3730, %r11433, %r11431, %p4146;
	st.local.u32 	[%rd277+1400], %r3730;
	setp.ne.s32 	%p4147, %r15291, %r3730;
	selp.u32 	%r11434, 1, 0, %p4147;
	or.b32  	%r15248, %r15248, %r11434;
	mov.u32 	%r15291, %r3730;
$L__BB3_2629:
	setp.lt.s32 	%p4148, %r15293, 0;
	@%p4148 bra 	$L__BB3_2631;
	and.b32  	%r11435, %r15293, %r3641;
	popc.b32 	%r11436, %r11435;
	setp.eq.s32 	%p4149, %r11436, 1;
	or.b32  	%r11437, %r11435, -2147483648;
	selp.b32 	%r3734, %r11437, %r11435, %p4149;
	st.local.u32 	[%rd277+1900], %r3734;
	setp.ne.s32 	%p4150, %r15293, %r3734;
	selp.u32 	%r11438, 1, 0, %p4150;
	or.b32  	%r15248, %r15248, %r11438;
	mov.u32 	%r15293, %r3734;
$L__BB3_2631:
	setp.lt.s32 	%p4151, %r15295, 0;
	@%p4151 bra 	$L__BB3_2633;
	and.b32  	%r11439, %r15295, %r3641;
	popc.b32 	%r11440, %r11439;
	setp.eq.s32 	%p4152, %r11440, 1;
	or.b32  	%r11441, %r11439, -2147483648;
	selp.b32 	%r3738, %r11441, %r11439, %p4152;
	st.local.u32 	[%rd277+2400], %r3738;
	setp.ne.s32 	%p4153, %r15295, %r3738;
	selp.u32 	%r11442, 1, 0, %p4153;
	or.b32  	%r15248, %r15248, %r11442;
	mov.u32 	%r15295, %r3738;
$L__BB3_2633:
	mov.b32 	%r11443, 0;
	st.local.v4.u32 	[%rd3], {%r11443, %r11443, %r11443, %r11443};
	st.local.v4.u32 	[%rd3+16], {%r11443, %r11443, %r11443, %r11443};
	st.local.v4.u32 	[%rd3+32], {%r11443, %r11443, %r11443, %r11443};
	st.local.v4.u32 	[%rd3+48], {%r11443, %r11443, %r11443, %r11443};
	st.local.v4.u32 	[%rd3+64], {%r11443, %r11443, %r11443, %r11443};
	st.local.v4.u32 	[%rd3+80], {%r11443, %r11443, %r11443, %r11443};
	st.local.v4.u32 	[%rd3+96], {%r11443, %r11443, %r11443, %r11443};
	st.local.v4.u32 	[%rd3+112], {%r11443, %r11443, %r11443, %r11443};
	popc.b32 	%r3742, %r15247;
	setp.lt.s32 	%p4154, %r15247, 0;
	setp.ne.s32 	%p4155, %r3742, 2;
	or.pred  	%p4156, %p4154, %p4155;
	mov.u32 	%r15297, %r11443;
	@%p4156 bra 	$L__BB3_2636;
	clz.b32 	%r11444, %r15247;
	mov.b32 	%r11445, -2147483648;
	shr.u32 	%r3743, %r11445, %r11444;
	xor.b32  	%r11446, %r3743, %r15247;
	clz.b32 	%r11447, %r11446;
	sub.s32 	%r11448, 31, %r11447;
	mul.wide.u32 	%rd695, %r11448, 4;
	add.s64 	%rd278, %rd3, %rd695;
	ld.local.u32 	%r3744, [%rd278];
	and.b32  	%r11449, %r3744, %r3743;
	setp.ne.s32 	%p4157, %r11449, 0;
	mov.u32 	%r15297, %r15247;
	@%p4157 bra 	$L__BB3_2636;
	or.b32  	%r11451, %r3744, %r3743;
	st.local.u32 	[%rd278], %r11451;
	mov.u32 	%r15297, %r11443;
$L__BB3_2636:
	popc.b32 	%r3746, %r15249;
	setp.lt.s32 	%p4158, %r15249, 0;
	setp.ne.s32 	%p4159, %r3746, 2;
	or.pred  	%p4160, %p4158, %p4159;
	@%p4160 bra 	$L__BB3_2640;
	clz.b32 	%r11452, %r15249;
	mov.b32 	%r11453, -2147483648;
	shr.u32 	%r3747, %r11453, %r11452;
	xor.b32  	%r11454, %r3747, %r15249;
	clz.b32 	%r11455, %r11454;
	sub.s32 	%r11456, 31, %r11455;
	mul.wide.u32 	%rd696, %r11456, 4;
	add.s64 	%rd279, %rd3, %rd696;
	ld.local.u32 	%r3748, [%rd279];
	and.b32  	%r11457, %r3748, %r3747;
	setp.eq.s32 	%p4161, %r11457, 0;
	@%p4161 bra 	$L__BB3_2639;
	or.b32  	%r15297, %r15249, %r15297;
	bra.uni 	$L__BB3_2640;
$L__BB3_2639:
	or.b32  	%r11458, %r3748, %r3747;
	st.local.u32 	[%rd279], %r11458;
$L__BB3_2640:
	popc.b32 	%r3751, %r15251;
	setp.lt.s32 	%p4162, %r15251, 0;
	setp.ne.s32 	%p4163, %r3751, 2;
	or.pred  	%p4164, %p4162, %p4163;
	@%p4164 bra 	$L__BB3_2644;
	clz.b32 	%r11459, %r15251;
	mov.b32 	%r11460, -2147483648;
	shr.u32 	%r3752, %r11460, %r11459;
	xor.b32  	%r11461, %r3752, %r15251;
	clz.b32 	%r11462, %r11461;
	sub.s32 	%r11463, 31, %r11462;
	mul.wide.u32 	%rd697, %r11463, 4;
	add.s64 	%rd280, %rd3, %rd697;
	ld.local.u32 	%r3753, [%rd280];
	and.b32  	%r11464, %r3753, %r3752;
	setp.eq.s32 	%p4165, %r11464, 0;
	@%p4165 bra 	$L__BB3_2643;
	or.b32  	%r15297, %r15251, %r15297;
	bra.uni 	$L__BB3_2644;
$L__BB3_2643:
	or.b32  	%r11465, %r3753, %r3752;
	st.local.u32 	[%rd280], %r11465;
$L__BB3_2644:
	popc.b32 	%r3756, %r15253;
	setp.lt.s32 	%p4166, %r15253, 0;
	setp.ne.s32 	%p4167, %r3756, 2;
	or.pred  	%p4168, %p4166, %p4167;
	@%p4168 bra 	$L__BB3_2648;
	clz.b32 	%r11466, %r15253;
	mov.b32 	%r11467, -2147483648;
	shr.u32 	%r3757, %r11467, %r11466;
	xor.b32  	%r11468, %r3757, %r15253;
	clz.b32 	%r11469, %r11468;
	sub.s32 	%r11470, 31, %r11469;
	mul.wide.u32 	%rd698, %r11470, 4;
	add.s64 	%rd281, %rd3, %rd698;
	ld.local.u32 	%r3758, [%rd281];
	and.b32  	%r11471, %r3758, %r3757;
	setp.eq.s32 	%p4169, %r11471, 0;
	@%p4169 bra 	$L__BB3_2647;
	or.b32  	%r15297, %r15253, %r15297;
	bra.uni 	$L__BB3_2648;
$L__BB3_2647:
	or.b32  	%r11472, %r3758, %r3757;
	st.local.u32 	[%rd281], %r11472;
$L__BB3_2648:
	popc.b32 	%r3761, %r15255;
	setp.lt.s32 	%p4170, %r15255, 0;
	setp.ne.s32 	%p4171, %r3761, 2;
	or.pred  	%p4172, %p4170, %p4171;
	@%p4172 bra 	$L__BB3_2652;
	clz.b32 	%r11473, %r15255;
	mov.b32 	%r11474, -2147483648;
	shr.u32 	%r3762, %r11474, %r11473;
	xor.b32  	%r11475, %r3762, %r15255;
	clz.b32 	%r11476, %r11475;
	sub.s32 	%r11477, 31, %r11476;
	mul.wide.u32 	%rd699, %r11477, 4;
	add.s64 	%rd282, %rd3, %rd699;
	ld.local.u32 	%r3763, [%rd282];
	and.b32  	%r11478, %r3763, %r3762;
	setp.eq.s32 	%p4173, %r11478, 0;
	@%p4173 bra 	$L__BB3_2651;
	or.b32  	%r15297, %r15255, %r15297;
	bra.uni 	$L__BB3_2652;
$L__BB3_2651:
	or.b32  	%r11479, %r3763, %r3762;
	st.local.u32 	[%rd282], %r11479;
$L__BB3_2652:
	popc.b32 	%r3766, %r15257;
	setp.lt.s32 	%p4174, %r15257, 0;
	setp.ne.s32 	%p4175, %r3766, 2;
	or.pred  	%p4176, %p4174, %p4175;
	@%p4176 bra 	$L__BB3_2656;
	clz.b32 	%r11480, %r15257;
	mov.b32 	%r11481, -2147483648;
	shr.u32 	%r3767, %r11481, %r11480;
	xor.b32  	%r11482, %r3767, %r15257;
	clz.b32 	%r11483, %r11482;
	sub.s32 	%r11484, 31, %r11483;
	mul.wide.u32 	%rd700, %r11484, 4;
	add.s64 	%rd283, %rd3, %rd700;
	ld.local.u32 	%r3768, [%rd283];
	and.b32  	%r11485, %r3768, %r3767;
	setp.eq.s32 	%p4177, %r11485, 0;
	@%p4177 bra 	$L__BB3_2655;
	or.b32  	%r15297, %r15257, %r15297;
	bra.uni 	$L__BB3_2656;
$L__BB3_2655:
	or.b32  	%r11486, %r3768, %r3767;
	st.local.u32 	[%rd283], %r11486;
$L__BB3_2656:
	popc.b32 	%r3771, %r15259;
	setp.lt.s32 	%p4178, %r15259, 0;
	setp.ne.s32 	%p4179, %r3771, 2;
	or.pred  	%p4180, %p4178, %p4179;
	@%p4180 bra 	$L__BB3_2660;
	clz.b32 	%r11487, %r15259;
	mov.b32 	%r11488, -2147483648;
	shr.u32 	%r3772, %r11488, %r11487;
	xor.b32  	%r11489, %r3772, %r15259;
	clz.b32 	%r11490, %r11489;
	sub.s32 	%r11491, 31, %r11490;
	mul.wide.u32 	%rd701, %r11491, 4;
	add.s64 	%rd284, %rd3, %rd701;
	ld.local.u32 	%r3773, [%rd284];
	and.b32  	%r11492, %r3773, %r3772;
	setp.eq.s32 	%p4181, %r11492, 0;
	@%p4181 bra 	$L__BB3_2659;
	or.b32  	%r15297, %r15259, %r15297;
	bra.uni 	$L__BB3_2660;
$L__BB3_2659:
	or.b32  	%r11493, %r3773, %r3772;
	st.local.u32 	[%rd284], %r11493;
$L__BB3_2660:
	popc.b32 	%r3776, %r15261;
	setp.lt.s32 	%p4182, %r15261, 0;
	setp.ne.s32 	%p4183, %r3776, 2;
	or.pred  	%p4184, %p4182, %p4183;
	@%p4184 bra 	$L__BB3_2664;
	clz.b32 	%r11494, %r15261;
	mov.b32 	%r11495, -2147483648;
	shr.u32 	%r3777, %r11495, %r11494;
	xor.b32  	%r11496, %r3777, %r15261;
	clz.b32 	%r11497, %r11496;
	sub.s32 	%r11498, 31, %r11497;
	mul.wide.u32 	%rd702, %r11498, 4;
	add.s64 	%rd285, %rd3, %rd702;
	ld.local.u32 	%r3778, [%rd285];
	and.b32  	%r11499, %r3778, %r3777;
	setp.eq.s32 	%p4185, %r11499, 0;
	@%p4185 bra 	$L__BB3_2663;
	or.b32  	%r15297, %r15261, %r15297;
	bra.uni 	$L__BB3_2664;
$L__BB3_2663:
	or.b32  	%r11500, %r3778, %r3777;
	st.local.u32 	[%rd285], %r11500;
$L__BB3_2664:
	popc.b32 	%r3781, %r15263;
	setp.lt.s32 	%p4186, %r15263, 0;
	setp.ne.s32 	%p4187, %r3781, 2;
	or.pred  	%p4188, %p4186, %p4187;
	@%p4188 bra 	$L__BB3_2668;
	clz.b32 	%r11501, %r15263;
	mov.b32 	%r11502, -2147483648;
	shr.u32 	%r3782, %r11502, %r11501;
	xor.b32  	%r11503, %r3782, %r15263;
	clz.b32 	%r11504, %r11503;
	sub.s32 	%r11505, 31, %r11504;
	mul.wide.u32 	%rd703, %r11505, 4;
	add.s64 	%rd286, %rd3, %rd703;
	ld.local.u32 	%r3783, [%rd286];
	and.b32  	%r11506, %r3783, %r3782;
	setp.eq.s32 	%p4189, %r11506, 0;
	@%p4189 bra 	$L__BB3_2667;
	or.b32  	%r15297, %r15263, %r15297;
	bra.uni 	$L__BB3_2668;
$L__BB3_2667:
	or.b32  	%r11507, %r3783, %r3782;
	st.local.u32 	[%rd286], %r11507;
$L__BB3_2668:
	popc.b32 	%r3786, %r15265;
	setp.lt.s32 	%p4190, %r15265, 0;
	setp.ne.s32 	%p4191, %r3786, 2;
	or.pred  	%p4192, %p4190, %p4191;
	@%p4192 bra 	$L__BB3_2672;
	clz.b32 	%r11508, %r15265;
	mov.b32 	%r11509, -2147483648;
	shr.u32 	%r3787, %r11509, %r11508;
	xor.b32  	%r11510, %r3787, %r15265;
	clz.b32 	%r11511, %r11510;
	sub.s32 	%r11512, 31, %r11511;
	mul.wide.u32 	%rd704, %r11512, 4;
	add.s64 	%rd287, %rd3, %rd704;
	ld.local.u32 	%r3788, [%rd287];
	and.b32  	%r11513, %r3788, %r3787;
	setp.eq.s32 	%p4193, %r11513, 0;
	@%p4193 bra 	$L__BB3_2671;
	or.b32  	%r15297, %r15265, %r15297;
	bra.uni 	$L__BB3_2672;
$L__BB3_2671:
	or.b32  	%r11514, %r3788, %r3787;
	st.local.u32 	[%rd287], %r11514;
$L__BB3_2672:
	popc.b32 	%r3791, %r15267;
	setp.lt.s32 	%p4194, %r15267, 0;
	setp.ne.s32 	%p4195, %r3791, 2;
	or.pred  	%p4196, %p4194, %p4195;
	@%p4196 bra 	$L__BB3_2676;
	clz.b32 	%r11515, %r15267;
	mov.b32 	%r11516, -2147483648;
	shr.u32 	%r3792, %r11516, %r11515;
	xor.b32  	%r11517, %r3792, %r15267;
	clz.b32 	%r11518, %r11517;
	sub.s32 	%r11519, 31, %r11518;
	mul.wide.u32 	%rd705, %r11519, 4;
	add.s64 	%rd288, %rd3, %rd705;
	ld.local.u32 	%r3793, [%rd288];
	and.b32  	%r11520, %r3793, %r3792;
	setp.eq.s32 	%p4197, %r11520, 0;
	@%p4197 bra 	$L__BB3_2675;
	or.b32  	%r15297, %r15267, %r15297;
	bra.uni 	$L__BB3_2676;
$L__BB3_2675:
	or.b32  	%r11521, %r3793, %r3792;
	st.local.u32 	[%rd288], %r11521;
$L__BB3_2676:
	popc.b32 	%r3796, %r15269;
	setp.lt.s32 	%p4198, %r15269, 0;
	setp.ne.s32 	%p4199, %r3796, 2;
	or.pred  	%p4200, %p4198, %p4199;
	@%p4200 bra 	$L__BB3_2680;
	clz.b32 	%r11522, %r15269;
	mov.b32 	%r11523, -2147483648;
	shr.u32 	%r3797, %r11523, %r11522;
	xor.b32  	%r11524, %r3797, %r15269;
	clz.b32 	%r11525, %r11524;
	sub.s32 	%r11526, 31, %r11525;
	mul.wide.u32 	%rd706, %r11526, 4;
	add.s64 	%rd289, %rd3, %rd706;
	ld.local.u32 	%r3798, [%rd289];
	and.b32  	%r11527, %r3798, %r3797;
	setp.eq.s32 	%p4201, %r11527, 0;
	@%p4201 bra 	$L__BB3_2679;
	or.b32  	%r15297, %r15269, %r15297;
	bra.uni 	$L__BB3_2680;
$L__BB3_2679:
	or.b32  	%r11528, %r3798, %r3797;
	st.local.u32 	[%rd289], %r11528;
$L__BB3_2680:
	popc.b32 	%r3801, %r15271;
	setp.lt.s32 	%p4202, %r15271, 0;
	setp.ne.s32 	%p4203, %r3801, 2;
	or.pred  	%p4204, %p4202, %p4203;
	@%p4204 bra 	$L__BB3_2684;
	clz.b32 	%r11529, %r15271;
	mov.b32 	%r11530, -2147483648;
	shr.u32 	%r3802, %r11530, %r11529;
	xor.b32  	%r11531, %r3802, %r15271;
	clz.b32 	%r11532, %r11531;
	sub.s32 	%r11533, 31, %r11532;
	mul.wide.u32 	%rd707, %r11533, 4;
	add.s64 	%rd290, %rd3, %rd707;
	ld.local.u32 	%r3803, [%rd290];
	and.b32  	%r11534, %r3803, %r3802;
	setp.eq.s32 	%p4205, %r11534, 0;
	@%p4205 bra 	$L__BB3_2683;
	or.b32  	%r15297, %r15271, %r15297;
	bra.uni 	$L__BB3_2684;
$L__BB3_2683:
	or.b32  	%r11535, %r3803, %r3802;
	st.local.u32 	[%rd290], %r11535;
$L__BB3_2684:
	popc.b32 	%r3806, %r15273;
	setp.lt.s32 	%p4206, %r15273, 0;
	setp.ne.s32 	%p4207, %r3806, 2;
	or.pred  	%p4208, %p4206, %p4207;
	@%p4208 bra 	$L__BB3_2688;
	clz.b32 	%r11536, %r15273;
	mov.b32 	%r11537, -2147483648;
	shr.u32 	%r3807, %r11537, %r11536;
	xor.b32  	%r11538, %r3807, %r15273;
	clz.b32 	%r11539, %r11538;
	sub.s32 	%r11540, 31, %r11539;
	mul.wide.u32 	%rd708, %r11540, 4;
	add.s64 	%rd291, %rd3, %rd708;
	ld.local.u32 	%r3808, [%rd291];
	and.b32  	%r11541, %r3808, %r3807;
	setp.eq.s32 	%p4209, %r11541, 0;
	@%p4209 bra 	$L__BB3_2687;
	or.b32  	%r15297, %r15273, %r15297;
	bra.uni 	$L__BB3_2688;
$L__BB3_2687:
	or.b32  	%r11542, %r3808, %r3807;
	st.local.u32 	[%rd291], %r11542;
$L__BB3_2688:
	popc.b32 	%r3811, %r15275;
	setp.lt.s32 	%p4210, %r15275, 0;
	setp.ne.s32 	%p4211, %r3811, 2;
	or.pred  	%p4212, %p4210, %p4211;
	@%p4212 bra 	$L__BB3_2692;
	clz.b32 	%r11543, %r15275;
	mov.b32 	%r11544, -2147483648;
	shr.u32 	%r3812, %r11544, %r11543;
	xor.b32  	%r11545, %r3812, %r15275;
	clz.b32 	%r11546, %r11545;
	sub.s32 	%r11547, 31, %r11546;
	mul.wide.u32 	%rd709, %r11547, 4;
	add.s64 	%rd292, %rd3, %rd709;
	ld.local.u32 	%r3813, [%rd292];
	and.b32  	%r11548, %r3813, %r3812;
	setp.eq.s32 	%p4213, %r11548, 0;
	@%p4213 bra 	$L__BB3_2691;
	or.b32  	%r15297, %r15275, %r15297;
	bra.uni 	$L__BB3_2692;
$L__BB3_2691:
	or.b32  	%r11549, %r3813, %r3812;
	st.local.u32 	[%rd292], %r11549;
$L__BB3_2692:
	popc.b32 	%r3816, %r15277;
	setp.lt.s32 	%p4214, %r15277, 0;
	setp.ne.s32 	%p4215, %r3816, 2;
	or.pred  	%p4216, %p4214, %p4215;
	@%p4216 bra 	$L__BB3_2696;
	clz.b32 	%r11550, %r15277;
	mov.b32 	%r11551, -2147483648;
	shr.u32 	%r3817, %r11551, %r11550;
	xor.b32  	%r11552, %r3817, %r15277;
	clz.b32 	%r11553, %r11552;
	sub.s32 	%r11554, 31, %r11553;
	mul.wide.u32 	%rd710, %r11554, 4;
	add.s64 	%rd293, %rd3, %rd710;
	ld.local.u32 	%r3818, [%rd293];
	and.b32  	%r11555, %r3818, %r3817;
	setp.eq.s32 	%p4217, %r11555, 0;
	@%p4217 bra 	$L__BB3_2695;
	or.b32  	%r15297, %r15277, %r15297;
	bra.uni 	$L__BB3_2696;
$L__BB3_2695:
	or.b32  	%r11556, %r3818, %r3817;
	st.local.u32 	[%rd293], %r11556;
$L__BB3_2696:
	popc.b32 	%r3821, %r15279;
	setp.lt.s32 	%p4218, %r15279, 0;
	setp.ne.s32 	%p4219, %r3821, 2;
	or.pred  	%p4220, %p4218, %p4219;
	@%p4220 bra 	$L__BB3_2700;
	clz.b32 	%r11557, %r15279;
	mov.b32 	%r11558, -2147483648;
	shr.u32 	%r3822, %r11558, %r11557;
	xor.b32  	%r11559, %r3822, %r15279;
	clz.b32 	%r11560, %r11559;
	sub.s32 	%r11561, 31, %r11560;
	mul.wide.u32 	%rd711, %r11561, 4;
	add.s64 	%rd294, %rd3, %rd711;
	ld.local.u32 	%r3823, [%rd294];
	and.b32  	%r11562, %r3823, %r3822;
	setp.eq.s32 	%p4221, %r11562, 0;
	@%p4221 bra 	$L__BB3_2699;
	or.b32  	%r15297, %r15279, %r15297;
	bra.uni 	$L__BB3_2700;
$L__BB3_2699:
	or.b32  	%r11563, %r3823, %r3822;
	st.local.u32 	[%rd294], %r11563;
$L__BB3_2700:
	popc.b32 	%r3826, %r15281;
	setp.lt.s32 	%p4222, %r15281, 0;
	setp.ne.s32 	%p4223, %r3826, 2;
	or.pred  	%p4224, %p4222, %p4223;
	@%p4224 bra 	$L__BB3_2704;
	clz.b32 	%r11564, %r15281;
	mov.b32 	%r11565, -2147483648;
	shr.u32 	%r3827, %r11565, %r11564;
	xor.b32  	%r11566, %r3827, %r15281;
	clz.b32 	%r11567, %r11566;
	sub.s32 	%r11568, 31, %r11567;
	mul.wide.u32 	%rd712, %r11568, 4;
	add.s64 	%rd295, %rd3, %rd712;
	ld.local.u32 	%r3828, [%rd295];
	and.b32  	%r11569, %r3828, %r3827;
	setp.eq.s32 	%p4225, %r11569, 0;
	@%p4225 bra 	$L__BB3_2703;
	or.b32  	%r15297, %r15281, %r15297;
	bra.uni 	$L__BB3_2704;
$L__BB3_2703:
	or.b32  	%r11570, %r3828, %r3827;
	st.local.u32 	[%rd295], %r11570;
$L__BB3_2704:
	popc.b32 	%r3831, %r15283;
	setp.lt.s32 	%p4226, %r15283, 0;
	setp.ne.s32 	%p4227, %r3831, 2;
	or.pred  	%p4228, %p4226, %p4227;
	@%p4228 bra 	$L__BB3_2708;
	clz.b32 	%r11571, %r15283;
	mov.b32 	%r11572, -2147483648;
	shr.u32 	%r3832, %r11572, %r11571;
	xor.b32  	%r11573, %r3832, %r15283;
	clz.b32 	%r11574, %r11573;
	sub.s32 	%r11575, 31, %r11574;
	mul.wide.u32 	%rd713, %r11575, 4;
	add.s64 	%rd296, %rd3, %rd713;
	ld.local.u32 	%r3833, [%rd296];
	and.b32  	%r11576, %r3833, %r3832;
	setp.eq.s32 	%p4229, %r11576, 0;
	@%p4229 bra 	$L__BB3_2707;
	or.b32  	%r15297, %r15283, %r15297;
	bra.uni 	$L__BB3_2708;
$L__BB3_2707:
	or.b32  	%r11577, %r3833, %r3832;
	st.local.u32 	[%rd296], %r11577;
$L__BB3_2708:
	popc.b32 	%r3836, %r15285;
	setp.lt.s32 	%p4230, %r15285, 0;
	setp.ne.s32 	%p4231, %r3836, 2;
	or.pred  	%p4232, %p4230, %p4231;
	@%p4232 bra 	$L__BB3_2712;
	clz.b32 	%r11578, %r15285;
	mov.b32 	%r11579, -2147483648;
	shr.u32 	%r3837, %r11579, %r11578;
	xor.b32  	%r11580, %r3837, %r15285;
	clz.b32 	%r11581, %r11580;
	sub.s32 	%r11582, 31, %r11581;
	mul.wide.u32 	%rd714, %r11582, 4;
	add.s64 	%rd297, %rd3, %rd714;
	ld.local.u32 	%r3838, [%rd297];
	and.b32  	%r11583, %r3838, %r3837;
	setp.eq.s32 	%p4233, %r11583, 0;
	@%p4233 bra 	$L__BB3_2711;
	or.b32  	%r15297, %r15285, %r15297;
	bra.uni 	$L__BB3_2712;
$L__BB3_2711:
	or.b32  	%r11584, %r3838, %r3837;
	st.local.u32 	[%rd297], %r11584;
$L__BB3_2712:
	popc.b32 	%r3841, %r15287;
	setp.lt.s32 	%p4234, %r15287, 0;
	setp.ne.s32 	%p4235, %r3841, 2;
	or.pred  	%p4236, %p4234, %p4235;
	@%p4236 bra 	$L__BB3_2716;
	clz.b32 	%r11585, %r15287;
	mov.b32 	%r11586, -2147483648;
	shr.u32 	%r3842, %r11586, %r11585;
	xor.b32  	%r11587, %r3842, %r15287;
	clz.b32 	%r11588, %r11587;
	sub.s32 	%r11589, 31, %r11588;
	mul.wide.u32 	%rd715, %r11589, 4;
	add.s64 	%rd298, %rd3, %rd715;
	ld.local.u32 	%r3843, [%rd298];
	and.b32  	%r11590, %r3843, %r3842;
	setp.eq.s32 	%p4237, %r11590, 0;
	@%p4237 bra 	$L__BB3_2715;
	or.b32  	%r15297, %r15287, %r15297;
	bra.uni 	$L__BB3_2716;
$L__BB3_2715:
	or.b32  	%r11591, %r3843, %r3842;
	st.local.u32 	[%rd298], %r11591;
$L__BB3_2716:
	popc.b32 	%r3846, %r15289;
	setp.lt.s32 	%p4238, %r15289, 0;
	setp.ne.s32 	%p4239, %r3846, 2;
	or.pred  	%p4240, %p4238, %p4239;
	@%p4240 bra 	$L__BB3_2720;
	clz.b32 	%r11592, %r15289;
	mov.b32 	%r11593, -2147483648;
	shr.u32 	%r3847, %r11593, %r11592;
	xor.b32  	%r11594, %r3847, %r15289;
	clz.b32 	%r11595, %r11594;
	sub.s32 	%r11596, 31, %r11595;
	mul.wide.u32 	%rd716, %r11596, 4;
	add.s64 	%rd299, %rd3, %rd716;
	ld.local.u32 	%r3848, [%rd299];
	and.b32  	%r11597, %r3848, %r3847;
	setp.eq.s32 	%p4241, %r11597, 0;
	@%p4241 bra 	$L__BB3_2719;
	or.b32  	%r15297, %r15289, %r15297;
	bra.uni 	$L__BB3_2720;
$L__BB3_2719:
	or.b32  	%r11598, %r3848, %r3847;
	st.local.u32 	[%rd299], %r11598;
$L__BB3_2720:
	popc.b32 	%r3851, %r15291;
	setp.lt.s32 	%p4242, %r15291, 0;
	setp.ne.s32 	%p4243, %r3851, 2;
	or.pred  	%p4244, %p4242, %p4243;
	@%p4244 bra 	$L__BB3_2724;
	clz.b32 	%r11599, %r15291;
	mov.b32 	%r11600, -2147483648;
	shr.u32 	%r3852, %r11600, %r11599;
	xor.b32  	%r11601, %r3852, %r15291;
	clz.b32 	%r11602, %r11601;
	sub.s32 	%r11603, 31, %r11602;
	mul.wide.u32 	%rd717, %r11603, 4;
	add.s64 	%rd300, %rd3, %rd717;
	ld.local.u32 	%r3853, [%rd300];
	and.b32  	%r11604, %r3853, %r3852;
	setp.eq.s32 	%p4245, %r11604, 0;
	@%p4245 bra 	$L__BB3_2723;
	or.b32  	%r15297, %r15291, %r15297;
	bra.uni 	$L__BB3_2724;
$L__BB3_2723:
	or.b32  	%r11605, %r3853, %r3852;
	st.local.u32 	[%rd300], %r11605;
$L__BB3_2724:
	popc.b32 	%r3856, %r15293;
	setp.lt.s32 	%p4246, %r15293, 0;
	setp.ne.s32 	%p4247, %r3856, 2;
	or.pred  	%p4248, %p4246, %p4247;
	@%p4248 bra 	$L__BB3_2728;
	clz.b32 	%r11606, %r15293;
	mov.b32 	%r11607, -2147483648;
	shr.u32 	%r3857, %r11607, %r11606;
	xor.b32  	%r11608, %r3857, %r15293;
	clz.b32 	%r11609, %r11608;
	sub.s32 	%r11610, 31, %r11609;
	mul.wide.u32 	%rd718, %r11610, 4;
	add.s64 	%rd301, %rd3, %rd718;
	ld.local.u32 	%r3858, [%rd301];
	and.b32  	%r11611, %r3858, %r3857;
	setp.eq.s32 	%p4249, %r11611, 0;
	@%p4249 bra 	$L__BB3_2727;
	or.b32  	%r15297, %r15293, %r15297;
	bra.uni 	$L__BB3_2728;
$L__BB3_2727:
	or.b32  	%r11612, %r3858, %r3857;
	st.local.u32 	[%rd301], %r11612;
$L__BB3_2728:
	popc.b32 	%r3861, %r15295;
	setp.lt.s32 	%p4250, %r15295, 0;
	setp.ne.s32 	%p4251, %r3861, 2;
	or.pred  	%p4252, %p4250, %p4251;
	@%p4252 bra 	$L__BB3_2730;
	clz.b32 	%r11613, %r15295;
	mov.b32 	%r11614, -2147483648;
	shr.u32 	%r11615, %r11614, %r11613;
	xor.b32  	%r11616, %r11615, %r15295;
	clz.b32 	%r11617, %r11616;
	sub.s32 	%r11618, 31, %r11617;
	mul.wide.u32 	%rd719, %r11618, 4;
	add.s64 	%rd720, %rd3, %rd719;
	ld.local.u32 	%r11619, [%rd720];
	and.b32  	%r11620, %r11619, %r11615;
	setp.eq.s32 	%p4253, %r11620, 0;
	selp.b32 	%r11621, 0, %r15295, %p4253;
	or.b32  	%r15297, %r15297, %r11621;
$L__BB3_2730:
	setp.eq.s32 	%p4254, %r15297, 0;
	mov.b32 	%r15323, 0;
	@%p4254 bra 	$L__BB3_2781;
	not.b32 	%r3864, %r15297;
	setp.gt.s32 	%p4255, %r15247, -1;
	setp.eq.s32 	%p4256, %r3742, 2;
	and.b32  	%r11625, %r15247, %r15297;
	setp.eq.s32 	%p4257, %r11625, %r15247;
	and.pred  	%p4258, %p4256, %p4257;
	mov.b32 	%r15323, 0;
	and.pred  	%p4259, %p4258, %p4255;
	@%p4259 bra 	$L__BB3_2733;
	and.b32  	%r11626, %r15247, %r3864;
	popc.b32 	%r11627, %r11626;
	setp.eq.s32 	%p4260, %r11627, 1;
	or.b32  	%r11628, %r11626, -2147483648;
	selp.b32 	%r11629, %r11628, %r11626, %p4260;
	st.local.u32 	[%rd277], %r11629;
	setp.ne.s32 	%p4261, %r15247, %r11629;
	selp.u32 	%r15323, 1, 0, %p4261;
$L__BB3_2733:
	setp.gt.s32 	%p4262, %r15249, -1;
	setp.eq.s32 	%p4263, %r3746, 2;
	and.b32  	%r11631, %r15249, %r15297;
	setp.eq.s32 	%p4264, %r11631, %r15249;
	and.pred  	%p4265, %p4263, %p4264;
	and.pred  	%p4266, %p4265, %p4262;
	@%p4266 bra 	$L__BB3_2735;
	and.b32  	%r11632, %r15249, %r3864;
	popc.b32 	%r11633, %r11632;
	setp.eq.s32 	%p4267, %r11633, 1;
	or.b32  	%r11634, %r11632, -2147483648;
	selp.b32 	%r11635, %r11634, %r11632, %p4267;
	st.local.u32 	[%rd277+500], %r11635;
	setp.ne.s32 	%p4268, %r15249, %r11635;
	selp.u32 	%r11636, 1, 0, %p4268;
	or.b32  	%r15323, %r15323, %r11636;
$L__BB3_2735:
	setp.gt.s32 	%p4269, %r15251, -1;
	setp.eq.s32 	%p4270, %r3751, 2;
	and.b32  	%r11638, %r15251, %r15297;
	setp.eq.s32 	%p4271, %r11638, %r15251;
	and.pred  	%p4272, %p4270, %p4271;
	and.pred  	%p4273, %p4272, %p4269;
	@%p4273 bra 	$L__BB3_2737;
	and.b32  	%r11639, %r15251, %r3864;
	popc.b32 	%r11640, %r11639;
	setp.eq.s32 	%p4274, %r11640, 1;
	or.b32  	%r11641, %r11639, -2147483648;
	selp.b32 	%r11642, %r11641, %r11639, %p4274;
	st.local.u32 	[%rd277+1000], %r11642;
	setp.ne.s32 	%p4275, %r15251, %r11642;
	selp.u32 	%r11643, 1, 0, %p4275;
	or.b32  	%r15323, %r15323, %r11643;
$L__BB3_2737:
	setp.gt.s32 	%p4276, %r15253, -1;
	setp.eq.s32 	%p4277, %r3756, 2;
	and.b32  	%r11645, %r15253, %r15297;
	setp.eq.s32 	%p4278, %r11645, %r15253;
	and.pred  	%p4279, %p4277, %p4278;
	and.pred  	%p4280, %p4279, %p4276;
	@%p4280 bra 	$L__BB3_2739;
	and.b32  	%r11646, %r15253, %r3864;
	popc.b32 	%r11647, %r11646;
	setp.eq.s32 	%p4281, %r11647, 1;
	or.b32  	%r11648, %r11646, -2147483648;
	selp.b32 	%r11649, %r11648, %r11646, %p4281;
	st.local.u32 	[%rd277+1500], %r11649;
	setp.ne.s32 	%p4282, %r15253, %r11649;
	selp.u32 	%r11650, 1, 0, %p4282;
	or.b32  	%r15323, %r15323, %r11650;
$L__BB3_2739:
	setp.gt.s32 	%p4283, %r15255, -1;
	setp.eq.s32 	%p4284, %r3761, 2;
	and.b32  	%r11652, %r15255, %r15297;
	setp.eq.s32 	%p4285, %r11652, %r15255;
	and.pred  	%p4286, %p4284, %p4285;
	and.pred  	%p4287, %p4286, %p4283;
	@%p4287 bra 	$L__BB3_2741;
	and.b32  	%r11653, %r15255, %r3864;
	popc.b32 	%r11654, %r11653;
	setp.eq.s32 	%p4288, %r11654, 1;
	or.b32  	%r11655, %r11653, -2147483648;
	selp.b32 	%r11656, %r11655, %r11653, %p4288;
	st.local.u32 	[%rd277+2000], %r11656;
	setp.ne.s32 	%p4289, %r15255, %r11656;
	selp.u32 	%r11657, 1, 0, %p4289;
	or.b32  	%r15323, %r15323, %r11657;
$L__BB3_2741:
	setp.gt.s32 	%p4290, %r15257, -1;
	setp.eq.s32 	%p4291, %r3766, 2;
	and.b32  	%r11659, %r15257, %r15297;
	setp.eq.s32 	%p4292, %r11659, %r15257;
	and.pred  	%p4293, %p4291, %p4292;
	and.pred  	%p4294, %p4293, %p4290;
	@%p4294 bra 	$L__BB3_2743;
	and.b32  	%r11660, %r15257, %r3864;
	popc.b32 	%r11661, %r11660;
	setp.eq.s32 	%p4295, %r11661, 1;
	or.b32  	%r11662, %r11660, -2147483648;
	selp.b32 	%r11663, %r11662, %r11660, %p4295;
	st.local.u32 	[%rd277+100], %r11663;
	setp.ne.s32 	%p4296, %r15257, %r11663;
	selp.u32 	%r11664, 1, 0, %p4296;
	or.b32  	%r15323, %r15323, %r11664;
$L__BB3_2743:
	setp.gt.s32 	%p4297, %r15259, -1;
	setp.eq.s32 	%p4298, %r3771, 2;
	and.b32  	%r11666, %r15259, %r15297;
	setp.eq.s32 	%p4299, %r11666, %r15259;
	and.pred  	%p4300, %p4298, %p4299;
	and.pred  	%p4301, %p4300, %p4297;
	@%p4301 bra 	$L__BB3_2745;
	and.b32  	%r11667, %r15259, %r3864;
	popc.b32 	%r11668, %r11667;
	setp.eq.s32 	%p4302, %r11668, 1;
	or.b32  	%r11669, %r11667, -2147483648;
	selp.b32 	%r11670, %r11669, %r11667, %p4302;
	st.local.u32 	[%rd277+600], %r11670;
	setp.ne.s32 	%p4303, %r15259, %r11670;
	selp.u32 	%r11671, 1, 0, %p4303;
	or.b32  	%r15323, %r15323, %r11671;
$L__BB3_2745:
	setp.gt.s32 	%p4304, %r15261, -1;
	setp.eq.s32 	%p4305, %r3776, 2;
	and.b32  	%r11673, %r15261, %r15297;
	setp.eq.s32 	%p4306, %r11673, %r15261;
	and.pred  	%p4307, %p4305, %p4306;
	and.pred  	%p4308, %p4307, %p4304;
	@%p4308 bra 	$L__BB3_2747;
	and.b32  	%r11674, %r15261, %r3864;
	popc.b32 	%r11675, %r11674;
	setp.eq.s32 	%p4309, %r11675, 1;
	or.b32  	%r11676, %r11674, -2147483648;
	selp.b32 	%r11677, %r11676, %r11674, %p4309;
	st.local.u32 	[%rd277+1100], %r11677;
	setp.ne.s32 	%p4310, %r15261, %r11677;
	selp.u32 	%r11678, 1, 0, %p4310;
	or.b32  	%r15323, %r15323, %r11678;
$L__BB3_2747:
	setp.gt.s32 	%p4311, %r15263, -1;
	setp.eq.s32 	%p4312, %r3781, 2;
	and.b32  	%r11680, %r15263, %r15297;
	setp.eq.s32 	%p4313, %r11680, %r15263;
	and.pred  	%p4314, %p4312, %p4313;
	and.pred  	%p4315, %p4314, %p4311;
	@%p4315 bra 	$L__BB3_2749;
	and.b32  	%r11681, %r15263, %r3864;
	popc.b32 	%r11682, %r11681;
	setp.eq.s32 	%p4316, %r11682, 1;
	or.b32  	%r11683, %r11681, -2147483648;
	selp.b32 	%r11684, %r11683, %r11681, %p4316;
	st.local.u32 	[%rd277+1600], %r11684;
	setp.ne.s32 	%p4317, %r15263, %r11684;
	selp.u32 	%r11685, 1, 0, %p4317;
	or.b32  	%r15323, %r15323, %r11685;
$L__BB3_2749:
	setp.gt.s32 	%p4318, %r15265, -1;
	setp.eq.s32 	%p4319, %r3786, 2;
	and.b32  	%r11687, %r15265, %r15297;
	setp.eq.s32 	%p4320, %r11687, %r15265;
	and.pred  	%p4321, %p4319, %p4320;
	and.pred  	%p4322, %p4321, %p4318;
	@%p4322 bra 	$L__BB3_2751;
	and.b32  	%r11688, %r15265, %r3864;
	popc.b32 	%r11689, %r11688;
	setp.eq.s32 	%p4323, %r11689, 1;
	or.b32  	%r11690, %r11688, -2147483648;
	selp.b32 	%r11691, %r11690, %r11688, %p4323;
	st.local.u32 	[%rd277+2100], %r11691;
	setp.ne.s32 	%p4324, %r15265, %r11691;
	selp.u32 	%r11692, 1, 0, %p4324;
	or.b32  	%r15323, %r15323, %r11692;
$L__BB3_2751:
	setp.gt.s32 	%p4325, %r15267, -1;
	setp.eq.s32 	%p4326, %r3791, 2;
	and.b32  	%r11694, %r15267, %r15297;
	setp.eq.s32 	%p4327, %r11694, %r15267;
	and.pred  	%p4328, %p4326, %p4327;
	and.pred  	%p4329, %p4328, %p4325;
	@%p4329 bra 	$L__BB3_2753;
	and.b32  	%r11695, %r15267, %r3864;
	popc.b32 	%r11696, %r11695;
	setp.eq.s32 	%p4330, %r11696, 1;
	or.b32  	%r11697, %r11695, -2147483648;
	selp.b32 	%r11698, %r11697, %r11695, %p4330;
	st.local.u32 	[%rd277+200], %r11698;
	setp.ne.s32 	%p4331, %r15267, %r11698;
	selp.u32 	%r11699, 1, 0, %p4331;
	or.b32  	%r15323, %r15323, %r11699;
$L__BB3_2753:
	setp.gt.s32 	%p4332, %r15269, -1;
	setp.eq.s32 	%p4333, %r3796, 2;
	and.b32  	%r11701, %r15269, %r15297;
	setp.eq.s32 	%p4334, %r11701, %r15269;
	and.pred  	%p4335, %p4333, %p4334;
	and.pred  	%p4336, %p4335, %p4332;
	@%p4336 bra 	$L__BB3_2755;
	and.b32  	%r11702, %r15269, %r3864;
	popc.b32 	%r11703, %r11702;
	setp.eq.s32 	%p4337, %r11703, 1;
	or.b32  	%r11704, %r11702, -2147483648;
	selp.b32 	%r11705, %r11704, %r11702, %p4337;
	st.local.u32 	[%rd277+700], %r11705;
	setp.ne.s32 	%p4338, %r15269, %r11705;
	selp.u32 	%r11706, 1, 0, %p4338;
	or.b32  	%r15323, %r15323, %r11706;
$L__BB3_2755:
	setp.gt.s32 	%p4339, %r15271, -1;
	setp.eq.s32 	%p4340, %r3801, 2;
	and.b32  	%r11708, %r15271, %r15297;
	setp.eq.s32 	%p4341, %r11708, %r15271;
	and.pred  	%p4342, %p4340, %p4341;
	and.pred  	%p4343, %p4342, %p4339;
	@%p4343 bra 	$L__BB3_2757;
	and.b32  	%r11709, %r15271, %r3864;
	popc.b32 	%r11710, %r11709;
	setp.eq.s32 	%p4344, %r11710, 1;
	or.b32  	%r11711, %r11709, -2147483648;
	selp.b32 	%r11712, %r11711, %r11709, %p4344;
	st.local.u32 	[%rd277+1200], %r11712;
	setp.ne.s32 	%p4345, %r15271, %r11712;
	selp.u32 	%r11713, 1, 0, %p4345;
	or.b32  	%r15323, %r15323, %r11713;
$L__BB3_2757:
	setp.gt.s32 	%p4346, %r15273, -1;
	setp.eq.s32 	%p4347, %r3806, 2;
	and.b32  	%r11715, %r15273, %r15297;
	setp.eq.s32 	%p4348, %r11715, %r15273;
	and.pred  	%p4349, %p4347, %p4348;
	and.pred  	%p4350, %p4349, %p4346;
	@%p4350 bra 	$L__BB3_2759;
	and.b32  	%r11716, %r15273, %r3864;
	popc.b32 	%r11717, %r11716;
	setp.eq.s32 	%p4351, %r11717, 1;
	or.b32  	%r11718, %r11716, -2147483648;
	selp.b32 	%r11719, %r11718, %r11716, %p4351;
	st.local.u32 	[%rd277+1700], %r11719;
	setp.ne.s32 	%p4352, %r15273, %r11719;
	selp.u32 	%r11720, 1, 0, %p4352;
	or.b32  	%r15323, %r15323, %r11720;
$L__BB3_2759:
	setp.gt.s32 	%p4353, %r15275, -1;
	setp.eq.s32 	%p4354, %r3811, 2;
	and.b32  	%r11722, %r15275, %r15297;
	setp.eq.s32 	%p4355, %r11722, %r15275;
	and.pred  	%p4356, %p4354, %p4355;
	and.pred  	%p4357, %p4356, %p4353;
	@%p4357 bra 	$L__BB3_2761;
	and.b32  	%r11723, %r15275, %r3864;
	popc.b32 	%r11724, %r11723;
	setp.eq.s32 	%p4358, %r11724, 1;
	or.b32  	%r11725, %r11723, -2147483648;
	selp.b32 	%r11726, %r11725, %r11723, %p4358;
	st.local.u32 	[%rd277+2200], %r11726;
	setp.ne.s32 	%p4359, %r15275, %r11726;
	selp.u32 	%r11727, 1, 0, %p4359;
	or.b32  	%r15323, %r15323, %r11727;
$L__BB3_2761:
	setp.gt.s32 	%p4360, %r15277, -1;
	setp.eq.s32 	%p4361, %r3816, 2;
	and.b32  	%r11729, %r15277, %r15297;
	setp.eq.s32 	%p4362, %r11729, %r15277;
	and.pred  	%p4363, %p4361, %p4362;
	and.pred  	%p4364, %p4363, %p4360;
	@%p4364 bra 	$L__BB3_2763;
	and.b32  	%r11730, %r15277, %r3864;
	popc.b32 	%r11731, %r11730;
	setp.eq.s32 	%p4365, %r11731, 1;
	or.b32  	%r11732, %r11730, -2147483648;
	selp.b32 	%r11733, %r11732, %r11730, %p4365;
	st.local.u32 	[%rd277+300], %r11733;
	setp.ne.s32 	%p4366, %r15277, %r11733;
	selp.u32 	%r11734, 1, 0, %p4366;
	or.b32  	%r15323, %r15323, %r11734;
$L__BB3_2763:
	setp.gt.s32 	%p4367, %r15279, -1;
	setp.eq.s32 	%p4368, %r3821, 2;
	and.b32  	%r11736, %r15279, %r15297;
	setp.eq.s32 	%p4369, %r11736, %r15279;
	and.pred  	%p4370, %p4368, %p4369;
	and.pred  	%p4371, %p4370, %p4367;
	@%p4371 bra 	$L__BB3_2765;
	and.b32  	%r11737, %r15279, %r3864;
	popc.b32 	%r11738, %r11737;
	setp.eq.s32 	%p4372, %r11738, 1;
	or.b32  	%r11739, %r11737, -2147483648;
	selp.b32 	%r11740, %r11739, %r11737, %p4372;
	st.local.u32 	[%rd277+800], %r11740;
	setp.ne.s32 	%p4373, %r15279, %r11740;
	selp.u32 	%r11741, 1, 0, %p4373;
	or.b32  	%r15323, %r15323, %r11741;
$L__BB3_2765:
	setp.gt.s32 	%p4374, %r15281, -1;
	setp.eq.s32 	%p4375, %r3826, 2;
	and.b32  	%r11743, %r15281, %r15297;
	setp.eq.s32 	%p4376, %r11743, %r15281;
	and.pred  	%p4377, %p4375, %p4376;
	and.pred  	%p4378, %p4377, %p4374;
	@%p4378 bra 	$L__BB3_2767;
	and.b32  	%r11744, %r15281, %r3864;
	popc.b32 	%r11745, %r11744;
	setp.eq.s32 	%p4379, %r11745, 1;
	or.b32  	%r11746, %r11744, -2147483648;
	selp.b32 	%r11747, %r11746, %r11744, %p4379;
	st.local.u32 	[%rd277+1300], %r11747;
	setp.ne.s32 	%p4380, %r15281, %r11747;
	selp.u32 	%r11748, 1, 0, %p4380;
	or.b32  	%r15323, %r15323, %r11748;
$L__BB3_2767:
	setp.gt.s32 	%p4381, %r15283, -1;
	setp.eq.s32 	%p4382, %r3831, 2;
	and.b32  	%r11750, %r15283, %r15297;
	setp.eq.s32 	%p4383, %r11750, %r15283;
	and.pred  	%p4384, %p4382, %p4383;
	and.pred  	%p4385, %p4384, %p4381;
	@%p4385 bra 	$L__BB3_2769;
	and.b32  	%r11751, %r15283, %r3864;
	popc.b32 	%r11752, %r11751;
	setp.eq.s32 	%p4386, %r11752, 1;
	or.b32  	%r11753, %r11751, -2147483648;
	selp.b32 	%r11754, %r11753, %r11751, %p4386;
	st.local.u32 	[%rd277+1800], %r11754;
	setp.ne.s32 	%p4387, %r15283, %r11754;
	selp.u32 	%r11755, 1, 0, %p4387;
	or.b32  	%r15323, %r15323, %r11755;
$L__BB3_2769:
	setp.gt.s32 	%p4388, %r15285, -1;
	setp.eq.s32 	%p4389, %r3836, 2;
	and.b32  	%r11757, %r15285, %r15297;
	setp.eq.s32 	%p4390, %r11757, %r15285;
	and.pred  	%p4391, %p4389, %p4390;
	and.pred  	%p4392, %p4391, %p4388;
	@%p4392 bra 	$L__BB3_2771;
	and.b32  	%r11758, %r15285, %r3864;
	popc.b32 	%r11759, %r11758;
	setp.eq.s32 	%p4393, %r11759, 1;
	or.b32  	%r11760, %r11758, -2147483648;
	selp.b32 	%r11761, %r11760, %r11758, %p4393;
	st.local.u32 	[%rd277+2300], %r11761;
	setp.ne.s32 	%p4394, %r15285, %r11761;
	selp.u32 	%r11762, 1, 0, %p4394;
	or.b32  	%r15323, %r15323, %r11762;
$L__BB3_2771:
	setp.gt.s32 	%p4395, %r15287, -1;
	setp.eq.s32 	%p4396, %r3841, 2;
	and.b32  	%r11764, %r15287, %r15297;
	setp.eq.s32 	%p4397, %r11764, %r15287;
	and.pred  	%p4398, %p4396, %p4397;
	and.pred  	%p4399, %p4398, %p4395;
	@%p4399 bra 	$L__BB3_2773;
	and.b32  	%r11765, %r15287, %r3864;
	popc.b32 	%r11766, %r11765;
	setp.eq.s32 	%p4400, %r11766, 1;
	or.b32  	%r11767, %r11765, -2147483648;
	selp.b32 	%r11768, %r11767, %r11765, %p4400;
	st.local.u32 	[%rd277+400], %r11768;
	setp.ne.s32 	%p4401, %r15287, %r11768;
	selp.u32 	%r11769, 1, 0, %p4401;
	or.b32  	%r15323, %r15323, %r11769;
$L__BB3_2773:
	setp.gt.s32 	%p4402, %r15289, -1;
	setp.eq.s32 	%p4403, %r3846, 2;
	and.b32  	%r11771, %r15289, %r15297;
	setp.eq.s32 	%p4404, %r11771, %r15289;
	and.pred  	%p4405, %p4403, %p4404;
	and.pred  	%p4406, %p4405, %p4402;
	@%p4406 bra 	$L__BB3_2775;
	and.b32  	%r11772, %r15289, %r3864;
	popc.b32 	%r11773, %r11772;
	setp.eq.s32 	%p4407, %r11773, 1;
	or.b32  	%r11774, %r11772, -2147483648;
	selp.b32 	%r11775, %r11774, %r11772, %p4407;
	st.local.u32 	[%rd277+900], %r11775;
	setp.ne.s32 	%p4408, %r15289, %r11775;
	selp.u32 	%r11776, 1, 0, %p4408;
	or.b32  	%r15323, %r15323, %r11776;
$L__BB3_2775:
	setp.gt.s32 	%p4409, %r15291, -1;
	setp.eq.s32 	%p4410, %r3851, 2;
	and.b32  	%r11778, %r15291, %r15297;
	setp.eq.s32 	%p4411, %r11778, %r15291;
	and.pred  	%p4412, %p4410, %p4411;
	and.pred  	%p4413, %p4412, %p4409;
	@%p4413 bra 	$L__BB3_2777;
	and.b32  	%r11779, %r15291, %r3864;
	popc.b32 	%r11780, %r11779;
	setp.eq.s32 	%p4414, %r11780, 1;
	or.b32  	%r11781, %r11779, -2147483648;
	selp.b32 	%r11782, %r11781, %r11779, %p4414;
	st.local.u32 	[%rd277+1400], %r11782;
	setp.ne.s32 	%p4415, %r15291, %r11782;
	selp.u32 	%r11783, 1, 0, %p4415;
	or.b32  	%r15323, %r15323, %r11783;
$L__BB3_2777:
	setp.gt.s32 	%p4416, %r15293, -1;
	setp.eq.s32 	%p4417, %r3856, 2;
	and.b32  	%r11785, %r15293, %r15297;
	setp.eq.s32 	%p4418, %r11785, %r15293;
	and.pred  	%p4419, %p4417, %p4418;
	and.pred  	%p4420, %p4419, %p4416;
	@%p4420 bra 	$L__BB3_2779;
	and.b32  	%r11786, %r15293, %r3864;
	popc.b32 	%r11787, %r11786;
	setp.eq.s32 	%p4421, %r11787, 1;
	or.b32  	%r11788, %r11786, -2147483648;
	selp.b32 	%r11789, %r11788, %r11786, %p4421;
	st.local.u32 	[%rd277+1900], %r11789;
	setp.ne.s32 	%p4422, %r15293, %r11789;
	selp.u32 	%r11790, 1, 0, %p4422;
	or.b32  	%r15323, %r15323, %r11790;
$L__BB3_2779:
	setp.gt.s32 	%p4423, %r15295, -1;
	setp.eq.s32 	%p4424, %r3861, 2;
	and.b32  	%r11792, %r15295, %r15297;
	setp.eq.s32 	%p4425, %r11792, %r15295;
	and.pred  	%p4426, %p4424, %p4425;
	and.pred  	%p4427, %p4426, %p4423;
	@%p4427 bra 	$L__BB3_2781;
	and.b32  	%r11793, %r15295, %r3864;
	popc.b32 	%r11794, %r11793;
	setp.eq.s32 	%p4428, %r11794, 1;
	or.b32  	%r11795, %r11793, -2147483648;
	selp.b32 	%r11796, %r11795, %r11793, %p4428;
	st.local.u32 	[%rd277+2400], %r11796;
	setp.ne.s32 	%p4429, %r15295, %r11796;
	selp.u32 	%r11797, 1, 0, %p4429;
	or.b32  	%r15323, %r15323, %r11797;
$L__BB3_2781:
	or.b32  	%r11798, %r15219, %r15323;
	or.b32  	%r15219, %r11798, %r15248;
	add.s32 	%r15220, %r15220, 1;
	setp.ne.s32 	%p4430, %r15220, 25;
	@%p4430 bra 	$L__BB3_2533;
	setp.eq.s32 	%p4431, %r15219, 3;
	@%p4431 bra 	$L__BB3_3790;
	mov.b32 	%r15347, 0;
$L__BB3_2784:
	mul.wide.u32 	%rd721, %r15347, 100;
	add.s64 	%rd882, %rd16, %rd721;
	mov.b32 	%r15349, 0;
$L__BB3_2785:
	mov.u32 	%r3919, %r15349;
	ld.local.u32 	%r15377, [%rd882+-208];
	min.s32 	%r11801, %r15377, 0;
	and.b32  	%r15352, %r11801, 2147483647;
	ld.local.u32 	%r15379, [%rd882+-108];
	setp.gt.s32 	%p4432, %r15379, -1;
	@%p4432 bra 	$L__BB3_2787;
	and.b32  	%r11802, %r15379, 2147483647;
	and.b32  	%r11803, %r15379, %r15352;
	setp.eq.s32 	%p4433, %r11803, 0;
	selp.b32 	%r11804, %r11802, -2147483648, %p4433;
	or.b32  	%r15352, %r11804, %r15352;
$L__BB3_2787:
	ld.local.u32 	%r15381, [%rd882+-8];
	setp.gt.s32 	%p4434, %r15381, -1;
	@%p4434 bra 	$L__BB3_2789;
	and.b32  	%r11805, %r15381, 2147483647;
	and.b32  	%r11806, %r11805, %r15352;
	setp.eq.s32 	%p4435, %r11806, 0;
	selp.b32 	%r11807, %r11805, -2147483648, %p4435;
	or.b32  	%r15352, %r11807, %r15352;
$L__BB3_2789:
	ld.local.u32 	%r15383, [%rd882+92];
	setp.gt.s32 	%p4436, %r15383, -1;
	@%p4436 bra 	$L__BB3_2791;
	and.b32  	%r11808, %r15383, 2147483647;
	and.b32  	%r11809, %r11808, %r15352;
	setp.eq.s32 	%p4437, %r11809, 0;
	selp.b32 	%r11810, %r11808, -2147483648, %p4437;
	or.b32  	%r15352, %r11810, %r15352;
$L__BB3_2791:
	ld.local.u32 	%r15385, [%rd882+192];
	setp.gt.s32 	%p4438, %r15385, -1;
	@%p4438 bra 	$L__BB3_2793;
	and.b32  	%r11811, %r15385, 2147483647;
	and.b32  	%r11812, %r11811, %r15352;
	setp.eq.s32 	%p4439, %r11812, 0;
	selp.b32 	%r11813, %r11811, -2147483648, %p4439;
	or.b32  	%r15352, %r11813, %r15352;
$L__BB3_2793:
	ld.local.u32 	%r15387, [%rd882+-204];
	setp.gt.s32 	%p4440, %r15387, -1;
	@%p4440 bra 	$L__BB3_2795;
	and.b32  	%r11814, %r15387, 2147483647;
	and.b32  	%r11815, %r11814, %r15352;
	setp.eq.s32 	%p4441, %r11815, 0;
	selp.b32 	%r11816, %r11814, -2147483648, %p4441;
	or.b32  	%r15352, %r11816, %r15352;
$L__BB3_2795:
	ld.local.u32 	%r15389, [%rd882+-104];
	setp.gt.s32 	%p4442, %r15389, -1;
	@%p4442 bra 	$L__BB3_2797;
	and.b32  	%r11817, %r15389, 2147483647;
	and.b32  	%r11818, %r11817, %r15352;
	setp.eq.s32 	%p4443, %r11818, 0;
	selp.b32 	%r11819, %r11817, -2147483648, %p4443;
	or.b32  	%r15352, %r11819, %r15352;
$L__BB3_2797:
	ld.local.u32 	%r15391, [%rd882+-4];
	setp.gt.s32 	%p4444, %r15391, -1;
	@%p4444 bra 	$L__BB3_2799;
	and.b32  	%r11820, %r15391, 2147483647;
	and.b32  	%r11821, %r11820, %r15352;
	setp.eq.s32 	%p4445, %r11821, 0;
	selp.b32 	%r11822, %r11820, -2147483648, %p4445;
	or.b32  	%r15352, %r11822, %r15352;
$L__BB3_2799:
	ld.local.u32 	%r15393, [%rd882+96];
	setp.gt.s32 	%p4446, %r15393, -1;
	@%p4446 bra 	$L__BB3_2801;
	and.b32  	%r11823, %r15393, 2147483647;
	and.b32  	%r11824, %r11823, %r15352;
	setp.eq.s32 	%p4447, %r11824, 0;
	selp.b32 	%r11825, %r11823, -2147483648, %p4447;
	or.b32  	%r15352, %r11825, %r15352;
$L__BB3_2801:
	ld.local.u32 	%r15395, [%rd882+196];
	setp.gt.s32 	%p4448, %r15395, -1;
	@%p4448 bra 	$L__BB3_2803;
	and.b32  	%r11826, %r15395, 2147483647;
	and.b32  	%r11827, %r11826, %r15352;
	setp.eq.s32 	%p4449, %r11827, 0;
	selp.b32 	%r11828, %r11826, -2147483648, %p4449;
	or.b32  	%r15352, %r11828, %r15352;
$L__BB3_2803:
	ld.local.u32 	%r15397, [%rd882+-200];
	setp.gt.s32 	%p4450, %r15397, -1;
	@%p4450 bra 	$L__BB3_2805;
	and.b32  	%r11829, %r15397, 2147483647;
	and.b32  	%r11830, %r11829, %r15352;
	setp.eq.s32 	%p4451, %r11830, 0;
	selp.b32 	%r11831, %r11829, -2147483648, %p4451;
	or.b32  	%r15352, %r11831, %r15352;
$L__BB3_2805:
	ld.local.u32 	%r15399, [%rd882+-100];
	setp.gt.s32 	%p4452, %r15399, -1;
	@%p4452 bra 	$L__BB3_2807;
	and.b32  	%r11832, %r15399, 2147483647;
	and.b32  	%r11833, %r11832, %r15352;
	setp.eq.s32 	%p4453, %r11833, 0;
	selp.b32 	%r11834, %r11832, -2147483648, %p4453;
	or.b32  	%r15352, %r11834, %r15352;
$L__BB3_2807:
	ld.local.u32 	%r15401, [%rd882];
	setp.gt.s32 	%p4454, %r15401, -1;
	@%p4454 bra 	$L__BB3_2809;
	and.b32  	%r11835, %r15401, 2147483647;
	and.b32  	%r11836, %r11835, %r15352;
	setp.eq.s32 	%p4455, %r11836, 0;
	selp.b32 	%r11837, %r11835, -2147483648, %p4455;
	or.b32  	%r15352, %r11837, %r15352;
$L__BB3_2809:
	ld.local.u32 	%r15403, [%rd882+100];
	setp.gt.s32 	%p4456, %r15403, -1;
	@%p4456 bra 	$L__BB3_2811;
	and.b32  	%r11838, %r15403, 2147483647;
	and.b32  	%r11839, %r11838, %r15352;
	setp.eq.s32 	%p4457, %r11839, 0;
	selp.b32 	%r11840, %r11838, -2147483648, %p4457;
	or.b32  	%r15352, %r11840, %r15352;
$L__BB3_2811:
	ld.local.u32 	%r15405, [%rd882+200];
	setp.gt.s32 	%p4458, %r15405, -1;
	@%p4458 bra 	$L__BB3_2813;
	and.b32  	%r11841, %r15405, 2147483647;
	and.b32  	%r11842, %r11841, %r15352;
	setp.eq.s32 	%p4459, %r11842, 0;
	selp.b32 	%r11843, %r11841, -2147483648, %p4459;
	or.b32  	%r15352, %r11843, %r15352;
$L__BB3_2813:
	ld.local.u32 	%r15407, [%rd882+-196];
	setp.gt.s32 	%p4460, %r15407, -1;
	@%p4460 bra 	$L__BB3_2815;
	and.b32  	%r11844, %r15407, 2147483647;
	and.b32  	%r11845, %r11844, %r15352;
	setp.eq.s32 	%p4461, %r11845, 0;
	selp.b32 	%r11846, %r11844, -2147483648, %p4461;
	or.b32  	%r15352, %r11846, %r15352;
$L__BB3_2815:
	ld.local.u32 	%r15409, [%rd882+-96];
	setp.gt.s32 	%p4462, %r15409, -1;
	@%p4462 bra 	$L__BB3_2817;
	and.b32  	%r11847, %r15409, 2147483647;
	and.b32  	%r11848, %r11847, %r15352;
	setp.eq.s32 	%p4463, %r11848, 0;
	selp.b32 	%r11849, %r11847, -2147483648, %p4463;
	or.b32  	%r15352, %r11849, %r15352;
$L__BB3_2817:
	ld.local.u32 	%r15411, [%rd882+4];
	setp.gt.s32 	%p4464, %r15411, -1;
	@%p4464 bra 	$L__BB3_2819;
	and.b32  	%r11850, %r15411, 2147483647;
	and.b32  	%r11851, %r11850, %r15352;
	setp.eq.s32 	%p4465, %r11851, 0;
	selp.b32 	%r11852, %r11850, -2147483648, %p4465;
	or.b32  	%r15352, %r11852, %r15352;
$L__BB3_2819:
	ld.local.u32 	%r15413, [%rd882+104];
	setp.gt.s32 	%p4466, %r15413, -1;
	@%p4466 bra 	$L__BB3_2821;
	and.b32  	%r11853, %r15413, 2147483647;
	and.b32  	%r11854, %r11853, %r15352;
	setp.eq.s32 	%p4467, %r11854, 0;
	selp.b32 	%r11855, %r11853, -2147483648, %p4467;
	or.b32  	%r15352, %r11855, %r15352;
$L__BB3_2821:
	ld.local.u32 	%r15415, [%rd882+204];
	setp.gt.s32 	%p4468, %r15415, -1;
	@%p4468 bra 	$L__BB3_2823;
	and.b32  	%r11856, %r15415, 2147483647;
	and.b32  	%r11857, %r11856, %r15352;
	setp.eq.s32 	%p4469, %r11857, 0;
	selp.b32 	%r11858, %r11856, -2147483648, %p4469;
	or.b32  	%r15352, %r11858, %r15352;
$L__BB3_2823:
	ld.local.u32 	%r15417, [%rd882+-192];
	setp.gt.s32 	%p4470, %r15417, -1;
	@%p4470 bra 	$L__BB3_2825;
	and.b32  	%r11859, %r15417, 2147483647;
	and.b32  	%r11860, %r11859, %r15352;
	setp.eq.s32 	%p4471, %r11860, 0;
	selp.b32 	%r11861, %r11859, -2147483648, %p4471;
	or.b32  	%r15352, %r11861, %r15352;
$L__BB3_2825:
	ld.local.u32 	%r15419, [%rd882+-92];
	setp.gt.s32 	%p4472, %r15419, -1;
	@%p4472 bra 	$L__BB3_2827;
	and.b32  	%r11862, %r15419, 2147483647;
	and.b32  	%r11863, %r11862, %r15352;
	setp.eq.s32 	%p4473, %r11863, 0;
	selp.b32 	%r11864, %r11862, -2147483648, %p4473;
	or.b32  	%r15352, %r11864, %r15352;
$L__BB3_2827:
	ld.local.u32 	%r15421, [%rd882+8];
	setp.gt.s32 	%p4474, %r15421, -1;
	@%p4474 bra 	$L__BB3_2829;
	and.b32  	%r11865, %r15421, 2147483647;
	and.b32  	%r11866, %r11865, %r15352;
	setp.eq.s32 	%p4475, %r11866, 0;
	selp.b32 	%r11867, %r11865, -2147483648, %p4475;
	or.b32  	%r15352, %r11867, %r15352;
$L__BB3_2829:
	ld.local.u32 	%r15423, [%rd882+108];
	setp.gt.s32 	%p4476, %r15423, -1;
	@%p4476 bra 	$L__BB3_2831;
	and.b32  	%r11868, %r15423, 2147483647;
	and.b32  	%r11869, %r11868, %r15352;
	setp.eq.s32 	%p4477, %r11869, 0;
	selp.b32 	%r11870, %r11868, -2147483648, %p4477;
	or.b32  	%r15352, %r11870, %r15352;
$L__BB3_2831:
	ld.local.u32 	%r15425, [%rd882+208];
	setp.gt.s32 	%p4478, %r15425, -1;
	@%p4478 bra 	$L__BB3_2833;
	and.b32  	%r11871, %r15425, 2147483647;
	and.b32  	%r11872, %r11871, %r15352;
	setp.eq.s32 	%p4479, %r11872, 0;
	selp.b32 	%r11873, %r11871, -2147483648, %p4479;
	or.b32  	%r15352, %r11873, %r15352;
$L__BB3_2833:
	setp.gt.s32 	%p4480, %r15352, -1;
	mov.b32 	%r15378, 0;
	@%p4480 bra 	$L__BB3_2835;
	mov.b32 	%r11876, 0;
	st.local.u32 	[%rd7], %r11876;
	ld.local.u32 	%r15377, [%rd882+-208];
	mov.b32 	%r15378, 3;
$L__BB3_2835:
	not.b32 	%r3998, %r15352;
	setp.lt.s32 	%p4481, %r15377, 0;
	@%p4481 bra 	$L__BB3_2837;
	and.b32  	%r11877, %r15377, %r3998;
	popc.b32 	%r11878, %r11877;
	setp.eq.s32 	%p4482, %r11878, 1;
	or.b32  	%r11879, %r11877, -2147483648;
	selp.b32 	%r3999, %r11879, %r11877, %p4482;
	st.local.u32 	[%rd882+-208], %r3999;
	setp.ne.s32 	%p4483, %r15377, %r3999;
	selp.u32 	%r11880, 1, 0, %p4483;
	or.b32  	%r15378, %r15378, %r11880;
	mov.u32 	%r15377, %r3999;
$L__BB3_2837:
	setp.lt.s32 	%p4484, %r15379, 0;
	@%p4484 bra 	$L__BB3_2839;
	and.b32  	%r11881, %r15379, %r3998;
	popc.b32 	%r11882, %r11881;
	setp.eq.s32 	%p4485, %r11882, 1;
	or.b32  	%r11883, %r11881, -2147483648;
	selp.b32 	%r4003, %r11883, %r11881, %p4485;
	st.local.u32 	[%rd882+-108], %r4003;
	setp.ne.s32 	%p4486, %r15379, %r4003;
	selp.u32 	%r11884, 1, 0, %p4486;
	or.b32  	%r15378, %r15378, %r11884;
	mov.u32 	%r15379, %r4003;
$L__BB3_2839:
	setp.lt.s32 	%p4487, %r15381, 0;
	@%p4487 bra 	$L__BB3_2841;
	and.b32  	%r11885, %r15381, %r3998;
	popc.b32 	%r11886, %r11885;
	setp.eq.s32 	%p4488, %r11886, 1;
	or.b32  	%r11887, %r11885, -2147483648;
	selp.b32 	%r4007, %r11887, %r11885, %p4488;
	st.local.u32 	[%rd882+-8], %r4007;
	setp.ne.s32 	%p4489, %r15381, %r4007;
	selp.u32 	%r11888, 1, 0, %p4489;
	or.b32  	%r15378, %r15378, %r11888;
	mov.u32 	%r15381, %r4007;
$L__BB3_2841:
	setp.lt.s32 	%p4490, %r15383, 0;
	@%p4490 bra 	$L__BB3_2843;
	and.b32  	%r11889, %r15383, %r3998;
	popc.b32 	%r11890, %r11889;
	setp.eq.s32 	%p4491, %r11890, 1;
	or.b32  	%r11891, %r11889, -2147483648;
	selp.b32 	%r4011, %r11891, %r11889, %p4491;
	st.local.u32 	[%rd882+92], %r4011;
	setp.ne.s32 	%p4492, %r15383, %r4011;
	selp.u32 	%r11892, 1, 0, %p4492;
	or.b32  	%r15378, %r15378, %r11892;
	mov.u32 	%r15383, %r4011;
$L__BB3_2843:
	setp.lt.s32 	%p4493, %r15385, 0;
	@%p4493 bra 	$L__BB3_2845;
	and.b32  	%r11893, %r15385, %r3998;
	popc.b32 	%r11894, %r11893;
	setp.eq.s32 	%p4494, %r11894, 1;
	or.b32  	%r11895, %r11893, -2147483648;
	selp.b32 	%r4015, %r11895, %r11893, %p4494;
	st.local.u32 	[%rd882+192], %r4015;
	setp.ne.s32 	%p4495, %r15385, %r4015;
	selp.u32 	%r11896, 1, 0, %p4495;
	or.b32  	%r15378, %r15378, %r11896;
	mov.u32 	%r15385, %r4015;
$L__BB3_2845:
	setp.lt.s32 	%p4496, %r15387, 0;
	@%p4496 bra 	$L__BB3_2847;
	and.b32  	%r11897, %r15387, %r3998;
	popc.b32 	%r11898, %r11897;
	setp.eq.s32 	%p4497, %r11898, 1;
	or.b32  	%r11899, %r11897, -2147483648;
	selp.b32 	%r4019, %r11899, %r11897, %p4497;
	st.local.u32 	[%rd882+-204], %r4019;
	setp.ne.s32 	%p4498, %r15387, %r4019;
	selp.u32 	%r11900, 1, 0, %p4498;
	or.b32  	%r15378, %r15378, %r11900;
	mov.u32 	%r15387, %r4019;
$L__BB3_2847:
	setp.lt.s32 	%p4499, %r15389, 0;
	@%p4499 bra 	$L__BB3_2849;
	and.b32  	%r11901, %r15389, %r3998;
	popc.b32 	%r11902, %r11901;
	setp.eq.s32 	%p4500, %r11902, 1;
	or.b32  	%r11903, %r11901, -2147483648;
	selp.b32 	%r4023, %r11903, %r11901, %p4500;
	st.local.u32 	[%rd882+-104], %r4023;
	setp.ne.s32 	%p4501, %r15389, %r4023;
	selp.u32 	%r11904, 1, 0, %p4501;
	or.b32  	%r15378, %r15378, %r11904;
	mov.u32 	%r15389, %r4023;
$L__BB3_2849:
	setp.lt.s32 	%p4502, %r15391, 0;
	@%p4502 bra 	$L__BB3_2851;
	and.b32  	%r11905, %r15391, %r3998;
	popc.b32 	%r11906, %r11905;
	setp.eq.s32 	%p4503, %r11906, 1;
	or.b32  	%r11907, %r11905, -2147483648;
	selp.b32 	%r4027, %r11907, %r11905, %p4503;
	st.local.u32 	[%rd882+-4], %r4027;
	setp.ne.s32 	%p4504, %r15391, %r4027;
	selp.u32 	%r11908, 1, 0, %p4504;
	or.b32  	%r15378, %r15378, %r11908;
	mov.u32 	%r15391, %r4027;
$L__BB3_2851:
	setp.lt.s32 	%p4505, %r15393, 0;
	@%p4505 bra 	$L__BB3_2853;
	and.b32  	%r11909, %r15393, %r3998;
	popc.b32 	%r11910, %r11909;
	setp.eq.s32 	%p4506, %r11910, 1;
	or.b32  	%r11911, %r11909, -2147483648;
	selp.b32 	%r4031, %r11911, %r11909, %p4506;
	st.local.u32 	[%rd882+96], %r4031;
	setp.ne.s32 	%p4507, %r15393, %r4031;
	selp.u32 	%r11912, 1, 0, %p4507;
	or.b32  	%r15378, %r15378, %r11912;
	mov.u32 	%r15393, %r4031;
$L__BB3_2853:
	setp.lt.s32 	%p4508, %r15395, 0;
	@%p4508 bra 	$L__BB3_2855;
	and.b32  	%r11913, %r15395, %r3998;
	popc.b32 	%r11914, %r11913;
	setp.eq.s32 	%p4509, %r11914, 1;
	or.b32  	%r11915, %r11913, -2147483648;
	selp.b32 	%r4035, %r11915, %r11913, %p4509;
	st.local.u32 	[%rd882+196], %r4035;
	setp.ne.s32 	%p4510, %r15395, %r4035;
	selp.u32 	%r11916, 1, 0, %p4510;
	or.b32  	%r15378, %r15378, %r11916;
	mov.u32 	%r15395, %r4035;
$L__BB3_2855:
	setp.lt.s32 	%p4511, %r15397, 0;
	@%p4511 bra 	$L__BB3_2857;
	and.b32  	%r11917, %r15397, %r3998;
	popc.b32 	%r11918, %r11917;
	setp.eq.s32 	%p4512, %r11918, 1;
	or.b32  	%r11919, %r11917, -2147483648;
	selp.b32 	%r4039, %r11919, %r11917, %p4512;
	st.local.u32 	[%rd882+-200], %r4039;
	setp.ne.s32 	%p4513, %r15397, %r4039;
	selp.u32 	%r11920, 1, 0, %p4513;
	or.b32  	%r15378, %r15378, %r11920;
	mov.u32 	%r15397, %r4039;
$L__BB3_2857:
	setp.lt.s32 	%p4514, %r15399, 0;
	@%p4514 bra 	$L__BB3_2859;
	and.b32  	%r11921, %r15399, %r3998;
	popc.b32 	%r11922, %r11921;
	setp.eq.s32 	%p4515, %r11922, 1;
	or.b32  	%r11923, %r11921, -2147483648;
	selp.b32 	%r4043, %r11923, %r11921, %p4515;
	st.local.u32 	[%rd882+-100], %r4043;
	setp.ne.s32 	%p4516, %r15399, %r4043;
	selp.u32 	%r11924, 1, 0, %p4516;
	or.b32  	%r15378, %r15378, %r11924;
	mov.u32 	%r15399, %r4043;
$L__BB3_2859:
	setp.lt.s32 	%p4517, %r15401, 0;
	@%p4517 bra 	$L__BB3_2861;
	and.b32  	%r11925, %r15401, %r3998;
	popc.b32 	%r11926, %r11925;
	setp.eq.s32 	%p4518, %r11926, 1;
	or.b32  	%r11927, %r11925, -2147483648;
	selp.b32 	%r4047, %r11927, %r11925, %p4518;
	st.local.u32 	[%rd882], %r4047;
	setp.ne.s32 	%p4519, %r15401, %r4047;
	selp.u32 	%r11928, 1, 0, %p4519;
	or.b32  	%r15378, %r15378, %r11928;
	mov.u32 	%r15401, %r4047;
$L__BB3_2861:
	setp.lt.s32 	%p4520, %r15403, 0;
	@%p4520 bra 	$L__BB3_2863;
	and.b32  	%r11929, %r15403, %r3998;
	popc.b32 	%r11930, %r11929;
	setp.eq.s32 	%p4521, %r11930, 1;
	or.b32  	%r11931, %r11929, -2147483648;
	selp.b32 	%r4051, %r11931, %r11929, %p4521;
	st.local.u32 	[%rd882+100], %r4051;
	setp.ne.s32 	%p4522, %r15403, %r4051;
	selp.u32 	%r11932, 1, 0, %p4522;
	or.b32  	%r15378, %r15378, %r11932;
	mov.u32 	%r15403, %r4051;
$L__BB3_2863:
	setp.lt.s32 	%p4523, %r15405, 0;
	@%p4523 bra 	$L__BB3_2865;
	and.b32  	%r11933, %r15405, %r3998;
	popc.b32 	%r11934, %r11933;
	setp.eq.s32 	%p4524, %r11934, 1;
	or.b32  	%r11935, %r11933, -2147483648;
	selp.b32 	%r4055, %r11935, %r11933, %p4524;
	st.local.u32 	[%rd882+200], %r4055;
	setp.ne.s32 	%p4525, %r15405, %r4055;
	selp.u32 	%r11936, 1, 0, %p4525;
	or.b32  	%r15378, %r15378, %r11936;
	mov.u32 	%r15405, %r4055;
$L__BB3_2865:
	setp.lt.s32 	%p4526, %r15407, 0;
	@%p4526 bra 	$L__BB3_2867;
	and.b32  	%r11937, %r15407, %r3998;
	popc.b32 	%r11938, %r11937;
	setp.eq.s32 	%p4527, %r11938, 1;
	or.b32  	%r11939, %r11937, -2147483648;
	selp.b32 	%r4059, %r11939, %r11937, %p4527;
	st.local.u32 	[%rd882+-196], %r4059;
	setp.ne.s32 	%p4528, %r15407, %r4059;
	selp.u32 	%r11940, 1, 0, %p4528;
	or.b32  	%r15378, %r15378, %r11940;
	mov.u32 	%r15407, %r4059;
$L__BB3_2867:
	setp.lt.s32 	%p4529, %r15409, 0;
	@%p4529 bra 	$L__BB3_2869;
	and.b32  	%r11941, %r15409, %r3998;
	popc.b32 	%r11942, %r11941;
	setp.eq.s32 	%p4530, %r11942, 1;
	or.b32  	%r11943, %r11941, -2147483648;
	selp.b32 	%r4063, %r11943, %r11941, %p4530;
	st.local.u32 	[%rd882+-96], %r4063;
	setp.ne.s32 	%p4531, %r15409, %r4063;
	selp.u32 	%r11944, 1, 0, %p4531;
	or.b32  	%r15378, %r15378, %r11944;
	mov.u32 	%r15409, %r4063;
$L__BB3_2869:
	setp.lt.s32 	%p4532, %r15411, 0;
	@%p4532 bra 	$L__BB3_2871;
	and.b32  	%r11945, %r15411, %r3998;
	popc.b32 	%r11946, %r11945;
	setp.eq.s32 	%p4533, %r11946, 1;
	or.b32  	%r11947, %r11945, -2147483648;
	selp.b32 	%r4067, %r11947, %r11945, %p4533;
	st.local.u32 	[%rd882+4], %r4067;
	setp.ne.s32 	%p4534, %r15411, %r4067;
	selp.u32 	%r11948, 1, 0, %p4534;
	or.b32  	%r15378, %r15378, %r11948;
	mov.u32 	%r15411, %r4067;
$L__BB3_2871:
	setp.lt.s32 	%p4535, %r15413, 0;
	@%p4535 bra 	$L__BB3_2873;
	and.b32  	%r11949, %r15413, %r3998;
	popc.b32 	%r11950, %r11949;
	setp.eq.s32 	%p4536, %r11950, 1;
	or.b32  	%r11951, %r11949, -2147483648;
	selp.b32 	%r4071, %r11951, %r11949, %p4536;
	st.local.u32 	[%rd882+104], %r4071;
	setp.ne.s32 	%p4537, %r15413, %r4071;
	selp.u32 	%r11952, 1, 0, %p4537;
	or.b32  	%r15378, %r15378, %r11952;
	mov.u32 	%r15413, %r4071;
$L__BB3_2873:
	setp.lt.s32 	%p4538, %r15415, 0;
	@%p4538 bra 	$L__BB3_2875;
	and.b32  	%r11953, %r15415, %r3998;
	popc.b32 	%r11954, %r11953;
	setp.eq.s32 	%p4539, %r11954, 1;
	or.b32  	%r11955, %r11953, -2147483648;
	selp.b32 	%r4075, %r11955, %r11953, %p4539;
	st.local.u32 	[%rd882+204], %r4075;
	setp.ne.s32 	%p4540, %r15415, %r4075;
	selp.u32 	%r11956, 1, 0, %p4540;
	or.b32  	%r15378, %r15378, %r11956;
	mov.u32 	%r15415, %r4075;
$L__BB3_2875:
	setp.lt.s32 	%p4541, %r15417, 0;
	@%p4541 bra 	$L__BB3_2877;
	and.b32  	%r11957, %r15417, %r3998;
	popc.b32 	%r11958, %r11957;
	setp.eq.s32 	%p4542, %r11958, 1;
	or.b32  	%r11959, %r11957, -2147483648;
	selp.b32 	%r4079, %r11959, %r11957, %p4542;
	st.local.u32 	[%rd882+-192], %r4079;
	setp.ne.s32 	%p4543, %r15417, %r4079;
	selp.u32 	%r11960, 1, 0, %p4543;
	or.b32  	%r15378, %r15378, %r11960;
	mov.u32 	%r15417, %r4079;
$L__BB3_2877:
	setp.lt.s32 	%p4544, %r15419, 0;
	@%p4544 bra 	$L__BB3_2879;
	and.b32  	%r11961, %r15419, %r3998;
	popc.b32 	%r11962, %r11961;
	setp.eq.s32 	%p4545, %r11962, 1;
	or.b32  	%r11963, %r11961, -2147483648;
	selp.b32 	%r4083, %r11963, %r11961, %p4545;
	st.local.u32 	[%rd882+-92], %r4083;
	setp.ne.s32 	%p4546, %r15419, %r4083;
	selp.u32 	%r11964, 1, 0, %p4546;
	or.b32  	%r15378, %r15378, %r11964;
	mov.u32 	%r15419, %r4083;
$L__BB3_2879:
	setp.lt.s32 	%p4547, %r15421, 0;
	@%p4547 bra 	$L__BB3_2881;
	and.b32  	%r11965, %r15421, %r3998;
	popc.b32 	%r11966, %r11965;
	setp.eq.s32 	%p4548, %r11966, 1;
	or.b32  	%r11967, %r11965, -2147483648;
	selp.b32 	%r4087, %r11967, %r11965, %p4548;
	st.local.u32 	[%rd882+8], %r4087;
	setp.ne.s32 	%p4549, %r15421, %r4087;
	selp.u32 	%r11968, 1, 0, %p4549;
	or.b32  	%r15378, %r15378, %r11968;
	mov.u32 	%r15421, %r4087;
$L__BB3_2881:
	setp.lt.s32 	%p4550, %r15423, 0;
	@%p4550 bra 	$L__BB3_2883;
	and.b32  	%r11969, %r15423, %r3998;
	popc.b32 	%r11970, %r11969;
	setp.eq.s32 	%p4551, %r11970, 1;
	or.b32  	%r11971, %r11969, -2147483648;
	selp.b32 	%r4091, %r11971, %r11969, %p4551;
	st.local.u32 	[%rd882+108], %r4091;
	setp.ne.s32 	%p4552, %r15423, %r4091;
	selp.u32 	%r11972, 1, 0, %p4552;
	or.b32  	%r15378, %r15378, %r11972;
	mov.u32 	%r15423, %r4091;
$L__BB3_2883:
	setp.lt.s32 	%p4553, %r15425, 0;
	@%p4553 bra 	$L__BB3_2885;
	and.b32  	%r11973, %r15425, %r3998;
	popc.b32 	%r11974, %r11973;
	setp.eq.s32 	%p4554, %r11974, 1;
	or.b32  	%r11975, %r11973, -2147483648;
	selp.b32 	%r4095, %r11975, %r11973, %p4554;
	st.local.u32 	[%rd882+208], %r4095;
	setp.ne.s32 	%p4555, %r15425, %r4095;
	selp.u32 	%r11976, 1, 0, %p4555;
	or.b32  	%r15378, %r15378, %r11976;
	mov.u32 	%r15425, %r4095;
$L__BB3_2885:
	mov.b32 	%r11977, 0;
	st.local.v4.u32 	[%rd2], {%r11977, %r11977, %r11977, %r11977};
	st.local.v4.u32 	[%rd2+16], {%r11977, %r11977, %r11977, %r11977};
	st.local.v4.u32 	[%rd2+32], {%r11977, %r11977, %r11977, %r11977};
	st.local.v4.u32 	[%rd2+48], {%r11977, %r11977, %r11977, %r11977};
	st.local.v4.u32 	[%rd2+64], {%r11977, %r11977, %r11977, %r11977};
	st.local.v4.u32 	[%rd2+80], {%r11977, %r11977, %r11977, %r11977};
	st.local.v4.u32 	[%rd2+96], {%r11977, %r11977, %r11977, %r11977};
	st.local.v4.u32 	[%rd2+112], {%r11977, %r11977, %r11977, %r11977};
	popc.b32 	%r4099, %r15377;
	setp.lt.s32 	%p4556, %r15377, 0;
	setp.ne.s32 	%p4557, %r4099, 2;
	or.pred  	%p4558, %p4556, %p4557;
	mov.u32 	%r15427, %r11977;
	@%p4558 bra 	$L__BB3_2888;
	clz.b32 	%r11978, %r15377;
	mov.b32 	%r11979, -2147483648;
	shr.u32 	%r4100, %r11979, %r11978;
	xor.b32  	%r11980, %r4100, %r15377;
	clz.b32 	%r11981, %r11980;
	sub.s32 	%r11982, 31, %r11981;
	mul.wide.u32 	%rd722, %r11982, 4;
	add.s64 	%rd304, %rd2, %rd722;
	ld.local.u32 	%r4101, [%rd304];
	and.b32  	%r11983, %r4101, %r4100;
	setp.ne.s32 	%p4559, %r11983, 0;
	mov.u32 	%r15427, %r15377;
	@%p4559 bra 	$L__BB3_2888;
	or.b32  	%r11985, %r4101, %r4100;
	st.local.u32 	[%rd304], %r11985;
	mov.u32 	%r15427, %r11977;
$L__BB3_2888:
	popc.b32 	%r4103, %r15379;
	setp.lt.s32 	%p4560, %r15379, 0;
	setp.ne.s32 	%p4561, %r4103, 2;
	or.pred  	%p4562, %p4560, %p4561;
	@%p4562 bra 	$L__BB3_2892;
	clz.b32 	%r11986, %r15379;
	mov.b32 	%r11987, -2147483648;
	shr.u32 	%r4104, %r11987, %r11986;
	xor.b32  	%r11988, %r4104, %r15379;
	clz.b32 	%r11989, %r11988;
	sub.s32 	%r11990, 31, %r11989;
	mul.wide.u32 	%rd723, %r11990, 4;
	add.s64 	%rd305, %rd2, %rd723;
	ld.local.u32 	%r4105, [%rd305];
	and.b32  	%r11991, %r4105, %r4104;
	setp.eq.s32 	%p4563, %r11991, 0;
	@%p4563 bra 	$L__BB3_2891;
	or.b32  	%r15427, %r15379, %r15427;
	bra.uni 	$L__BB3_2892;
$L__BB3_2891:
	or.b32  	%r11992, %r4105, %r4104;
	st.local.u32 	[%rd305], %r11992;
$L__BB3_2892:
	popc.b32 	%r4108, %r15381;
	setp.lt.s32 	%p4564, %r15381, 0;
	setp.ne.s32 	%p4565, %r4108, 2;
	or.pred  	%p4566, %p4564, %p4565;
	@%p4566 bra 	$L__BB3_2896;
	clz.b32 	%r11993, %r15381;
	mov.b32 	%r11994, -2147483648;
	shr.u32 	%r4109, %r11994, %r11993;
	xor.b32  	%r11995, %r4109, %r15381;
	clz.b32 	%r11996, %r11995;
	sub.s32 	%r11997, 31, %r11996;
	mul.wide.u32 	%rd724, %r11997, 4;
	add.s64 	%rd306, %rd2, %rd724;
	ld.local.u32 	%r4110, [%rd306];
	and.b32  	%r11998, %r4110, %r4109;
	setp.eq.s32 	%p4567, %r11998, 0;
	@%p4567 bra 	$L__BB3_2895;
	or.b32  	%r15427, %r15381, %r15427;
	bra.uni 	$L__BB3_2896;
$L__BB3_2895:
	or.b32  	%r11999, %r4110, %r4109;
	st.local.u32 	[%rd306], %r11999;
$L__BB3_2896:
	popc.b32 	%r4113, %r15383;
	setp.lt.s32 	%p4568, %r15383, 0;
	setp.ne.s32 	%p4569, %r4113, 2;
	or.pred  	%p4570, %p4568, %p4569;
	@%p4570 bra 	$L__BB3_2900;
	clz.b32 	%r12000, %r15383;
	mov.b32 	%r12001, -2147483648;
	shr.u32 	%r4114, %r12001, %r12000;
	xor.b32  	%r12002, %r4114, %r15383;
	clz.b32 	%r12003, %r12002;
	sub.s32 	%r12004, 31, %r12003;
	mul.wide.u32 	%rd725, %r12004, 4;
	add.s64 	%rd307, %rd2, %rd725;
	ld.local.u32 	%r4115, [%rd307];
	and.b32  	%r12005, %r4115, %r4114;
	setp.eq.s32 	%p4571, %r12005, 0;
	@%p4571 bra 	$L__BB3_2899;
	or.b32  	%r15427, %r15383, %r15427;
	bra.uni 	$L__BB3_2900;
$L__BB3_2899:
	or.b32  	%r12006, %r4115, %r4114;
	st.local.u32 	[%rd307], %r12006;
$L__BB3_2900:
	popc.b32 	%r4118, %r15385;
	setp.lt.s32 	%p4572, %r15385, 0;
	setp.ne.s32 	%p4573, %r4118, 2;
	or.pred  	%p4574, %p4572, %p4573;
	@%p4574 bra 	$L__BB3_2904;
	clz.b32 	%r12007, %r15385;
	mov.b32 	%r12008, -2147483648;
	shr.u32 	%r4119, %r12008, %r12007;
	xor.b32  	%r12009, %r4119, %r15385;
	clz.b32 	%r12010, %r12009;
	sub.s32 	%r12011, 31, %r12010;
	mul.wide.u32 	%rd726, %r12011, 4;
	add.s64 	%rd308, %rd2, %rd726;
	ld.local.u32 	%r4120, [%rd308];
	and.b32  	%r12012, %r4120, %r4119;
	setp.eq.s32 	%p4575, %r12012, 0;
	@%p4575 bra 	$L__BB3_2903;
	or.b32  	%r15427, %r15385, %r15427;
	bra.uni 	$L__BB3_2904;
$L__BB3_2903:
	or.b32  	%r12013, %r4120, %r4119;
	st.local.u32 	[%rd308], %r12013;
$L__BB3_2904:
	popc.b32 	%r4123, %r15387;
	setp.lt.s32 	%p4576, %r15387, 0;
	setp.ne.s32 	%p4577, %r4123, 2;
	or.pred  	%p4578, %p4576, %p4577;
	@%p4578 bra 	$L__BB3_2908;
	clz.b32 	%r12014, %r15387;
	mov.b32 	%r12015, -2147483648;
	shr.u32 	%r4124, %r12015, %r12014;
	xor.b32  	%r12016, %r4124, %r15387;
	clz.b32 	%r12017, %r12016;
	sub.s32 	%r12018, 31, %r12017;
	mul.wide.u32 	%rd727, %r12018, 4;
	add.s64 	%rd309, %rd2, %rd727;
	ld.local.u32 	%r4125, [%rd309];
	and.b32  	%r12019, %r4125, %r4124;
	setp.eq.s32 	%p4579, %r12019, 0;
	@%p4579 bra 	$L__BB3_2907;
	or.b32  	%r15427, %r15387, %r15427;
	bra.uni 	$L__BB3_2908;
$L__BB3_2907:
	or.b32  	%r12020, %r4125, %r4124;
	st.local.u32 	[%rd309], %r12020;
$L__BB3_2908:
	popc.b32 	%r4128, %r15389;
	setp.lt.s32 	%p4580, %r15389, 0;
	setp.ne.s32 	%p4581, %r4128, 2;
	or.pred  	%p4582, %p4580, %p4581;
	@%p4582 bra 	$L__BB3_2912;
	clz.b32 	%r12021, %r15389;
	mov.b32 	%r12022, -2147483648;
	shr.u32 	%r4129, %r12022, %r12021;
	xor.b32  	%r12023, %r4129, %r15389;
	clz.b32 	%r12024, %r12023;
	sub.s32 	%r12025, 31, %r12024;
	mul.wide.u32 	%rd728, %r12025, 4;
	add.s64 	%rd310, %rd2, %rd728;
	ld.local.u32 	%r4130, [%rd310];
	and.b32  	%r12026, %r4130, %r4129;
	setp.eq.s32 	%p4583, %r12026, 0;
	@%p4583 bra 	$L__BB3_2911;
	or.b32  	%r15427, %r15389, %r15427;
	bra.uni 	$L__BB3_2912;
$L__BB3_2911:
	or.b32  	%r12027, %r4130, %r4129;
	st.local.u32 	[%rd310], %r12027;
$L__BB3_2912:
	popc.b32 	%r4133, %r15391;
	setp.lt.s32 	%p4584, %r15391, 0;
	setp.ne.s32 	%p4585, %r4133, 2;
	or.pred  	%p4586, %p4584, %p4585;
	@%p4586 bra 	$L__BB3_2916;
	clz.b32 	%r12028, %r15391;
	mov.b32 	%r12029, -2147483648;
	shr.u32 	%r4134, %r12029, %r12028;
	xor.b32  	%r12030, %r4134, %r15391;
	clz.b32 	%r12031, %r12030;
	sub.s32 	%r12032, 31, %r12031;
	mul.wide.u32 	%rd729, %r12032, 4;
	add.s64 	%rd311, %rd2, %rd729;
	ld.local.u32 	%r4135, [%rd311];
	and.b32  	%r12033, %r4135, %r4134;
	setp.eq.s32 	%p4587, %r12033, 0;
	@%p4587 bra 	$L__BB3_2915;
	or.b32  	%r15427, %r15391, %r15427;
	bra.uni 	$L__BB3_2916;
$L__BB3_2915:
	or.b32  	%r12034, %r4135, %r4134;
	st.local.u32 	[%rd311], %r12034;
$L__BB3_2916:
	popc.b32 	%r4138, %r15393;
	setp.lt.s32 	%p4588, %r15393, 0;
	setp.ne.s32 	%p4589, %r4138, 2;
	or.pred  	%p4590, %p4588, %p4589;
	@%p4590 bra 	$L__BB3_2920;
	clz.b32 	%r12035, %r15393;
	mov.b32 	%r12036, -2147483648;
	shr.u32 	%r4139, %r12036, %r12035;
	xor.b32  	%r12037, %r4139, %r15393;
	clz.b32 	%r12038, %r12037;
	sub.s32 	%r12039, 31, %r12038;
	mul.wide.u32 	%rd730, %r12039, 4;
	add.s64 	%rd312, %rd2, %rd730;
	ld.local.u32 	%r4140, [%rd312];
	and.b32  	%r12040, %r4140, %r4139;
	setp.eq.s32 	%p4591, %r12040, 0;
	@%p4591 bra 	$L__BB3_2919;
	or.b32  	%r15427, %r15393, %r15427;
	bra.uni 	$L__BB3_2920;
$L__BB3_2919:
	or.b32  	%r12041, %r4140, %r4139;
	st.local.u32 	[%rd312], %r12041;
$L__BB3_2920:
	popc.b32 	%r4143, %r15395;
	setp.lt.s32 	%p4592, %r15395, 0;
	setp.ne.s32 	%p4593, %r4143, 2;
	or.pred  	%p4594, %p4592, %p4593;
	@%p4594 bra 	$L__BB3_2924;
	clz.b32 	%r12042, %r15395;
	mov.b32 	%r12043, -2147483648;
	shr.u32 	%r4144, %r12043, %r12042;
	xor.b32  	%r12044, %r4144, %r15395;
	clz.b32 	%r12045, %r12044;
	sub.s32 	%r12046, 31, %r12045;
	mul.wide.u32 	%rd731, %r12046, 4;
	add.s64 	%rd313, %rd2, %rd731;
	ld.local.u32 	%r4145, [%rd313];
	and.b32  	%r12047, %r4145, %r4144;
	setp.eq.s32 	%p4595, %r12047, 0;
	@%p4595 bra 	$L__BB3_2923;
	or.b32  	%r15427, %r15395, %r15427;
	bra.uni 	$L__BB3_2924;
$L__BB3_2923:
	or.b32  	%r12048, %r4145, %r4144;
	st.local.u32 	[%rd313], %r12048;
$L__BB3_2924:
	popc.b32 	%r4148, %r15397;
	setp.lt.s32 	%p4596, %r15397, 0;
	setp.ne.s32 	%p4597, %r4148, 2;
	or.pred  	%p4598, %p4596, %p4597;
	@%p4598 bra 	$L__BB3_2928;
	clz.b32 	%r12049, %r15397;
	mov.b32 	%r12050, -2147483648;
	shr.u32 	%r4149, %r12050, %r12049;
	xor.b32  	%r12051, %r4149, %r15397;
	clz.b32 	%r12052, %r12051;
	sub.s32 	%r12053, 31, %r12052;
	mul.wide.u32 	%rd732, %r12053, 4;
	add.s64 	%rd314, %rd2, %rd732;
	ld.local.u32 	%r4150, [%rd314];
	and.b32  	%r12054, %r4150, %r4149;
	setp.eq.s32 	%p4599, %r12054, 0;
	@%p4599 bra 	$L__BB3_2927;
	or.b32  	%r15427, %r15397, %r15427;
	bra.uni 	$L__BB3_2928;
$L__BB3_2927:
	or.b32  	%r12055, %r4150, %r4149;
	st.local.u32 	[%rd314], %r12055;
$L__BB3_2928:
	popc.b32 	%r4153, %r15399;
	setp.lt.s32 	%p4600, %r15399, 0;
	setp.ne.s32 	%p4601, %r4153, 2;
	or.pred  	%p4602, %p4600, %p4601;
	@%p4602 bra 	$L__BB3_2932;
	clz.b32 	%r12056, %r15399;
	mov.b32 	%r12057, -2147483648;
	shr.u32 	%r4154, %r12057, %r12056;
	xor.b32  	%r12058, %r4154, %r15399;
	clz.b32 	%r12059, %r12058;
	sub.s32 	%r12060, 31, %r12059;
	mul.wide.u32 	%rd733, %r12060, 4;
	add.s64 	%rd315, %rd2, %rd733;
	ld.local.u32 	%r4155, [%rd315];
	and.b32  	%r12061, %r4155, %r4154;
	setp.eq.s32 	%p4603, %r12061, 0;
	@%p4603 bra 	$L__BB3_2931;
	or.b32  	%r15427, %r15399, %r15427;
	bra.uni 	$L__BB3_2932;
$L__BB3_2931:
	or.b32  	%r12062, %r4155, %r4154;
	st.local.u32 	[%rd315], %r12062;
$L__BB3_2932:
	popc.b32 	%r4158, %r15401;
	setp.lt.s32 	%p4604, %r15401, 0;
	setp.ne.s32 	%p4605, %r4158, 2;
	or.pred  	%p4606, %p4604, %p4605;
	@%p4606 bra 	$L__BB3_2936;
	clz.b32 	%r12063, %r15401;
	mov.b32 	%r12064, -2147483648;
	shr.u32 	%r4159, %r12064, %r12063;
	xor.b32  	%r12065, %r4159, %r15401;
	clz.b32 	%r12066, %r12065;
	sub.s32 	%r12067, 31, %r12066;
	mul.wide.u32 	%rd734, %r12067, 4;
	add.s64 	%rd316, %rd2, %rd734;
	ld.local.u32 	%r4160, [%rd316];
	and.b32  	%r12068, %r4160, %r4159;
	setp.eq.s32 	%p4607, %r12068, 0;
	@%p4607 bra 	$L__BB3_2935;
	or.b32  	%r15427, %r15401, %r15427;
	bra.uni 	$L__BB3_2936;
$L__BB3_2935:
	or.b32  	%r12069, %r4160, %r4159;
	st.local.u32 	[%rd316], %r12069;
$L__BB3_2936:
	popc.b32 	%r4163, %r15403;
	setp.lt.s32 	%p4608, %r15403, 0;
	setp.ne.s32 	%p4609, %r4163, 2;
	or.pred  	%p4610, %p4608, %p4609;
	@%p4610 bra 	$L__BB3_2940;
	clz.b32 	%r12070, %r15403;
	mov.b32 	%r12071, -2147483648;
	shr.u32 	%r4164, %r12071, %r12070;
	xor.b32  	%r12072, %r4164, %r15403;
	clz.b32 	%r12073, %r12072;
	sub.s32 	%r12074, 31, %r12073;
	mul.wide.u32 	%rd735, %r12074, 4;
	add.s64 	%rd317, %rd2, %rd735;
	ld.local.u32 	%r4165, [%rd317];
	and.b32  	%r12075, %r4165, %r4164;
	setp.eq.s32 	%p4611, %r12075, 0;
	@%p4611 bra 	$L__BB3_2939;
	or.b32  	%r15427, %r15403, %r15427;
	bra.uni 	$L__BB3_2940;
$L__BB3_2939:
	or.b32  	%r12076, %r4165, %r4164;
	st.local.u32 	[%rd317], %r12076;
$L__BB3_2940:
	popc.b32 	%r4168, %r15405;
	setp.lt.s32 	%p4612, %r15405, 0;
	setp.ne.s32 	%p4613, %r4168, 2;
	or.pred  	%p4614, %p4612, %p4613;
	@%p4614 bra 	$L__BB3_2944;
	clz.b32 	%r12077, %r15405;
	mov.b32 	%r12078, -2147483648;
	shr.u32 	%r4169, %r12078, %r12077;
	xor.b32  	%r12079, %r4169, %r15405;
	clz.b32 	%r12080, %r12079;
	sub.s32 	%r12081, 31, %r12080;
	mul.wide.u32 	%rd736, %r12081, 4;
	add.s64 	%rd318, %rd2, %rd736;
	ld.local.u32 	%r4170, [%rd318];
	and.b32  	%r12082, %r4170, %r4169;
	setp.eq.s32 	%p4615, %r12082, 0;
	@%p4615 bra 	$L__BB3_2943;
	or.b32  	%r15427, %r15405, %r15427;
	bra.uni 	$L__BB3_2944;
$L__BB3_2943:
	or.b32  	%r12083, %r4170, %r4169;
	st.local.u32 	[%rd318], %r12083;
$L__BB3_2944:
	popc.b32 	%r4173, %r15407;
	setp.lt.s32 	%p4616, %r15407, 0;
	setp.ne.s32 	%p4617, %r4173, 2;
	or.pred  	%p4618, %p4616, %p4617;
	@%p4618 bra 	$L__BB3_2948;
	clz.b32 	%r12084, %r15407;
	mov.b32 	%r12085, -2147483648;
	shr.u32 	%r4174, %r12085, %r12084;
	xor.b32  	%r12086, %r4174, %r15407;
	clz.b32 	%r12087, %r12086;
	sub.s32 	%r12088, 31, %r12087;
	mul.wide.u32 	%rd737, %r12088, 4;
	add.s64 	%rd319, %rd2, %rd737;
	ld.local.u32 	%r4175, [%rd319];
	and.b32  	%r12089, %r4175, %r4174;
	setp.eq.s32 	%p4619, %r12089, 0;
	@%p4619 bra 	$L__BB3_2947;
	or.b32  	%r15427, %r15407, %r15427;
	bra.uni 	$L__BB3_2948;
$L__BB3_2947:
	or.b32  	%r12090, %r4175, %r4174;
	st.local.u32 	[%rd319], %r12090;
$L__BB3_2948:
	popc.b32 	%r4178, %r15409;
	setp.lt.s32 	%p4620, %r15409, 0;
	setp.ne.s32 	%p4621, %r4178, 2;
	or.pred  	%p4622, %p4620, %p4621;
	@%p4622 bra 	$L__BB3_2952;
	clz.b32 	%r12091, %r15409;
	mov.b32 	%r12092, -2147483648;
	shr.u32 	%r4179, %r12092, %r12091;
	xor.b32  	%r12093, %r4179, %r15409;
	clz.b32 	%r12094, %r12093;
	sub.s32 	%r12095, 31, %r12094;
	mul.wide.u32 	%rd738, %r12095, 4;
	add.s64 	%rd320, %rd2, %rd738;
	ld.local.u32 	%r4180, [%rd320];
	and.b32  	%r12096, %r4180, %r4179;
	setp.eq.s32 	%p4623, %r12096, 0;
	@%p4623 bra 	$L__BB3_2951;
	or.b32  	%r15427, %r15409, %r15427;
	bra.uni 	$L__BB3_2952;
$L__BB3_2951:
	or.b32  	%r12097, %r4180, %r4179;
	st.local.u32 	[%rd320], %r12097;
$L__BB3_2952:
	popc.b32 	%r4183, %r15411;
	setp.lt.s32 	%p4624, %r15411, 0;
	setp.ne.s32 	%p4625, %r4183, 2;
	or.pred  	%p4626, %p4624, %p4625;
	@%p4626 bra 	$L__BB3_2956;
	clz.b32 	%r12098, %r15411;
	mov.b32 	%r12099, -2147483648;
	shr.u32 	%r4184, %r12099, %r12098;
	xor.b32  	%r12100, %r4184, %r15411;
	clz.b32 	%r12101, %r12100;
	sub.s32 	%r12102, 31, %r12101;
	mul.wide.u32 	%rd739, %r12102, 4;
	add.s64 	%rd321, %rd2, %rd739;
	ld.local.u32 	%r4185, [%rd321];
	and.b32  	%r12103, %r4185, %r4184;
	setp.eq.s32 	%p4627, %r12103, 0;
	@%p4627 bra 	$L__BB3_2955;
	or.b32  	%r15427, %r15411, %r15427;
	bra.uni 	$L__BB3_2956;
$L__BB3_2955:
	or.b32  	%r12104, %r4185, %r4184;
	st.local.u32 	[%rd321], %r12104;
$L__BB3_2956:
	popc.b32 	%r4188, %r15413;
	setp.lt.s32 	%p4628, %r15413, 0;
	setp.ne.s32 	%p4629, %r4188, 2;
	or.pred  	%p4630, %p4628, %p4629;
	@%p4630 bra 	$L__BB3_2960;
	clz.b32 	%r12105, %r15413;
	mov.b32 	%r12106, -2147483648;
	shr.u32 	%r4189, %r12106, %r12105;
	xor.b32  	%r12107, %r4189, %r15413;
	clz.b32 	%r12108, %r12107;
	sub.s32 	%r12109, 31, %r12108;
	mul.wide.u32 	%rd740, %r12109, 4;
	add.s64 	%rd322, %rd2, %rd740;
	ld.local.u32 	%r4190, [%rd322];
	and.b32  	%r12110, %r4190, %r4189;
	setp.eq.s32 	%p4631, %r12110, 0;
	@%p4631 bra 	$L__BB3_2959;
	or.b32  	%r15427, %r15413, %r15427;
	bra.uni 	$L__BB3_2960;
$L__BB3_2959:
	or.b32  	%r12111, %r4190, %r4189;
	st.local.u32 	[%rd322], %r12111;
$L__BB3_2960:
	popc.b32 	%r4193, %r15415;
	setp.lt.s32 	%p4632, %r15415, 0;
	setp.ne.s32 	%p4633, %r4193, 2;
	or.pred  	%p4634, %p4632, %p4633;
	@%p4634 bra 	$L__BB3_2964;
	clz.b32 	%r12112, %r15415;
	mov.b32 	%r12113, -2147483648;
	shr.u32 	%r4194, %r12113, %r12112;
	xor.b32  	%r12114, %r4194, %r15415;
	clz.b32 	%r12115, %r12114;
	sub.s32 	%r12116, 31, %r12115;
	mul.wide.u32 	%rd741, %r12116, 4;
	add.s64 	%rd323, %rd2, %rd741;
	ld.local.u32 	%r4195, [%rd323];
	and.b32  	%r12117, %r4195, %r4194;
	setp.eq.s32 	%p4635, %r12117, 0;
	@%p4635 bra 	$L__BB3_2963;
	or.b32  	%r15427, %r15415, %r15427;
	bra.uni 	$L__BB3_2964;
$L__BB3_2963:
	or.b32  	%r12118, %r4195, %r4194;
	st.local.u32 	[%rd323], %r12118;
$L__BB3_2964:
	popc.b32 	%r4198, %r15417;
	setp.lt.s32 	%p4636, %r15417, 0;
	setp.ne.s32 	%p4637, %r4198, 2;
	or.pred  	%p4638, %p4636, %p4637;
	@%p4638 bra 	$L__BB3_2968;
	clz.b32 	%r12119, %r15417;
	mov.b32 	%r12120, -2147483648;
	shr.u32 	%r4199, %r12120, %r12119;
	xor.b32  	%r12121, %r4199, %r15417;
	clz.b32 	%r12122, %r12121;
	sub.s32 	%r12123, 31, %r12122;
	mul.wide.u32 	%rd742, %r12123, 4;
	add.s64 	%rd324, %rd2, %rd742;
	ld.local.u32 	%r4200, [%rd324];
	and.b32  	%r12124, %r4200, %r4199;
	setp.eq.s32 	%p4639, %r12124, 0;
	@%p4639 bra 	$L__BB3_2967;
	or.b32  	%r15427, %r15417, %r15427;
	bra.uni 	$L__BB3_2968;
$L__BB3_2967:
	or.b32  	%r12125, %r4200, %r4199;
	st.local.u32 	[%rd324], %r12125;
$L__BB3_2968:
	popc.b32 	%r4203, %r15419;
	setp.lt.s32 	%p4640, %r15419, 0;
	setp.ne.s32 	%p4641, %r4203, 2;
	or.pred  	%p4642, %p4640, %p4641;
	@%p4642 bra 	$L__BB3_2972;
	clz.b32 	%r12126, %r15419;
	mov.b32 	%r12127, -2147483648;
	shr.u32 	%r4204, %r12127, %r12126;
	xor.b32  	%r12128, %r4204, %r15419;
	clz.b32 	%r12129, %r12128;
	sub.s32 	%r12130, 31, %r12129;
	mul.wide.u32 	%rd743, %r12130, 4;
	add.s64 	%rd325, %rd2, %rd743;
	ld.local.u32 	%r4205, [%rd325];
	and.b32  	%r12131, %r4205, %r4204;
	setp.eq.s32 	%p4643, %r12131, 0;
	@%p4643 bra 	$L__BB3_2971;
	or.b32  	%r15427, %r15419, %r15427;
	bra.uni 	$L__BB3_2972;
$L__BB3_2971:
	or.b32  	%r12132, %r4205, %r4204;
	st.local.u32 	[%rd325], %r12132;
$L__BB3_2972:
	popc.b32 	%r4208, %r15421;
	setp.lt.s32 	%p4644, %r15421, 0;
	setp.ne.s32 	%p4645, %r4208, 2;
	or.pred  	%p4646, %p4644, %p4645;
	@%p4646 bra 	$L__BB3_2976;
	clz.b32 	%r12133, %r15421;
	mov.b32 	%r12134, -2147483648;
	shr.u32 	%r4209, %r12134, %r12133;
	xor.b32  	%r12135, %r4209, %r15421;
	clz.b32 	%r12136, %r12135;
	sub.s32 	%r12137, 31, %r12136;
	mul.wide.u32 	%rd744, %r12137, 4;
	add.s64 	%rd326, %rd2, %rd744;
	ld.local.u32 	%r4210, [%rd326];
	and.b32  	%r12138, %r4210, %r4209;
	setp.eq.s32 	%p4647, %r12138, 0;
	@%p4647 bra 	$L__BB3_2975;
	or.b32  	%r15427, %r15421, %r15427;
	bra.uni 	$L__BB3_2976;
$L__BB3_2975:
	or.b32  	%r12139, %r4210, %r4209;
	st.local.u32 	[%rd326], %r12139;
$L__BB3_2976:
	popc.b32 	%r4213, %r15423;
	setp.lt.s32 	%p4648, %r15423, 0;
	setp.ne.s32 	%p4649, %r4213, 2;
	or.pred  	%p4650, %p4648, %p4649;
	@%p4650 bra 	$L__BB3_2980;
	clz.b32 	%r12140, %r15423;
	mov.b32 	%r12141, -2147483648;
	shr.u32 	%r4214, %r12141, %r12140;
	xor.b32  	%r12142, %r4214, %r15423;
	clz.b32 	%r12143, %r12142;
	sub.s32 	%r12144, 31, %r12143;
	mul.wide.u32 	%rd745, %r12144, 4;
	add.s64 	%rd327, %rd2, %rd745;
	ld.local.u32 	%r4215, [%rd327];
	and.b32  	%r12145, %r4215, %r4214;
	setp.eq.s32 	%p4651, %r12145, 0;
	@%p4651 bra 	$L__BB3_2979;
	or.b32  	%r15427, %r15423, %r15427;
	bra.uni 	$L__BB3_2980;
$L__BB3_2979:
	or.b32  	%r12146, %r4215, %r4214;
	st.local.u32 	[%rd327], %r12146;
$L__BB3_2980:
	popc.b32 	%r4218, %r15425;
	setp.lt.s32 	%p4652, %r15425, 0;
	setp.ne.s32 	%p4653, %r4218, 2;
	or.pred  	%p4654, %p4652, %p4653;
	@%p4654 bra 	$L__BB3_2982;
	clz.b32 	%r12147, %r15425;
	mov.b32 	%r12148, -2147483648;
	shr.u32 	%r12149, %r12148, %r12147;
	xor.b32  	%r12150, %r12149, %r15425;
	clz.b32 	%r12151, %r12150;
	sub.s32 	%r12152, 31, %r12151;
	mul.wide.u32 	%rd746, %r12152, 4;
	add.s64 	%rd747, %rd2, %rd746;
	ld.local.u32 	%r12153, [%rd747];
	and.b32  	%r12154, %r12153, %r12149;
	setp.eq.s32 	%p4655, %r12154, 0;
	selp.b32 	%r12155, 0, %r15425, %p4655;
	or.b32  	%r15427, %r15427, %r12155;
$L__BB3_2982:
	setp.eq.s32 	%p4656, %r15427, 0;
	mov.b32 	%r15453, 0;
	@%p4656 bra 	$L__BB3_3033;
	not.b32 	%r4221, %r15427;
	setp.gt.s32 	%p4657, %r15377, -1;
	setp.eq.s32 	%p4658, %r4099, 2;
	and.b32  	%r12159, %r15377, %r15427;
	setp.eq.s32 	%p4659, %r12159, %r15377;
	and.pred  	%p4660, %p4658, %p4659;
	mov.b32 	%r15453, 0;
	and.pred  	%p4661, %p4660, %p4657;
	@%p4661 bra 	$L__BB3_2985;
	and.b32  	%r12160, %r15377, %r4221;
	popc.b32 	%r12161, %r12160;
	setp.eq.s32 	%p4662, %r12161, 1;
	or.b32  	%r12162, %r12160, -2147483648;
	selp.b32 	%r12163, %r12162, %r12160, %p4662;
	st.local.u32 	[%rd882+-208], %r12163;
	setp.ne.s32 	%p4663, %r15377, %r12163;
	selp.u32 	%r15453, 1, 0, %p4663;
$L__BB3_2985:
	setp.gt.s32 	%p4664, %r15379, -1;
	setp.eq.s32 	%p4665, %r4103, 2;
	and.b32  	%r12165, %r15379, %r15427;
	setp.eq.s32 	%p4666, %r12165, %r15379;
	and.pred  	%p4667, %p4665, %p4666;
	and.pred  	%p4668, %p4667, %p4664;
	@%p4668 bra 	$L__BB3_2987;
	and.b32  	%r12166, %r15379, %r4221;
	popc.b32 	%r12167, %r12166;
	setp.eq.s32 	%p4669, %r12167, 1;
	or.b32  	%r12168, %r12166, -2147483648;
	selp.b32 	%r12169, %r12168, %r12166, %p4669;
	st.local.u32 	[%rd882+-108], %r12169;
	setp.ne.s32 	%p4670, %r15379, %r12169;
	selp.u32 	%r12170, 1, 0, %p4670;
	or.b32  	%r15453, %r15453, %r12170;
$L__BB3_2987:
	setp.gt.s32 	%p4671, %r15381, -1;
	setp.eq.s32 	%p4672, %r4108, 2;
	and.b32  	%r12172, %r15381, %r15427;
	setp.eq.s32 	%p4673, %r12172, %r15381;
	and.pred  	%p4674, %p4672, %p4673;
	and.pred  	%p4675, %p4674, %p4671;
	@%p4675 bra 	$L__BB3_2989;
	and.b32  	%r12173, %r15381, %r4221;
	popc.b32 	%r12174, %r12173;
	setp.eq.s32 	%p4676, %r12174, 1;
	or.b32  	%r12175, %r12173, -2147483648;
	selp.b32 	%r12176, %r12175, %r12173, %p4676;
	st.local.u32 	[%rd882+-8], %r12176;
	setp.ne.s32 	%p4677, %r15381, %r12176;
	selp.u32 	%r12177, 1, 0, %p4677;
	or.b32  	%r15453, %r15453, %r12177;
$L__BB3_2989:
	setp.gt.s32 	%p4678, %r15383, -1;
	setp.eq.s32 	%p4679, %r4113, 2;
	and.b32  	%r12179, %r15383, %r15427;
	setp.eq.s32 	%p4680, %r12179, %r15383;
	and.pred  	%p4681, %p4679, %p4680;
	and.pred  	%p4682, %p4681, %p4678;
	@%p4682 bra 	$L__BB3_2991;
	and.b32  	%r12180, %r15383, %r4221;
	popc.b32 	%r12181, %r12180;
	setp.eq.s32 	%p4683, %r12181, 1;
	or.b32  	%r12182, %r12180, -2147483648;
	selp.b32 	%r12183, %r12182, %r12180, %p4683;
	st.local.u32 	[%rd882+92], %r12183;
	setp.ne.s32 	%p4684, %r15383, %r12183;
	selp.u32 	%r12184, 1, 0, %p4684;
	or.b32  	%r15453, %r15453, %r12184;
$L__BB3_2991:
	setp.gt.s32 	%p4685, %r15385, -1;
	setp.eq.s32 	%p4686, %r4118, 2;
	and.b32  	%r12186, %r15385, %r15427;
	setp.eq.s32 	%p4687, %r12186, %r15385;
	and.pred  	%p4688, %p4686, %p4687;
	and.pred  	%p4689, %p4688, %p4685;
	@%p4689 bra 	$L__BB3_2993;
	and.b32  	%r12187, %r15385, %r4221;
	popc.b32 	%r12188, %r12187;
	setp.eq.s32 	%p4690, %r12188, 1;
	or.b32  	%r12189, %r12187, -2147483648;
	selp.b32 	%r12190, %r12189, %r12187, %p4690;
	st.local.u32 	[%rd882+192], %r12190;
	setp.ne.s32 	%p4691, %r15385, %r12190;
	selp.u32 	%r12191, 1, 0, %p4691;
	or.b32  	%r15453, %r15453, %r12191;
$L__BB3_2993:
	setp.gt.s32 	%p4692, %r15387, -1;
	setp.eq.s32 	%p4693, %r4123, 2;
	and.b32  	%r12193, %r15387, %r15427;
	setp.eq.s32 	%p4694, %r12193, %r15387;
	and.pred  	%p4695, %p4693, %p4694;
	and.pred  	%p4696, %p4695, %p4692;
	@%p4696 bra 	$L__BB3_2995;
	and.b32  	%r12194, %r15387, %r4221;
	popc.b32 	%r12195, %r12194;
	setp.eq.s32 	%p4697, %r12195, 1;
	or.b32  	%r12196, %r12194, -2147483648;
	selp.b32 	%r12197, %r12196, %r12194, %p4697;
	st.local.u32 	[%rd882+-204], %r12197;
	setp.ne.s32 	%p4698, %r15387, %r12197;
	selp.u32 	%r12198, 1, 0, %p4698;
	or.b32  	%r15453, %r15453, %r12198;
$L__BB3_2995:
	setp.gt.s32 	%p4699, %r15389, -1;
	setp.eq.s32 	%p4700, %r4128, 2;
	and.b32  	%r12200, %r15389, %r15427;
	setp.eq.s32 	%p4701, %r12200, %r15389;
	and.pred  	%p4702, %p4700, %p4701;
	and.pred  	%p4703, %p4702, %p4699;
	@%p4703 bra 	$L__BB3_2997;
	and.b32  	%r12201, %r15389, %r4221;
	popc.b32 	%r12202, %r12201;
	setp.eq.s32 	%p4704, %r12202, 1;
	or.b32  	%r12203, %r12201, -2147483648;
	selp.b32 	%r12204, %r12203, %r12201, %p4704;
	st.local.u32 	[%rd882+-104], %r12204;
	setp.ne.s32 	%p4705, %r15389, %r12204;
	selp.u32 	%r12205, 1, 0, %p4705;
	or.b32  	%r15453, %r15453, %r12205;
$L__BB3_2997:
	setp.gt.s32 	%p4706, %r15391, -1;
	setp.eq.s32 	%p4707, %r4133, 2;
	and.b32  	%r12207, %r15391, %r15427;
	setp.eq.s32 	%p4708, %r12207, %r15391;
	and.pred  	%p4709, %p4707, %p4708;
	and.pred  	%p4710, %p4709, %p4706;
	@%p4710 bra 	$L__BB3_2999;
	and.b32  	%r12208, %r15391, %r4221;
	popc.b32 	%r12209, %r12208;
	setp.eq.s32 	%p4711, %r12209, 1;
	or.b32  	%r12210, %r12208, -2147483648;
	selp.b32 	%r12211, %r12210, %r12208, %p4711;
	st.local.u32 	[%rd882+-4], %r12211;
	setp.ne.s32 	%p4712, %r15391, %r12211;
	selp.u32 	%r12212, 1, 0, %p4712;
	or.b32  	%r15453, %r15453, %r12212;
$L__BB3_2999:
	setp.gt.s32 	%p4713, %r15393, -1;
	setp.eq.s32 	%p4714, %r4138, 2;
	and.b32  	%r12214, %r15393, %r15427;
	setp.eq.s32 	%p4715, %r12214, %r15393;
	and.pred  	%p4716, %p4714, %p4715;
	and.pred  	%p4717, %p4716, %p4713;
	@%p4717 bra 	$L__BB3_3001;
	and.b32  	%r12215, %r15393, %r4221;
	popc.b32 	%r12216, %r12215;
	setp.eq.s32 	%p4718, %r12216, 1;
	or.b32  	%r12217, %r12215, -2147483648;
	selp.b32 	%r12218, %r12217, %r12215, %p4718;
	st.local.u32 	[%rd882+96], %r12218;
	setp.ne.s32 	%p4719, %r15393, %r12218;
	selp.u32 	%r12219, 1, 0, %p4719;
	or.b32  	%r15453, %r15453, %r12219;
$L__BB3_3001:
	setp.gt.s32 	%p4720, %r15395, -1;
	setp.eq.s32 	%p4721, %r4143, 2;
	and.b32  	%r12221, %r15395, %r15427;
	setp.eq.s32 	%p4722, %r12221, %r15395;
	and.pred  	%p4723, %p4721, %p4722;
	and.pred  	%p4724, %p4723, %p4720;
	@%p4724 bra 	$L__BB3_3003;
	and.b32  	%r12222, %r15395, %r4221;
	popc.b32 	%r12223, %r12222;
	setp.eq.s32 	%p4725, %r12223, 1;
	or.b32  	%r12224, %r12222, -2147483648;
	selp.b32 	%r12225, %r12224, %r12222, %p4725;
	st.local.u32 	[%rd882+196], %r12225;
	setp.ne.s32 	%p4726, %r15395, %r12225;
	selp.u32 	%r12226, 1, 0, %p4726;
	or.b32  	%r15453, %r15453, %r12226;
$L__BB3_3003:
	setp.gt.s32 	%p4727, %r15397, -1;
	setp.eq.s32 	%p4728, %r4148, 2;
	and.b32  	%r12228, %r15397, %r15427;
	setp.eq.s32 	%p4729, %r12228, %r15397;
	and.pred  	%p4730, %p4728, %p4729;
	and.pred  	%p4731, %p4730, %p4727;
	@%p4731 bra 	$L__BB3_3005;
	and.b32  	%r12229, %r15397, %r4221;
	popc.b32 	%r12230, %r12229;
	setp.eq.s32 	%p4732, %r12230, 1;
	or.b32  	%r12231, %r12229, -2147483648;
	selp.b32 	%r12232, %r12231, %r12229, %p4732;
	st.local.u32 	[%rd882+-200], %r12232;
	setp.ne.s32 	%p4733, %r15397, %r12232;
	selp.u32 	%r12233, 1, 0, %p4733;
	or.b32  	%r15453, %r15453, %r12233;
$L__BB3_3005:
	setp.gt.s32 	%p4734, %r15399, -1;
	setp.eq.s32 	%p4735, %r4153, 2;
	and.b32  	%r12235, %r15399, %r15427;
	setp.eq.s32 	%p4736, %r12235, %r15399;
	and.pred  	%p4737, %p4735, %p4736;
	and.pred  	%p4738, %p4737, %p4734;
	@%p4738 bra 	$L__BB3_3007;
	and.b32  	%r12236, %r15399, %r4221;
	popc.b32 	%r12237, %r12236;
	setp.eq.s32 	%p4739, %r12237, 1;
	or.b32  	%r12238, %r12236, -2147483648;
	selp.b32 	%r12239, %r12238, %r12236, %p4739;
	st.local.u32 	[%rd882+-100], %r12239;
	setp.ne.s32 	%p4740, %r15399, %r12239;
	selp.u32 	%r12240, 1, 0, %p4740;
	or.b32  	%r15453, %r15453, %r12240;
$L__BB3_3007:
	setp.gt.s32 	%p4741, %r15401, -1;
	setp.eq.s32 	%p4742, %r4158, 2;
	and.b32  	%r12242, %r15401, %r15427;
	setp.eq.s32 	%p4743, %r12242, %r15401;
	and.pred  	%p4744, %p4742, %p4743;
	and.pred  	%p4745, %p4744, %p4741;
	@%p4745 bra 	$L__BB3_3009;
	and.b32  	%r12243, %r15401, %r4221;
	popc.b32 	%r12244, %r12243;
	setp.eq.s32 	%p4746, %r12244, 1;
	or.b32  	%r12245, %r12243, -2147483648;
	selp.b32 	%r12246, %r12245, %r12243, %p4746;
	st.local.u32 	[%rd882], %r12246;
	setp.ne.s32 	%p4747, %r15401, %r12246;
	selp.u32 	%r12247, 1, 0, %p4747;
	or.b32  	%r15453, %r15453, %r12247;
$L__BB3_3009:
	setp.gt.s32 	%p4748, %r15403, -1;
	setp.eq.s32 	%p4749, %r4163, 2;
	and.b32  	%r12249, %r15403, %r15427;
	setp.eq.s32 	%p4750, %r12249, %r15403;
	and.pred  	%p4751, %p4749, %p4750;
	and.pred  	%p4752, %p4751, %p4748;
	@%p4752 bra 	$L__BB3_3011;
	and.b32  	%r12250, %r15403, %r4221;
	popc.b32 	%r12251, %r12250;
	setp.eq.s32 	%p4753, %r12251, 1;
	or.b32  	%r12252, %r12250, -2147483648;
	selp.b32 	%r12253, %r12252, %r12250, %p4753;
	st.local.u32 	[%rd882+100], %r12253;
	setp.ne.s32 	%p4754, %r15403, %r12253;
	selp.u32 	%r12254, 1, 0, %p4754;
	or.b32  	%r15453, %r15453, %r12254;
$L__BB3_3011:
	setp.gt.s32 	%p4755, %r15405, -1;
	setp.eq.s32 	%p4756, %r4168, 2;
	and.b32  	%r12256, %r15405, %r15427;
	setp.eq.s32 	%p4757, %r12256, %r15405;
	and.pred  	%p4758, %p4756, %p4757;
	and.pred  	%p4759, %p4758, %p4755;
	@%p4759 bra 	$L__BB3_3013;
	and.b32  	%r12257, %r15405, %r4221;
	popc.b32 	%r12258, %r12257;
	setp.eq.s32 	%p4760, %r12258, 1;
	or.b32  	%r12259, %r12257, -2147483648;
	selp.b32 	%r12260, %r12259, %r12257, %p4760;
	st.local.u32 	[%rd882+200], %r12260;
	setp.ne.s32 	%p4761, %r15405, %r12260;
	selp.u32 	%r12261, 1, 0, %p4761;
	or.b32  	%r15453, %r15453, %r12261;
$L__BB3_3013:
	setp.gt.s32 	%p4762, %r15407, -1;
	setp.eq.s32 	%p4763, %r4173, 2;
	and.b32  	%r12263, %r15407, %r15427;
	setp.eq.s32 	%p4764, %r12263, %r15407;
	and.pred  	%p4765, %p4763, %p4764;
	and.pred  	%p4766, %p4765, %p4762;
	@%p4766 bra 	$L__BB3_3015;
	and.b32  	%r12264, %r15407, %r4221;
	popc.b32 	%r12265, %r12264;
	setp.eq.s32 	%p4767, %r12265, 1;
	or.b32  	%r12266, %r12264, -2147483648;
	selp.b32 	%r12267, %r12266, %r12264, %p4767;
	st.local.u32 	[%rd882+-196], %r12267;
	setp.ne.s32 	%p4768, %r15407, %r12267;
	selp.u32 	%r12268, 1, 0, %p4768;
	or.b32  	%r15453, %r15453, %r12268;
$L__BB3_3015:
	setp.gt.s32 	%p4769, %r15409, -1;
	setp.eq.s32 	%p4770, %r4178, 2;
	and.b32  	%r12270, %r15409, %r15427;
	setp.eq.s32 	%p4771, %r12270, %r15409;
	and.pred  	%p4772, %p4770, %p4771;
	and.pred  	%p4773, %p4772, %p4769;
	@%p4773 bra 	$L__BB3_3017;
	and.b32  	%r12271, %r15409, %r4221;
	popc.b32 	%r12272, %r12271;
	setp.eq.s32 	%p4774, %r12272, 1;
	or.b32  	%r12273, %r12271, -2147483648;
	selp.b32 	%r12274, %r12273, %r12271, %p4774;
	st.local.u32 	[%rd882+-96], %r12274;
	setp.ne.s32 	%p4775, %r15409, %r12274;
	selp.u32 	%r12275, 1, 0, %p4775;
	or.b32  	%r15453, %r15453, %r12275;
$L__BB3_3017:
	setp.gt.s32 	%p4776, %r15411, -1;
	setp.eq.s32 	%p4777, %r4183, 2;
	and.b32  	%r12277, %r15411, %r15427;
	setp.eq.s32 	%p4778, %r12277, %r15411;
	and.pred  	%p4779, %p4777, %p4778;
	and.pred  	%p4780, %p4779, %p4776;
	@%p4780 bra 	$L__BB3_3019;
	and.b32  	%r12278, %r15411, %r4221;
	popc.b32 	%r12279, %r12278;
	setp.eq.s32 	%p4781, %r12279, 1;
	or.b32  	%r12280, %r12278, -2147483648;
	selp.b32 	%r12281, %r12280, %r12278, %p4781;
	st.local.u32 	[%rd882+4], %r12281;
	setp.ne.s32 	%p4782, %r15411, %r12281;
	selp.u32 	%r12282, 1, 0, %p4782;
	or.b32  	%r15453, %r15453, %r12282;
$L__BB3_3019:
	setp.gt.s32 	%p4783, %r15413, -1;
	setp.eq.s32 	%p4784, %r4188, 2;
	and.b32  	%r12284, %r15413, %r15427;
	setp.eq.s32 	%p4785, %r12284, %r15413;
	and.pred  	%p4786, %p4784, %p4785;
	and.pred  	%p4787, %p4786, %p4783;
	@%p4787 bra 	$L__BB3_3021;
	and.b32  	%r12285, %r15413, %r4221;
	popc.b32 	%r12286, %r12285;
	setp.eq.s32 	%p4788, %r12286, 1;
	or.b32  	%r12287, %r12285, -2147483648;
	selp.b32 	%r12288, %r12287, %r12285, %p4788;
	st.local.u32 	[%rd882+104], %r12288;
	setp.ne.s32 	%p4789, %r15413, %r12288;
	selp.u32 	%r12289, 1, 0, %p4789;
	or.b32  	%r15453, %r15453, %r12289;
$L__BB3_3021:
	setp.gt.s32 	%p4790, %r15415, -1;
	setp.eq.s32 	%p4791, %r4193, 2;
	and.b32  	%r12291, %r15415, %r15427;
	setp.eq.s32 	%p4792, %r12291, %r15415;
	and.pred  	%p4793, %p4791, %p4792;
	and.pred  	%p4794, %p4793, %p4790;
	@%p4794 bra 	$L__BB3_3023;
	and.b32  	%r12292, %r15415, %r4221;
	popc.b32 	%r12293, %r12292;
	setp.eq.s32 	%p4795, %r12293, 1;
	or.b32  	%r12294, %r12292, -2147483648;
	selp.b32 	%r12295, %r12294, %r12292, %p4795;
	st.local.u32 	[%rd882+204], %r12295;
	setp.ne.s32 	%p4796, %r15415, %r12295;
	selp.u32 	%r12296, 1, 0, %p4796;
	or.b32  	%r15453, %r15453, %r12296;
$L__BB3_3023:
	setp.gt.s32 	%p4797, %r15417, -1;
	setp.eq.s32 	%p4798, %r4198, 2;
	and.b32  	%r12298, %r15417, %r15427;
	setp.eq.s32 	%p4799, %r12298, %r15417;
	and.pred  	%p4800, %p4798, %p4799;
	and.pred  	%p4801, %p4800, %p4797;
	@%p4801 bra 	$L__BB3_3025;
	and.b32  	%r12299, %r15417, %r4221;
	popc.b32 	%r12300, %r12299;
	setp.eq.s32 	%p4802, %r12300, 1;
	or.b32  	%r12301, %r12299, -2147483648;
	selp.b32 	%r12302, %r12301, %r12299, %p4802;
	st.local.u32 	[%rd882+-192], %r12302;
	setp.ne.s32 	%p4803, %r15417, %r12302;
	selp.u32 	%r12303, 1, 0, %p4803;
	or.b32  	%r15453, %r15453, %r12303;
$L__BB3_3025:
	setp.gt.s32 	%p4804, %r15419, -1;
	setp.eq.s32 	%p4805, %r4203, 2;
	and.b32  	%r12305, %r15419, %r15427;
	setp.eq.s32 	%p4806, %r12305, %r15419;
	and.pred  	%p4807, %p4805, %p4806;
	and.pred  	%p4808, %p4807, %p4804;
	@%p4808 bra 	$L__BB3_3027;
	and.b32  	%r12306, %r15419, %r4221;
	popc.b32 	%r12307, %r12306;
	setp.eq.s32 	%p4809, %r12307, 1;
	or.b32  	%r12308, %r12306, -2147483648;
	selp.b32 	%r12309, %r12308, %r12306, %p4809;
	st.local.u32 	[%rd882+-92], %r12309;
	setp.ne.s32 	%p4810, %r15419, %r12309;
	selp.u32 	%r12310, 1, 0, %p4810;
	or.b32  	%r15453, %r15453, %r12310;
$L__BB3_3027:
	setp.gt.s32 	%p4811, %r15421, -1;
	setp.eq.s32 	%p4812, %r4208, 2;
	and.b32  	%r12312, %r15421, %r15427;
	setp.eq.s32 	%p4813, %r12312, %r15421;
	and.pred  	%p4814, %p4812, %p4813;
	and.pred  	%p4815, %p4814, %p4811;
	@%p4815 bra 	$L__BB3_3029;
	and.b32  	%r12313, %r15421, %r4221;
	popc.b32 	%r12314, %r12313;
	setp.eq.s32 	%p4816, %r12314, 1;
	or.b32  	%r12315, %r12313, -2147483648;
	selp.b32 	%r12316, %r12315, %r12313, %p4816;
	st.local.u32 	[%rd882+8], %r12316;
	setp.ne.s32 	%p4817, %r15421, %r12316;
	selp.u32 	%r12317, 1, 0, %p4817;
	or.b32  	%r15453, %r15453, %r12317;
$L__BB3_3029:
	setp.gt.s32 	%p4818, %r15423, -1;
	setp.eq.s32 	%p4819, %r4213, 2;
	and.b32  	%r12319, %r15423, %r15427;
	setp.eq.s32 	%p4820, %r12319, %r15423;
	and.pred  	%p4821, %p4819, %p4820;
	and.pred  	%p4822, %p4821, %p4818;
	@%p4822 bra 	$L__BB3_3031;
	and.b32  	%r12320, %r15423, %r4221;
	popc.b32 	%r12321, %r12320;
	setp.eq.s32 	%p4823, %r12321, 1;
	or.b32  	%r12322, %r12320, -2147483648;
	selp.b32 	%r12323, %r12322, %r12320, %p4823;
	st.local.u32 	[%rd882+108], %r12323;
	setp.ne.s32 	%p4824, %r15423, %r12323;
	selp.u32 	%r12324, 1, 0, %p4824;
	or.b32  	%r15453, %r15453, %r12324;
$L__BB3_3031:
	setp.gt.s32 	%p4825, %r15425, -1;
	setp.eq.s32 	%p4826, %r4218, 2;
	and.b32  	%r12326, %r15425, %r15427;
	setp.eq.s32 	%p4827, %r12326, %r15425;
	and.pred  	%p4828, %p4826, %p4827;
	and.pred  	%p4829, %p4828, %p4825;
	@%p4829 bra 	$L__BB3_3033;
	and.b32  	%r12327, %r15425, %r4221;
	popc.b32 	%r12328, %r12327;
	setp.eq.s32 	%p4830, %r12328, 1;
	or.b32  	%r12329, %r12327, -2147483648;
	selp.b32 	%r12330, %r12329, %r12327, %p4830;
	st.local.u32 	[%rd882+208], %r12330;
	setp.ne.s32 	%p4831, %r15425, %r12330;
	selp.u32 	%r12331, 1, 0, %p4831;
	or.b32  	%r15453, %r15453, %r12331;
$L__BB3_3033:
	or.b32  	%r12332, %r15219, %r15453;
	or.b32  	%r15219, %r12332, %r15378;
	add.s32 	%r15349, %r3919, 5;
	add.s64 	%rd882, %rd882, 20;
	setp.lt.u32 	%p4832, %r3919, 20;
	@%p4832 bra 	$L__BB3_2785;
	add.s32 	%r4274, %r15347, 5;
	setp.lt.u32 	%p4833, %r15347, 20;
	mov.u32 	%r15347, %r4274;
	@%p4833 bra 	$L__BB3_2784;
	setp.eq.s32 	%p4834, %r15219, 3;
	@%p4834 bra 	$L__BB3_3790;
	mov.b32 	%r15605, 0;
	mov.u32 	%r15478, %r15605;
$L__BB3_3037:
	ld.local.u32 	%r15505, [%rd883+-48];
	min.s32 	%r12334, %r15505, 0;
	and.b32  	%r15480, %r12334, 2147483647;
	ld.local.u32 	%r15507, [%rd883+-28];
	setp.gt.s32 	%p4835, %r15507, -1;
	@%p4835 bra 	$L__BB3_3039;
	and.b32  	%r12335, %r15507, 2147483647;
	and.b32  	%r12336, %r15507, %r15480;
	setp.eq.s32 	%p4836, %r12336, 0;
	selp.b32 	%r12337, %r12335, -2147483648, %p4836;
	or.b32  	%r15480, %r12337, %r15480;
$L__BB3_3039:
	ld.local.u32 	%r15509, [%rd883+-8];
	setp.gt.s32 	%p4837, %r15509, -1;
	@%p4837 bra 	$L__BB3_3041;
	and.b32  	%r12338, %r15509, 2147483647;
	and.b32  	%r12339, %r12338, %r15480;
	setp.eq.s32 	%p4838, %r12339, 0;
	selp.b32 	%r12340, %r12338, -2147483648, %p4838;
	or.b32  	%r15480, %r12340, %r15480;
$L__BB3_3041:
	ld.local.u32 	%r15511, [%rd883+12];
	setp.gt.s32 	%p4839, %r15511, -1;
	@%p4839 bra 	$L__BB3_3043;
	and.b32  	%r12341, %r15511, 2147483647;
	and.b32  	%r12342, %r12341, %r15480;
	setp.eq.s32 	%p4840, %r12342, 0;
	selp.b32 	%r12343, %r12341, -2147483648, %p4840;
	or.b32  	%r15480, %r12343, %r15480;
$L__BB3_3043:
	ld.local.u32 	%r15513, [%rd883+32];
	setp.gt.s32 	%p4841, %r15513, -1;
	@%p4841 bra 	$L__BB3_3045;
	and.b32  	%r12344, %r15513, 2147483647;
	and.b32  	%r12345, %r12344, %r15480;
	setp.eq.s32 	%p4842, %r12345, 0;
	selp.b32 	%r12346, %r12344, -2147483648, %p4842;
	or.b32  	%r15480, %r12346, %r15480;
$L__BB3_3045:
	ld.local.u32 	%r15515, [%rd883+-44];
	setp.gt.s32 	%p4843, %r15515, -1;
	@%p4843 bra 	$L__BB3_3047;
	and.b32  	%r12347, %r15515, 2147483647;
	and.b32  	%r12348, %r12347, %r15480;
	setp.eq.s32 	%p4844, %r12348, 0;
	selp.b32 	%r12349, %r12347, -2147483648, %p4844;
	or.b32  	%r15480, %r12349, %r15480;
$L__BB3_3047:
	ld.local.u32 	%r15517, [%rd883+-24];
	setp.gt.s32 	%p4845, %r15517, -1;
	@%p4845 bra 	$L__BB3_3049;
	and.b32  	%r12350, %r15517, 2147483647;
	and.b32  	%r12351, %r12350, %r15480;
	setp.eq.s32 	%p4846, %r12351, 0;
	selp.b32 	%r12352, %r12350, -2147483648, %p4846;
	or.b32  	%r15480, %r12352, %r15480;
$L__BB3_3049:
	ld.local.u32 	%r15519, [%rd883+-4];
	setp.gt.s32 	%p4847, %r15519, -1;
	@%p4847 bra 	$L__BB3_3051;
	and.b32  	%r12353, %r15519, 2147483647;
	and.b32  	%r12354, %r12353, %r15480;
	setp.eq.s32 	%p4848, %r12354, 0;
	selp.b32 	%r12355, %r12353, -2147483648, %p4848;
	or.b32  	%r15480, %r12355, %r15480;
$L__BB3_3051:
	ld.local.u32 	%r15521, [%rd883+16];
	setp.gt.s32 	%p4849, %r15521, -1;
	@%p4849 bra 	$L__BB3_3053;
	and.b32  	%r12356, %r15521, 2147483647;
	and.b32  	%r12357, %r12356, %r15480;
	setp.eq.s32 	%p4850, %r12357, 0;
	selp.b32 	%r12358, %r12356, -2147483648, %p4850;
	or.b32  	%r15480, %r12358, %r15480;
$L__BB3_3053:
	ld.local.u32 	%r15523, [%rd883+36];
	setp.gt.s32 	%p4851, %r15523, -1;
	@%p4851 bra 	$L__BB3_3055;
	and.b32  	%r12359, %r15523, 2147483647;
	and.b32  	%r12360, %r12359, %r15480;
	setp.eq.s32 	%p4852, %r12360, 0;
	selp.b32 	%r12361, %r12359, -2147483648, %p4852;
	or.b32  	%r15480, %r12361, %r15480;
$L__BB3_3055:
	ld.local.u32 	%r15525, [%rd883+-40];
	setp.gt.s32 	%p4853, %r15525, -1;
	@%p4853 bra 	$L__BB3_3057;
	and.b32  	%r12362, %r15525, 2147483647;
	and.b32  	%r12363, %r12362, %r15480;
	setp.eq.s32 	%p4854, %r12363, 0;
	selp.b32 	%r12364, %r12362, -2147483648, %p4854;
	or.b32  	%r15480, %r12364, %r15480;
$L__BB3_3057:
	ld.local.u32 	%r15527, [%rd883+-20];
	setp.gt.s32 	%p4855, %r15527, -1;
	@%p4855 bra 	$L__BB3_3059;
	and.b32  	%r12365, %r15527, 2147483647;
	and.b32  	%r12366, %r12365, %r15480;
	setp.eq.s32 	%p4856, %r12366, 0;
	selp.b32 	%r12367, %r12365, -2147483648, %p4856;
	or.b32  	%r15480, %r12367, %r15480;
$L__BB3_3059:
	ld.local.u32 	%r15529, [%rd883];
	setp.gt.s32 	%p4857, %r15529, -1;
	@%p4857 bra 	$L__BB3_3061;
	and.b32  	%r12368, %r15529, 2147483647;
	and.b32  	%r12369, %r12368, %r15480;
	setp.eq.s32 	%p4858, %r12369, 0;
	selp.b32 	%r12370, %r12368, -2147483648, %p4858;
	or.b32  	%r15480, %r12370, %r15480;
$L__BB3_3061:
	ld.local.u32 	%r15531, [%rd883+20];
	setp.gt.s32 	%p4859, %r15531, -1;
	@%p4859 bra 	$L__BB3_3063;
	and.b32  	%r12371, %r15531, 2147483647;
	and.b32  	%r12372, %r12371, %r15480;
	setp.eq.s32 	%p4860, %r12372, 0;
	selp.b32 	%r12373, %r12371, -2147483648, %p4860;
	or.b32  	%r15480, %r12373, %r15480;
$L__BB3_3063:
	ld.local.u32 	%r15533, [%rd883+40];
	setp.gt.s32 	%p4861, %r15533, -1;
	@%p4861 bra 	$L__BB3_3065;
	and.b32  	%r12374, %r15533, 2147483647;
	and.b32  	%r12375, %r12374, %r15480;
	setp.eq.s32 	%p4862, %r12375, 0;
	selp.b32 	%r12376, %r12374, -2147483648, %p4862;
	or.b32  	%r15480, %r12376, %r15480;
$L__BB3_3065:
	ld.local.u32 	%r15535, [%rd883+-36];
	setp.gt.s32 	%p4863, %r15535, -1;
	@%p4863 bra 	$L__BB3_3067;
	and.b32  	%r12377, %r15535, 2147483647;
	and.b32  	%r12378, %r12377, %r15480;
	setp.eq.s32 	%p4864, %r12378, 0;
	selp.b32 	%r12379, %r12377, -2147483648, %p4864;
	or.b32  	%r15480, %r12379, %r15480;
$L__BB3_3067:
	ld.local.u32 	%r15537, [%rd883+-16];
	setp.gt.s32 	%p4865, %r15537, -1;
	@%p4865 bra 	$L__BB3_3069;
	and.b32  	%r12380, %r15537, 2147483647;
	and.b32  	%r12381, %r12380, %r15480;
	setp.eq.s32 	%p4866, %r12381, 0;
	selp.b32 	%r12382, %r12380, -2147483648, %p4866;
	or.b32  	%r15480, %r12382, %r15480;
$L__BB3_3069:
	ld.local.u32 	%r15539, [%rd883+4];
	setp.gt.s32 	%p4867, %r15539, -1;
	@%p4867 bra 	$L__BB3_3071;
	and.b32  	%r12383, %r15539, 2147483647;
	and.b32  	%r12384, %r12383, %r15480;
	setp.eq.s32 	%p4868, %r12384, 0;
	selp.b32 	%r12385, %r12383, -2147483648, %p4868;
	or.b32  	%r15480, %r12385, %r15480;
$L__BB3_3071:
	ld.local.u32 	%r15541, [%rd883+24];
	setp.gt.s32 	%p4869, %r15541, -1;
	@%p4869 bra 	$L__BB3_3073;
	and.b32  	%r12386, %r15541, 2147483647;
	and.b32  	%r12387, %r12386, %r15480;
	setp.eq.s32 	%p4870, %r12387, 0;
	selp.b32 	%r12388, %r12386, -2147483648, %p4870;
	or.b32  	%r15480, %r12388, %r15480;
$L__BB3_3073:
	ld.local.u32 	%r15543, [%rd883+44];
	setp.gt.s32 	%p4871, %r15543, -1;
	@%p4871 bra 	$L__BB3_3075;
	and.b32  	%r12389, %r15543, 2147483647;
	and.b32  	%r12390, %r12389, %r15480;
	setp.eq.s32 	%p4872, %r12390, 0;
	selp.b32 	%r12391, %r12389, -2147483648, %p4872;
	or.b32  	%r15480, %r12391, %r15480;
$L__BB3_3075:
	ld.local.u32 	%r15545, [%rd883+-32];
	setp.gt.s32 	%p4873, %r15545, -1;
	@%p4873 bra 	$L__BB3_3077;
	and.b32  	%r12392, %r15545, 2147483647;
	and.b32  	%r12393, %r12392, %r15480;
	setp.eq.s32 	%p4874, %r12393, 0;
	selp.b32 	%r12394, %r12392, -2147483648, %p4874;
	or.b32  	%r15480, %r12394, %r15480;
$L__BB3_3077:
	ld.local.u32 	%r15547, [%rd883+-12];
	setp.gt.s32 	%p4875, %r15547, -1;
	@%p4875 bra 	$L__BB3_3079;
	and.b32  	%r12395, %r15547, 2147483647;
	and.b32  	%r12396, %r12395, %r15480;
	setp.eq.s32 	%p4876, %r12396, 0;
	selp.b32 	%r12397, %r12395, -2147483648, %p4876;
	or.b32  	%r15480, %r12397, %r15480;
$L__BB3_3079:
	ld.local.u32 	%r15549, [%rd883+8];
	setp.gt.s32 	%p4877, %r15549, -1;
	@%p4877 bra 	$L__BB3_3081;
	and.b32  	%r12398, %r15549, 2147483647;
	and.b32  	%r12399, %r12398, %r15480;
	setp.eq.s32 	%p4878, %r12399, 0;
	selp.b32 	%r12400, %r12398, -2147483648, %p4878;
	or.b32  	%r15480, %r12400, %r15480;
$L__BB3_3081:
	ld.local.u32 	%r15551, [%rd883+28];
	setp.gt.s32 	%p4879, %r15551, -1;
	@%p4879 bra 	$L__BB3_3083;
	and.b32  	%r12401, %r15551, 2147483647;
	and.b32  	%r12402, %r12401, %r15480;
	setp.eq.s32 	%p4880, %r12402, 0;
	selp.b32 	%r12403, %r12401, -2147483648, %p4880;
	or.b32  	%r15480, %r12403, %r15480;
$L__BB3_3083:
	ld.local.u32 	%r15553, [%rd883+48];
	setp.gt.s32 	%p4881, %r15553, -1;
	@%p4881 bra 	$L__BB3_3085;
	and.b32  	%r12404, %r15553, 2147483647;
	and.b32  	%r12405, %r12404, %r15480;
	setp.eq.s32 	%p4882, %r12405, 0;
	selp.b32 	%r12406, %r12404, -2147483648, %p4882;
	or.b32  	%r15480, %r12406, %r15480;
$L__BB3_3085:
	setp.gt.s32 	%p4883, %r15480, -1;
	mov.b32 	%r15506, 0;
	@%p4883 bra 	$L__BB3_3087;
	mov.b32 	%r12409, 0;
	st.local.u32 	[%rd7], %r12409;
	ld.local.u32 	%r15505, [%rd883+-48];
	mov.b32 	%r15506, 3;
$L__BB3_3087:
	not.b32 	%r4354, %r15480;
	setp.lt.s32 	%p4884, %r15505, 0;
	@%p4884 bra 	$L__BB3_3089;
	and.b32  	%r12410, %r15505, %r4354;
	popc.b32 	%r12411, %r12410;
	setp.eq.s32 	%p4885, %r12411, 1;
	or.b32  	%r12412, %r12410, -2147483648;
	selp.b32 	%r4355, %r12412, %r12410, %p4885;
	st.local.u32 	[%rd883+-48], %r4355;
	setp.ne.s32 	%p4886, %r15505, %r4355;
	selp.u32 	%r12413, 1, 0, %p4886;
	or.b32  	%r15506, %r15506, %r12413;
	mov.u32 	%r15505, %r4355;
$L__BB3_3089:
	setp.lt.s32 	%p4887, %r15507, 0;
	@%p4887 bra 	$L__BB3_3091;
	and.b32  	%r12414, %r15507, %r4354;
	popc.b32 	%r12415, %r12414;
	setp.eq.s32 	%p4888, %r12415, 1;
	or.b32  	%r12416, %r12414, -2147483648;
	selp.b32 	%r4359, %r12416, %r12414, %p4888;
	st.local.u32 	[%rd883+-28], %r4359;
	setp.ne.s32 	%p4889, %r15507, %r4359;
	selp.u32 	%r12417, 1, 0, %p4889;
	or.b32  	%r15506, %r15506, %r12417;
	mov.u32 	%r15507, %r4359;
$L__BB3_3091:
	setp.lt.s32 	%p4890, %r15509, 0;
	@%p4890 bra 	$L__BB3_3093;
	and.b32  	%r12418, %r15509, %r4354;
	popc.b32 	%r12419, %r12418;
	setp.eq.s32 	%p4891, %r12419, 1;
	or.b32  	%r12420, %r12418, -2147483648;
	selp.b32 	%r4363, %r12420, %r12418, %p4891;
	st.local.u32 	[%rd883+-8], %r4363;
	setp.ne.s32 	%p4892, %r15509, %r4363;
	selp.u32 	%r12421, 1, 0, %p4892;
	or.b32  	%r15506, %r15506, %r12421;
	mov.u32 	%r15509, %r4363;
$L__BB3_3093:
	setp.lt.s32 	%p4893, %r15511, 0;
	@%p4893 bra 	$L__BB3_3095;
	and.b32  	%r12422, %r15511, %r4354;
	popc.b32 	%r12423, %r12422;
	setp.eq.s32 	%p4894, %r12423, 1;
	or.b32  	%r12424, %r12422, -2147483648;
	selp.b32 	%r4367, %r12424, %r12422, %p4894;
	st.local.u32 	[%rd883+12], %r4367;
	setp.ne.s32 	%p4895, %r15511, %r4367;
	selp.u32 	%r12425, 1, 0, %p4895;
	or.b32  	%r15506, %r15506, %r12425;
	mov.u32 	%r15511, %r4367;
$L__BB3_3095:
	setp.lt.s32 	%p4896, %r15513, 0;
	@%p4896 bra 	$L__BB3_3097;
	and.b32  	%r12426, %r15513, %r4354;
	popc.b32 	%r12427, %r12426;
	setp.eq.s32 	%p4897, %r12427, 1;
	or.b32  	%r12428, %r12426, -2147483648;
	selp.b32 	%r4371, %r12428, %r12426, %p4897;
	st.local.u32 	[%rd883+32], %r4371;
	setp.ne.s32 	%p4898, %r15513, %r4371;
	selp.u32 	%r12429, 1, 0, %p4898;
	or.b32  	%r15506, %r15506, %r12429;
	mov.u32 	%r15513, %r4371;
$L__BB3_3097:
	setp.lt.s32 	%p4899, %r15515, 0;
	@%p4899 bra 	$L__BB3_3099;
	and.b32  	%r12430, %r15515, %r4354;
	popc.b32 	%r12431, %r12430;
	setp.eq.s32 	%p4900, %r12431, 1;
	or.b32  	%r12432, %r12430, -2147483648;
	selp.b32 	%r4375, %r12432, %r12430, %p4900;
	st.local.u32 	[%rd883+-44], %r4375;
	setp.ne.s32 	%p4901, %r15515, %r4375;
	selp.u32 	%r12433, 1, 0, %p4901;
	or.b32  	%r15506, %r15506, %r12433;
	mov.u32 	%r15515, %r4375;
$L__BB3_3099:
	setp.lt.s32 	%p4902, %r15517, 0;
	@%p4902 bra 	$L__BB3_3101;
	and.b32  	%r12434, %r15517, %r4354;
	popc.b32 	%r12435, %r12434;
	setp.eq.s32 	%p4903, %r12435, 1;
	or.b32  	%r12436, %r12434, -2147483648;
	selp.b32 	%r4379, %r12436, %r12434, %p4903;
	st.local.u32 	[%rd883+-24], %r4379;
	setp.ne.s32 	%p4904, %r15517, %r4379;
	selp.u32 	%r12437, 1, 0, %p4904;
	or.b32  	%r15506, %r15506, %r12437;
	mov.u32 	%r15517, %r4379;
$L__BB3_3101:
	setp.lt.s32 	%p4905, %r15519, 0;
	@%p4905 bra 	$L__BB3_3103;
	and.b32  	%r12438, %r15519, %r4354;
	popc.b32 	%r12439, %r12438;
	setp.eq.s32 	%p4906, %r12439, 1;
	or.b32  	%r12440, %r12438, -2147483648;
	selp.b32 	%r4383, %r12440, %r12438, %p4906;
	st.local.u32 	[%rd883+-4], %r4383;
	setp.ne.s32 	%p4907, %r15519, %r4383;
	selp.u32 	%r12441, 1, 0, %p4907;
	or.b32  	%r15506, %r15506, %r12441;
	mov.u32 	%r15519, %r4383;
$L__BB3_3103:
	setp.lt.s32 	%p4908, %r15521, 0;
	@%p4908 bra 	$L__BB3_3105;
	and.b32  	%r12442, %r15521, %r4354;
	popc.b32 	%r12443, %r12442;
	setp.eq.s32 	%p4909, %r12443, 1;
	or.b32  	%r12444, %r12442, -2147483648;
	selp.b32 	%r4387, %r12444, %r12442, %p4909;
	st.local.u32 	[%rd883+16], %r4387;
	setp.ne.s32 	%p4910, %r15521, %r4387;
	selp.u32 	%r12445, 1, 0, %p4910;
	or.b32  	%r15506, %r15506, %r12445;
	mov.u32 	%r15521, %r4387;
$L__BB3_3105:
	setp.lt.s32 	%p4911, %r15523, 0;
	@%p4911 bra 	$L__BB3_3107;
	and.b32  	%r12446, %r15523, %r4354;
	popc.b32 	%r12447, %r12446;
	setp.eq.s32 	%p4912, %r12447, 1;
	or.b32  	%r12448, %r12446, -2147483648;
	selp.b32 	%r4391, %r12448, %r12446, %p4912;
	st.local.u32 	[%rd883+36], %r4391;
	setp.ne.s32 	%p4913, %r15523, %r4391;
	selp.u32 	%r12449, 1, 0, %p4913;
	or.b32  	%r15506, %r15506, %r12449;
	mov.u32 	%r15523, %r4391;
$L__BB3_3107:
	setp.lt.s32 	%p4914, %r15525, 0;
	@%p4914 bra 	$L__BB3_3109;
	and.b32  	%r12450, %r15525, %r4354;
	popc.b32 	%r12451, %r12450;
	setp.eq.s32 	%p4915, %r12451, 1;
	or.b32  	%r12452, %r12450, -2147483648;
	selp.b32 	%r4395, %r12452, %r12450, %p4915;
	st.local.u32 	[%rd883+-40], %r4395;
	setp.ne.s32 	%p4916, %r15525, %r4395;
	selp.u32 	%r12453, 1, 0, %p4916;
	or.b32  	%r15506, %r15506, %r12453;
	mov.u32 	%r15525, %r4395;
$L__BB3_3109:
	setp.lt.s32 	%p4917, %r15527, 0;
	@%p4917 bra 	$L__BB3_3111;
	and.b32  	%r12454, %r15527, %r4354;
	popc.b32 	%r12455, %r12454;
	setp.eq.s32 	%p4918, %r12455, 1;
	or.b32  	%r12456, %r12454, -2147483648;
	selp.b32 	%r4399, %r12456, %r12454, %p4918;
	st.local.u32 	[%rd883+-20], %r4399;
	setp.ne.s32 	%p4919, %r15527, %r4399;
	selp.u32 	%r12457, 1, 0, %p4919;
	or.b32  	%r15506, %r15506, %r12457;
	mov.u32 	%r15527, %r4399;
$L__BB3_3111:
	setp.lt.s32 	%p4920, %r15529, 0;
	@%p4920 bra 	$L__BB3_3113;
	and.b32  	%r12458, %r15529, %r4354;
	popc.b32 	%r12459, %r12458;
	setp.eq.s32 	%p4921, %r12459, 1;
	or.b32  	%r12460, %r12458, -2147483648;
	selp.b32 	%r4403, %r12460, %r12458, %p4921;
	st.local.u32 	[%rd883], %r4403;
	setp.ne.s32 	%p4922, %r15529, %r4403;
	selp.u32 	%r12461, 1, 0, %p4922;
	or.b32  	%r15506, %r15506, %r12461;
	mov.u32 	%r15529, %r4403;
$L__BB3_3113:
	setp.lt.s32 	%p4923, %r15531, 0;
	@%p4923 bra 	$L__BB3_3115;
	and.b32  	%r12462, %r15531, %r4354;
	popc.b32 	%r12463, %r12462;
	setp.eq.s32 	%p4924, %r12463, 1;
	or.b32  	%r12464, %r12462, -2147483648;
	selp.b32 	%r4407, %r12464, %r12462, %p4924;
	st.local.u32 	[%rd883+20], %r4407;
	setp.ne.s32 	%p4925, %r15531, %r4407;
	selp.u32 	%r12465, 1, 0, %p4925;
	or.b32  	%r15506, %r15506, %r12465;
	mov.u32 	%r15531, %r4407;
$L__BB3_3115:
	setp.lt.s32 	%p4926, %r15533, 0;
	@%p4926 bra 	$L__BB3_3117;
	and.b32  	%r12466, %r15533, %r4354;
	popc.b32 	%r12467, %r12466;
	setp.eq.s32 	%p4927, %r12467, 1;
	or.b32  	%r12468, %r12466, -2147483648;
	selp.b32 	%r4411, %r12468, %r12466, %p4927;
	st.local.u32 	[%rd883+40], %r4411;
	setp.ne.s32 	%p4928, %r15533, %r4411;
	selp.u32 	%r12469, 1, 0, %p4928;
	or.b32  	%r15506, %r15506, %r12469;
	mov.u32 	%r15533, %r4411;
$L__BB3_3117:
	setp.lt.s32 	%p4929, %r15535, 0;
	@%p4929 bra 	$L__BB3_3119;
	and.b32  	%r12470, %r15535, %r4354;
	popc.b32 	%r12471, %r12470;
	setp.eq.s32 	%p4930, %r12471, 1;
	or.b32  	%r12472, %r12470, -2147483648;
	selp.b32 	%r4415, %r12472, %r12470, %p4930;
	st.local.u32 	[%rd883+-36], %r4415;
	setp.ne.s32 	%p4931, %r15535, %r4415;
	selp.u32 	%r12473, 1, 0, %p4931;
	or.b32  	%r15506, %r15506, %r12473;
	mov.u32 	%r15535, %r4415;
$L__BB3_3119:
	setp.lt.s32 	%p4932, %r15537, 0;
	@%p4932 bra 	$L__BB3_3121;
	and.b32  	%r12474, %r15537, %r4354;
	popc.b32 	%r12475, %r12474;
	setp.eq.s32 	%p4933, %r12475, 1;
	or.b32  	%r12476, %r12474, -2147483648;
	selp.b32 	%r4419, %r12476, %r12474, %p4933;
	st.local.u32 	[%rd883+-16], %r4419;
	setp.ne.s32 	%p4934, %r15537, %r4419;
	selp.u32 	%r12477, 1, 0, %p4934;
	or.b32  	%r15506, %r15506, %r12477;
	mov.u32 	%r15537, %r4419;
$L__BB3_3121:
	setp.lt.s32 	%p4935, %r15539, 0;
	@%p4935 bra 	$L__BB3_3123;
	and.b32  	%r12478, %r15539, %r4354;
	popc.b32 	%r12479, %r12478;
	setp.eq.s32 	%p4936, %r12479, 1;
	or.b32  	%r12480, %r12478, -2147483648;
	selp.b32 	%r4423, %r12480, %r12478, %p4936;
	st.local.u32 	[%rd883+4], %r4423;
	setp.ne.s32 	%p4937, %r15539, %r4423;
	selp.u32 	%r12481, 1, 0, %p4937;
	or.b32  	%r15506, %r15506, %r12481;
	mov.u32 	%r15539, %r4423;
$L__BB3_3123:
	setp.lt.s32 	%p4938, %r15541, 0;
	@%p4938 bra 	$L__BB3_3125;
	and.b32  	%r12482, %r15541, %r4354;
	popc.b32 	%r12483, %r12482;
	setp.eq.s32 	%p4939, %r12483, 1;
	or.b32  	%r12484, %r12482, -2147483648;
	selp.b32 	%r4427, %r12484, %r12482, %p4939;
	st.local.u32 	[%rd883+24], %r4427;
	setp.ne.s32 	%p4940, %r15541, %r4427;
	selp.u32 	%r12485, 1, 0, %p4940;
	or.b32  	%r15506, %r15506, %r12485;
	mov.u32 	%r15541, %r4427;
$L__BB3_3125:
	setp.lt.s32 	%p4941, %r15543, 0;
	@%p4941 bra 	$L__BB3_3127;
	and.b32  	%r12486, %r15543, %r4354;
	popc.b32 	%r12487, %r12486;
	setp.eq.s32 	%p4942, %r12487, 1;
	or.b32  	%r12488, %r12486, -2147483648;
	selp.b32 	%r4431, %r12488, %r12486, %p4942;
	st.local.u32 	[%rd883+44], %r4431;
	setp.ne.s32 	%p4943, %r15543, %r4431;
	selp.u32 	%r12489, 1, 0, %p4943;
	or.b32  	%r15506, %r15506, %r12489;
	mov.u32 	%r15543, %r4431;
$L__BB3_3127:
	setp.lt.s32 	%p4944, %r15545, 0;
	@%p4944 bra 	$L__BB3_3129;
	and.b32  	%r12490, %r15545, %r4354;
	popc.b32 	%r12491, %r12490;
	setp.eq.s32 	%p4945, %r12491, 1;
	or.b32  	%r12492, %r12490, -2147483648;
	selp.b32 	%r4435, %r12492, %r12490, %p4945;
	st.local.u32 	[%rd883+-32], %r4435;
	setp.ne.s32 	%p4946, %r15545, %r4435;
	selp.u32 	%r12493, 1, 0, %p4946;
	or.b32  	%r15506, %r15506, %r12493;
	mov.u32 	%r15545, %r4435;
$L__BB3_3129:
	setp.lt.s32 	%p4947, %r15547, 0;
	@%p4947 bra 	$L__BB3_3131;
	and.b32  	%r12494, %r15547, %r4354;
	popc.b32 	%r12495, %r12494;
	setp.eq.s32 	%p4948, %r12495, 1;
	or.b32  	%r12496, %r12494, -2147483648;
	selp.b32 	%r4439, %r12496, %r12494, %p4948;
	st.local.u32 	[%rd883+-12], %r4439;
	setp.ne.s32 	%p4949, %r15547, %r4439;
	selp.u32 	%r12497, 1, 0, %p4949;
	or.b32  	%r15506, %r15506, %r12497;
	mov.u32 	%r15547, %r4439;
$L__BB3_3131:
	setp.lt.s32 	%p4950, %r15549, 0;
	@%p4950 bra 	$L__BB3_3133;
	and.b32  	%r12498, %r15549, %r4354;
	popc.b32 	%r12499, %r12498;
	setp.eq.s32 	%p4951, %r12499, 1;
	or.b32  	%r12500, %r12498, -2147483648;
	selp.b32 	%r4443, %r12500, %r12498, %p4951;
	st.local.u32 	[%rd883+8], %r4443;
	setp.ne.s32 	%p4952, %r15549, %r4443;
	selp.u32 	%r12501, 1, 0, %p4952;
	or.b32  	%r15506, %r15506, %r12501;
	mov.u32 	%r15549, %r4443;
$L__BB3_3133:
	setp.lt.s32 	%p4953, %r15551, 0;
	@%p4953 bra 	$L__BB3_3135;
	and.b32  	%r12502, %r15551, %r4354;
	popc.b32 	%r12503, %r12502;
	setp.eq.s32 	%p4954, %r12503, 1;
	or.b32  	%r12504, %r12502, -2147483648;
	selp.b32 	%r4447, %r12504, %r12502, %p4954;
	st.local.u32 	[%rd883+28], %r4447;
	setp.ne.s32 	%p4955, %r15551, %r4447;
	selp.u32 	%r12505, 1, 0, %p4955;
	or.b32  	%r15506, %r15506, %r12505;
	mov.u32 	%r15551, %r4447;
$L__BB3_3135:
	setp.lt.s32 	%p4956, %r15553, 0;
	@%p4956 bra 	$L__BB3_3137;
	and.b32  	%r12506, %r15553, %r4354;
	popc.b32 	%r12507, %r12506;
	setp.eq.s32 	%p4957, %r12507, 1;
	or.b32  	%r12508, %r12506, -2147483648;
	selp.b32 	%r4451, %r12508, %r12506, %p4957;
	st.local.u32 	[%rd883+48], %r4451;
	setp.ne.s32 	%p4958, %r15553, %r4451;
	selp.u32 	%r12509, 1, 0, %p4958;
	or.b32  	%r15506, %r15506, %r12509;
	mov.u32 	%r15553, %r4451;
$L__BB3_3137:
	mov.b32 	%r12510, 0;
	st.local.v4.u32 	[%rd4], {%r12510, %r12510, %r12510, %r12510};
	st.local.v4.u32 	[%rd4+16], {%r12510, %r12510, %r12510, %r12510};
	st.local.v4.u32 	[%rd4+32], {%r12510, %r12510, %r12510, %r12510};
	st.local.v4.u32 	[%rd4+48], {%r12510, %r12510, %r12510, %r12510};
	st.local.v4.u32 	[%rd4+64], {%r12510, %r12510, %r12510, %r12510};
	st.local.v4.u32 	[%rd4+80], {%r12510, %r12510, %r12510, %r12510};
	st.local.v4.u32 	[%rd4+96], {%r12510, %r12510, %r12510, %r12510};
	st.local.v4.u32 	[%rd4+112], {%r12510, %r12510, %r12510, %r12510};
	popc.b32 	%r4455, %r15505;
	setp.lt.s32 	%p4959, %r15505, 0;
	setp.ne.s32 	%p4960, %r4455, 2;
	or.pred  	%p4961, %p4959, %p4960;
	mov.u32 	%r15555, %r12510;
	@%p4961 bra 	$L__BB3_3140;
	clz.b32 	%r12511, %r15505;
	mov.b32 	%r12512, -2147483648;
	shr.u32 	%r4456, %r12512, %r12511;
	xor.b32  	%r12513, %r4456, %r15505;
	clz.b32 	%r12514, %r12513;
	sub.s32 	%r12515, 31, %r12514;
	mul.wide.u32 	%rd748, %r12515, 4;
	add.s64 	%rd330, %rd4, %rd748;
	ld.local.u32 	%r4457, [%rd330];
	and.b32  	%r12516, %r4457, %r4456;
	setp.ne.s32 	%p4962, %r12516, 0;
	mov.u32 	%r15555, %r15505;
	@%p4962 bra 	$L__BB3_3140;
	or.b32  	%r12518, %r4457, %r4456;
	st.local.u32 	[%rd330], %r12518;
	mov.u32 	%r15555, %r12510;
$L__BB3_3140:
	popc.b32 	%r4459, %r15507;
	setp.lt.s32 	%p4963, %r15507, 0;
	setp.ne.s32 	%p4964, %r4459, 2;
	or.pred  	%p4965, %p4963, %p4964;
	@%p4965 bra 	$L__BB3_3144;
	clz.b32 	%r12519, %r15507;
	mov.b32 	%r12520, -2147483648;
	shr.u32 	%r4460, %r12520, %r12519;
	xor.b32  	%r12521, %r4460, %r15507;
	clz.b32 	%r12522, %r12521;
	sub.s32 	%r12523, 31, %r12522;
	mul.wide.u32 	%rd749, %r12523, 4;
	add.s64 	%rd331, %rd4, %rd749;
	ld.local.u32 	%r4461, [%rd331];
	and.b32  	%r12524, %r4461, %r4460;
	setp.eq.s32 	%p4966, %r12524, 0;
	@%p4966 bra 	$L__BB3_3143;
	or.b32  	%r15555, %r15507, %r15555;
	bra.uni 	$L__BB3_3144;
$L__BB3_3143:
	or.b32  	%r12525, %r4461, %r4460;
	st.local.u32 	[%rd331], %r12525;
$L__BB3_3144:
	popc.b32 	%r4464, %r15509;
	setp.lt.s32 	%p4967, %r15509, 0;
	setp.ne.s32 	%p4968, %r4464, 2;
	or.pred  	%p4969, %p4967, %p4968;
	@%p4969 bra 	$L__BB3_3148;
	clz.b32 	%r12526, %r15509;
	mov.b32 	%r12527, -2147483648;
	shr.u32 	%r4465, %r12527, %r12526;
	xor.b32  	%r12528, %r4465, %r15509;
	clz.b32 	%r12529, %r12528;
	sub.s32 	%r12530, 31, %r12529;
	mul.wide.u32 	%rd750, %r12530, 4;
	add.s64 	%rd332, %rd4, %rd750;
	ld.local.u32 	%r4466, [%rd332];
	and.b32  	%r12531, %r4466, %r4465;
	setp.eq.s32 	%p4970, %r12531, 0;
	@%p4970 bra 	$L__BB3_3147;
	or.b32  	%r15555, %r15509, %r15555;
	bra.uni 	$L__BB3_3148;
$L__BB3_3147:
	or.b32  	%r12532, %r4466, %r4465;
	st.local.u32 	[%rd332], %r12532;
$L__BB3_3148:
	popc.b32 	%r4469, %r15511;
	setp.lt.s32 	%p4971, %r15511, 0;
	setp.ne.s32 	%p4972, %r4469, 2;
	or.pred  	%p4973, %p4971, %p4972;
	@%p4973 bra 	$L__BB3_3152;
	clz.b32 	%r12533, %r15511;
	mov.b32 	%r12534, -2147483648;
	shr.u32 	%r4470, %r12534, %r12533;
	xor.b32  	%r12535, %r4470, %r15511;
	clz.b32 	%r12536, %r12535;
	sub.s32 	%r12537, 31, %r12536;
	mul.wide.u32 	%rd751, %r12537, 4;
	add.s64 	%rd333, %rd4, %rd751;
	ld.local.u32 	%r4471, [%rd333];
	and.b32  	%r12538, %r4471, %r4470;
	setp.eq.s32 	%p4974, %r12538, 0;
	@%p4974 bra 	$L__BB3_3151;
	or.b32  	%r15555, %r15511, %r15555;
	bra.uni 	$L__BB3_3152;
$L__BB3_3151:
	or.b32  	%r12539, %r4471, %r4470;
	st.local.u32 	[%rd333], %r12539;
$L__BB3_3152:
	popc.b32 	%r4474, %r15513;
	setp.lt.s32 	%p4975, %r15513, 0;
	setp.ne.s32 	%p4976, %r4474, 2;
	or.pred  	%p4977, %p4975, %p4976;
	@%p4977 bra 	$L__BB3_3156;
	clz.b32 	%r12540, %r15513;
	mov.b32 	%r12541, -2147483648;
	shr.u32 	%r4475, %r12541, %r12540;
	xor.b32  	%r12542, %r4475, %r15513;
	clz.b32 	%r12543, %r12542;
	sub.s32 	%r12544, 31, %r12543;
	mul.wide.u32 	%rd752, %r12544, 4;
	add.s64 	%rd334, %rd4, %rd752;
	ld.local.u32 	%r4476, [%rd334];
	and.b32  	%r12545, %r4476, %r4475;
	setp.eq.s32 	%p4978, %r12545, 0;
	@%p4978 bra 	$L__BB3_3155;
	or.b32  	%r15555, %r15513, %r15555;
	bra.uni 	$L__BB3_3156;
$L__BB3_3155:
	or.b32  	%r12546, %r4476, %r4475;
	st.local.u32 	[%rd334], %r12546;
$L__BB3_3156:
	popc.b32 	%r4479, %r15515;
	setp.lt.s32 	%p4979, %r15515, 0;
	setp.ne.s32 	%p4980, %r4479, 2;
	or.pred  	%p4981, %p4979, %p4980;
	@%p4981 bra 	$L__BB3_3160;
	clz.b32 	%r12547, %r15515;
	mov.b32 	%r12548, -2147483648;
	shr.u32 	%r4480, %r12548, %r12547;
	xor.b32  	%r12549, %r4480, %r15515;
	clz.b32 	%r12550, %r12549;
	sub.s32 	%r12551, 31, %r12550;
	mul.wide.u32 	%rd753, %r12551, 4;
	add.s64 	%rd335, %rd4, %rd753;
	ld.local.u32 	%r4481, [%rd335];
	and.b32  	%r12552, %r4481, %r4480;
	setp.eq.s32 	%p4982, %r12552, 0;
	@%p4982 bra 	$L__BB3_3159;
	or.b32  	%r15555, %r15515, %r15555;
	bra.uni 	$L__BB3_3160;
$L__BB3_3159:
	or.b32  	%r12553, %r4481, %r4480;
	st.local.u32 	[%rd335], %r12553;
$L__BB3_3160:
	popc.b32 	%r4484, %r15517;
	setp.lt.s32 	%p4983, %r15517, 0;
	setp.ne.s32 	%p4984, %r4484, 2;
	or.pred  	%p4985, %p4983, %p4984;
	@%p4985 bra 	$L__BB3_3164;
	clz.b32 	%r12554, %r15517;
	mov.b32 	%r12555, -2147483648;
	shr.u32 	%r4485, %r12555, %r12554;
	xor.b32  	%r12556, %r4485, %r15517;
	clz.b32 	%r12557, %r12556;
	sub.s32 	%r12558, 31, %r12557;
	mul.wide.u32 	%rd754, %r12558, 4;
	add.s64 	%rd336, %rd4, %rd754;
	ld.local.u32 	%r4486, [%rd336];
	and.b32  	%r12559, %r4486, %r4485;
	setp.eq.s32 	%p4986, %r12559, 0;
	@%p4986 bra 	$L__BB3_3163;
	or.b32  	%r15555, %r15517, %r15555;
	bra.uni 	$L__BB3_3164;
$L__BB3_3163:
	or.b32  	%r12560, %r4486, %r4485;
	st.local.u32 	[%rd336], %r12560;
$L__BB3_3164:
	popc.b32 	%r4489, %r15519;
	setp.lt.s32 	%p4987, %r15519, 0;
	setp.ne.s32 	%p4988, %r4489, 2;
	or.pred  	%p4989, %p4987, %p4988;
	@%p4989 bra 	$L__BB3_3168;
	clz.b32 	%r12561, %r15519;
	mov.b32 	%r12562, -2147483648;
	shr.u32 	%r4490, %r12562, %r12561;
	xor.b32  	%r12563, %r4490, %r15519;
	clz.b32 	%r12564, %r12563;
	sub.s32 	%r12565, 31, %r12564;
	mul.wide.u32 	%rd755, %r12565, 4;
	add.s64 	%rd337, %rd4, %rd755;
	ld.local.u32 	%r4491, [%rd337];
	and.b32  	%r12566, %r4491, %r4490;
	setp.eq.s32 	%p4990, %r12566, 0;
	@%p4990 bra 	$L__BB3_3167;
	or.b32  	%r15555, %r15519, %r15555;
	bra.uni 	$L__BB3_3168;
$L__BB3_3167:
	or.b32  	%r12567, %r4491, %r4490;
	st.local.u32 	[%rd337], %r12567;
$L__BB3_3168:
	popc.b32 	%r4494, %r15521;
	setp.lt.s32 	%p4991, %r15521, 0;
	setp.ne.s32 	%p4992, %r4494, 2;
	or.pred  	%p4993, %p4991, %p4992;
	@%p4993 bra 	$L__BB3_3172;
	clz.b32 	%r12568, %r15521;
	mov.b32 	%r12569, -2147483648;
	shr.u32 	%r4495, %r12569, %r12568;
	xor.b32  	%r12570, %r4495, %r15521;
	clz.b32 	%r12571, %r12570;
	sub.s32 	%r12572, 31, %r12571;
	mul.wide.u32 	%rd756, %r12572, 4;
	add.s64 	%rd338, %rd4, %rd756;
	ld.local.u32 	%r4496, [%rd338];
	and.b32  	%r12573, %r4496, %r4495;
	setp.eq.s32 	%p4994, %r12573, 0;
	@%p4994 bra 	$L__BB3_3171;
	or.b32  	%r15555, %r15521, %r15555;
	bra.uni 	$L__BB3_3172;
$L__BB3_3171:
	or.b32  	%r12574, %r4496, %r4495;
	st.local.u32 	[%rd338], %r12574;
$L__BB3_3172:
	popc.b32 	%r4499, %r15523;
	setp.lt.s32 	%p4995, %r15523, 0;
	setp.ne.s32 	%p4996, %r4499, 2;
	or.pred  	%p4997, %p4995, %p4996;
	@%p4997 bra 	$L__BB3_3176;
	clz.b32 	%r12575, %r15523;
	mov.b32 	%r12576, -2147483648;
	shr.u32 	%r4500, %r12576, %r12575;
	xor.b32  	%r12577, %r4500, %r15523;
	clz.b32 	%r12578, %r12577;
	sub.s32 	%r12579, 31, %r12578;
	mul.wide.u32 	%rd757, %r12579, 4;
	add.s64 	%rd339, %rd4, %rd757;
	ld.local.u32 	%r4501, [%rd339];
	and.b32  	%r12580, %r4501, %r4500;
	setp.eq.s32 	%p4998, %r12580, 0;
	@%p4998 bra 	$L__BB3_3175;
	or.b32  	%r15555, %r15523, %r15555;
	bra.uni 	$L__BB3_3176;
$L__BB3_3175:
	or.b32  	%r12581, %r4501, %r4500;
	st.local.u32 	[%rd339], %r12581;
$L__BB3_3176:
	popc.b32 	%r4504, %r15525;
	setp.lt.s32 	%p4999, %r15525, 0;
	setp.ne.s32 	%p5000, %r4504, 2;
	or.pred  	%p5001, %p4999, %p5000;
	@%p5001 bra 	$L__BB3_3180;
	clz.b32 	%r12582, %r15525;
	mov.b32 	%r12583, -2147483648;
	shr.u32 	%r4505, %r12583, %r12582;
	xor.b32  	%r12584, %r4505, %r15525;
	clz.b32 	%r12585, %r12584;
	sub.s32 	%r12586, 31, %r12585;
	mul.wide.u32 	%rd758, %r12586, 4;
	add.s64 	%rd340, %rd4, %rd758;
	ld.local.u32 	%r4506, [%rd340];
	and.b32  	%r12587, %r4506, %r4505;
	setp.eq.s32 	%p5002, %r12587, 0;
	@%p5002 bra 	$L__BB3_3179;
	or.b32  	%r15555, %r15525, %r15555;
	bra.uni 	$L__BB3_3180;
$L__BB3_3179:
	or.b32  	%r12588, %r4506, %r4505;
	st.local.u32 	[%rd340], %r12588;
$L__BB3_3180:
	popc.b32 	%r4509, %r15527;
	setp.lt.s32 	%p5003, %r15527, 0;
	setp.ne.s32 	%p5004, %r4509, 2;
	or.pred  	%p5005, %p5003, %p5004;
	@%p5005 bra 	$L__BB3_3184;
	clz.b32 	%r12589, %r15527;
	mov.b32 	%r12590, -2147483648;
	shr.u32 	%r4510, %r12590, %r12589;
	xor.b32  	%r12591, %r4510, %r15527;
	clz.b32 	%r12592, %r12591;
	sub.s32 	%r12593, 31, %r12592;
	mul.wide.u32 	%rd759, %r12593, 4;
	add.s64 	%rd341, %rd4, %rd759;
	ld.local.u32 	%r4511, [%rd341];
	and.b32  	%r12594, %r4511, %r4510;
	setp.eq.s32 	%p5006, %r12594, 0;
	@%p5006 bra 	$L__BB3_3183;
	or.b32  	%r15555, %r15527, %r15555;
	bra.uni 	$L__BB3_3184;
$L__BB3_3183:
	or.b32  	%r12595, %r4511, %r4510;
	st.local.u32 	[%rd341], %r12595;
$L__BB3_3184:
	popc.b32 	%r4514, %r15529;
	setp.lt.s32 	%p5007, %r15529, 0;
	setp.ne.s32 	%p5008, %r4514, 2;
	or.pred  	%p5009, %p5007, %p5008;
	@%p5009 bra 	$L__BB3_3188;
	clz.b32 	%r12596, %r15529;
	mov.b32 	%r12597, -2147483648;
	shr.u32 	%r4515, %r12597, %r12596;
	xor.b32  	%r12598, %r4515, %r15529;
	clz.b32 	%r12599, %r12598;
	sub.s32 	%r12600, 31, %r12599;
	mul.wide.u32 	%rd760, %r12600, 4;
	add.s64 	%rd342, %rd4, %rd760;
	ld.local.u32 	%r4516, [%rd342];
	and.b32  	%r12601, %r4516, %r4515;
	setp.eq.s32 	%p5010, %r12601, 0;
	@%p5010 bra 	$L__BB3_3187;
	or.b32  	%r15555, %r15529, %r15555;
	bra.uni 	$L__BB3_3188;
$L__BB3_3187:
	or.b32  	%r12602, %r4516, %r4515;
	st.local.u32 	[%rd342], %r12602;
$L__BB3_3188:
	popc.b32 	%r4519, %r15531;
	setp.lt.s32 	%p5011, %r15531, 0;
	setp.ne.s32 	%p5012, %r4519, 2;
	or.pred  	%p5013, %p5011, %p5012;
	@%p5013 bra 	$L__BB3_3192;
	clz.b32 	%r12603, %r15531;
	mov.b32 	%r12604, -2147483648;
	shr.u32 	%r4520, %r12604, %r12603;
	xor.b32  	%r12605, %r4520, %r15531;
	clz.b32 	%r12606, %r12605;
	sub.s32 	%r12607, 31, %r12606;
	mul.wide.u32 	%rd761, %r12607, 4;
	add.s64 	%rd343, %rd4, %rd761;
	ld.local.u32 	%r4521, [%rd343];
	and.b32  	%r12608, %r4521, %r4520;
	setp.eq.s32 	%p5014, %r12608, 0;
	@%p5014 bra 	$L__BB3_3191;
	or.b32  	%r15555, %r15531, %r15555;
	bra.uni 	$L__BB3_3192;
$L__BB3_3191:
	or.b32  	%r12609, %r4521, %r4520;
	st.local.u32 	[%rd343], %r12609;
$L__BB3_3192:
	popc.b32 	%r4524, %r15533;
	setp.lt.s32 	%p5015, %r15533, 0;
	setp.ne.s32 	%p5016, %r4524, 2;
	or.pred  	%p5017, %p5015, %p5016;
	@%p5017 bra 	$L__BB3_3196;
	clz.b32 	%r12610, %r15533;
	mov.b32 	%r12611, -2147483648;
	shr.u32 	%r4525, %r12611, %r12610;
	xor.b32  	%r12612, %r4525, %r15533;
	clz.b32 	%r12613, %r12612;
	sub.s32 	%r12614, 31, %r12613;
	mul.wide.u32 	%rd762, %r12614, 4;
	add.s64 	%rd344, %rd4, %rd762;
	ld.local.u32 	%r4526, [%rd344];
	and.b32  	%r12615, %r4526, %r4525;
	setp.eq.s32 	%p5018, %r12615, 0;
	@%p5018 bra 	$L__BB3_3195;
	or.b32  	%r15555, %r15533, %r15555;
	bra.uni 	$L__BB3_3196;
$L__BB3_3195:
	or.b32  	%r12616, %r4526, %r4525;
	st.local.u32 	[%rd344], %r12616;
$L__BB3_3196:
	popc.b32 	%r4529, %r15535;
	setp.lt.s32 	%p5019, %r15535, 0;
	setp.ne.s32 	%p5020, %r4529, 2;
	or.pred  	%p5021, %p5019, %p5020;
	@%p5021 bra 	$L__BB3_3200;
	clz.b32 	%r12617, %r15535;
	mov.b32 	%r12618, -2147483648;
	shr.u32 	%r4530, %r12618, %r12617;
	xor.b32  	%r12619, %r4530, %r15535;
	clz.b32 	%r12620, %r12619;
	sub.s32 	%r12621, 31, %r12620;
	mul.wide.u32 	%rd763, %r12621, 4;
	add.s64 	%rd345, %rd4, %rd763;
	ld.local.u32 	%r4531, [%rd345];
	and.b32  	%r12622, %r4531, %r4530;
	setp.eq.s32 	%p5022, %r12622, 0;
	@%p5022 bra 	$L__BB3_3199;
	or.b32  	%r15555, %r15535, %r15555;
	bra.uni 	$L__BB3_3200;
$L__BB3_3199:
	or.b32  	%r12623, %r4531, %r4530;
	st.local.u32 	[%rd345], %r12623;
$L__BB3_3200:
	popc.b32 	%r4534, %r15537;
	setp.lt.s32 	%p5023, %r15537, 0;
	setp.ne.s32 	%p5024, %r4534, 2;
	or.pred  	%p5025, %p5023, %p5024;
	@%p5025 bra 	$L__BB3_3204;
	clz.b32 	%r12624, %r15537;
	mov.b32 	%r12625, -2147483648;
	shr.u32 	%r4535, %r12625, %r12624;
	xor.b32  	%r12626, %r4535, %r15537;
	clz.b32 	%r12627, %r12626;
	sub.s32 	%r12628, 31, %r12627;
	mul.wide.u32 	%rd764, %r12628, 4;
	add.s64 	%rd346, %rd4, %rd764;
	ld.local.u32 	%r4536, [%rd346];
	and.b32  	%r12629, %r4536, %r4535;
	setp.eq.s32 	%p5026, %r12629, 0;
	@%p5026 bra 	$L__BB3_3203;
	or.b32  	%r15555, %r15537, %r15555;
	bra.uni 	$L__BB3_3204;
$L__BB3_3203:
	or.b32  	%r12630, %r4536, %r4535;
	st.local.u32 	[%rd346], %r12630;
$L__BB3_3204:
	popc.b32 	%r4539, %r15539;
	setp.lt.s32 	%p5027, %r15539, 0;
	setp.ne.s32 	%p5028, %r4539, 2;
	or.pred  	%p5029, %p5027, %p5028;
	@%p5029 bra 	$L__BB3_3208;
	clz.b32 	%r12631, %r15539;
	mov.b32 	%r12632, -2147483648;
	shr.u32 	%r4540, %r12632, %r12631;
	xor.b32  	%r12633, %r4540, %r15539;
	clz.b32 	%r12634, %r12633;
	sub.s32 	%r12635, 31, %r12634;
	mul.wide.u32 	%rd765, %r12635, 4;
	add.s64 	%rd347, %rd4, %rd765;
	ld.local.u32 	%r4541, [%rd347];
	and.b32  	%r12636, %r4541, %r4540;
	setp.eq.s32 	%p5030, %r12636, 0;
	@%p5030 bra 	$L__BB3_3207;
	or.b32  	%r15555, %r15539, %r15555;
	bra.uni 	$L__BB3_3208;
$L__BB3_3207:
	or.b32  	%r12637, %r4541, %r4540;
	st.local.u32 	[%rd347], %r12637;
$L__BB3_3208:
	popc.b32 	%r4544, %r15541;
	setp.lt.s32 	%p5031, %r15541, 0;
	setp.ne.s32 	%p5032, %r4544, 2;
	or.pred  	%p5033, %p5031, %p5032;
	@%p5033 bra 	$L__BB3_3212;
	clz.b32 	%r12638, %r15541;
	mov.b32 	%r12639, -2147483648;
	shr.u32 	%r4545, %r12639, %r12638;
	xor.b32  	%r12640, %r4545, %r15541;
	clz.b32 	%r12641, %r12640;
	sub.s32 	%r12642, 31, %r12641;
	mul.wide.u32 	%rd766, %r12642, 4;
	add.s64 	%rd348, %rd4, %rd766;
	ld.local.u32 	%r4546, [%rd348];
	and.b32  	%r12643, %r4546, %r4545;
	setp.eq.s32 	%p5034, %r12643, 0;
	@%p5034 bra 	$L__BB3_3211;
	or.b32  	%r15555, %r15541, %r15555;
	bra.uni 	$L__BB3_3212;
$L__BB3_3211:
	or.b32  	%r12644, %r4546, %r4545;
	st.local.u32 	[%rd348], %r12644;
$L__BB3_3212:
	popc.b32 	%r4549, %r15543;
	setp.lt.s32 	%p5035, %r15543, 0;
	setp.ne.s32 	%p5036, %r4549, 2;
	or.pred  	%p5037, %p5035, %p5036;
	@%p5037 bra 	$L__BB3_3216;
	clz.b32 	%r12645, %r15543;
	mov.b32 	%r12646, -2147483648;
	shr.u32 	%r4550, %r12646, %r12645;
	xor.b32  	%r12647, %r4550, %r15543;
	clz.b32 	%r12648, %r12647;
	sub.s32 	%r12649, 31, %r12648;
	mul.wide.u32 	%rd767, %r12649, 4;
	add.s64 	%rd349, %rd4, %rd767;
	ld.local.u32 	%r4551, [%rd349];
	and.b32  	%r12650, %r4551, %r4550;
	setp.eq.s32 	%p5038, %r12650, 0;
	@%p5038 bra 	$L__BB3_3215;
	or.b32  	%r15555, %r15543, %r15555;
	bra.uni 	$L__BB3_3216;
$L__BB3_3215:
	or.b32  	%r12651, %r4551, %r4550;
	st.local.u32 	[%rd349], %r12651;
$L__BB3_3216:
	popc.b32 	%r4554, %r15545;
	setp.lt.s32 	%p5039, %r15545, 0;
	setp.ne.s32 	%p5040, %r4554, 2;
	or.pred  	%p5041, %p5039, %p5040;
	@%p5041 bra 	$L__BB3_3220;
	clz.b32 	%r12652, %r15545;
	mov.b32 	%r12653, -2147483648;
	shr.u32 	%r4555, %r12653, %r12652;
	xor.b32  	%r12654, %r4555, %r15545;
	clz.b32 	%r12655, %r12654;
	sub.s32 	%r12656, 31, %r12655;
	mul.wide.u32 	%rd768, %r12656, 4;
	add.s64 	%rd350, %rd4, %rd768;
	ld.local.u32 	%r4556, [%rd350];
	and.b32  	%r12657, %r4556, %r4555;
	setp.eq.s32 	%p5042, %r12657, 0;
	@%p5042 bra 	$L__BB3_3219;
	or.b32  	%r15555, %r15545, %r15555;
	bra.uni 	$L__BB3_3220;
$L__BB3_3219:
	or.b32  	%r12658, %r4556, %r4555;
	st.local.u32 	[%rd350], %r12658;
$L__BB3_3220:
	popc.b32 	%r4559, %r15547;
	setp.lt.s32 	%p5043, %r15547, 0;
	setp.ne.s32 	%p5044, %r4559, 2;
	or.pred  	%p5045, %p5043, %p5044;
	@%p5045 bra 	$L__BB3_3224;
	clz.b32 	%r12659, %r15547;
	mov.b32 	%r12660, -2147483648;
	shr.u32 	%r4560, %r12660, %r12659;
	xor.b32  	%r12661, %r4560, %r15547;
	clz.b32 	%r12662, %r12661;
	sub.s32 	%r12663, 31, %r12662;
	mul.wide.u32 	%rd769, %r12663, 4;
	add.s64 	%rd351, %rd4, %rd769;
	ld.local.u32 	%r4561, [%rd351];
	and.b32  	%r12664, %r4561, %r4560;
	setp.eq.s32 	%p5046, %r12664, 0;
	@%p5046 bra 	$L__BB3_3223;
	or.b32  	%r15555, %r15547, %r15555;
	bra.uni 	$L__BB3_3224;
$L__BB3_3223:
	or.b32  	%r12665, %r4561, %r4560;
	st.local.u32 	[%rd351], %r12665;
$L__BB3_3224:
	popc.b32 	%r4564, %r15549;
	setp.lt.s32 	%p5047, %r15549, 0;
	setp.ne.s32 	%p5048, %r4564, 2;
	or.pred  	%p5049, %p5047, %p5048;
	@%p5049 bra 	$L__BB3_3228;
	clz.b32 	%r12666, %r15549;
	mov.b32 	%r12667, -2147483648;
	shr.u32 	%r4565, %r12667, %r12666;
	xor.b32  	%r12668, %r4565, %r15549;
	clz.b32 	%r12669, %r12668;
	sub.s32 	%r12670, 31, %r12669;
	mul.wide.u32 	%rd770, %r12670, 4;
	add.s64 	%rd352, %rd4, %rd770;
	ld.local.u32 	%r4566, [%rd352];
	and.b32  	%r12671, %r4566, %r4565;
	setp.eq.s32 	%p5050, %r12671, 0;
	@%p5050 bra 	$L__BB3_3227;
	or.b32  	%r15555, %r15549, %r15555;
	bra.uni 	$L__BB3_3228;
$L__BB3_3227:
	or.b32  	%r12672, %r4566, %r4565;
	st.local.u32 	[%rd352], %r12672;
$L__BB3_3228:
	popc.b32 	%r4569, %r15551;
	setp.lt.s32 	%p5051, %r15551, 0;
	setp.ne.s32 	%p5052, %r4569, 2;
	or.pred  	%p5053, %p5051, %p5052;
	@%p5053 bra 	$L__BB3_3232;
	clz.b32 	%r12673, %r15551;
	mov.b32 	%r12674, -2147483648;
	shr.u32 	%r4570, %r12674, %r12673;
	xor.b32  	%r12675, %r4570, %r15551;
	clz.b32 	%r12676, %r12675;
	sub.s32 	%r12677, 31, %r12676;
	mul.wide.u32 	%rd771, %r12677, 4;
	add.s64 	%rd353, %rd4, %rd771;
	ld.local.u32 	%r4571, [%rd353];
	and.b32  	%r12678, %r4571, %r4570;
	setp.eq.s32 	%p5054, %r12678, 0;
	@%p5054 bra 	$L__BB3_3231;
	or.b32  	%r15555, %r15551, %r15555;
	bra.uni 	$L__BB3_3232;
$L__BB3_3231:
	or.b32  	%r12679, %r4571, %r4570;
	st.local.u32 	[%rd353], %r12679;
$L__BB3_3232:
	popc.b32 	%r4574, %r15553;
	setp.lt.s32 	%p5055, %r15553, 0;
	setp.ne.s32 	%p5056, %r4574, 2;
	or.pred  	%p5057, %p5055, %p5056;
	@%p5057 bra 	$L__BB3_3234;
	clz.b32 	%r12680, %r15553;
	mov.b32 	%r12681, -2147483648;
	shr.u32 	%r12682, %r12681, %r12680;
	xor.b32  	%r12683, %r12682, %r15553;
	clz.b32 	%r12684, %r12683;
	sub.s32 	%r12685, 31, %r12684;
	mul.wide.u32 	%rd772, %r12685, 4;
	add.s64 	%rd773, %rd4, %rd772;
	ld.local.u32 	%r12686, [%rd773];
	and.b32  	%r12687, %r12686, %r12682;
	setp.eq.s32 	%p5058, %r12687, 0;
	selp.b32 	%r12688, 0, %r15553, %p5058;
	or.b32  	%r15555, %r15555, %r12688;
$L__BB3_3234:
	setp.eq.s32 	%p5059, %r15555, 0;
	mov.b32 	%r15581, 0;
	@%p5059 bra 	$L__BB3_3285;
	not.b32 	%r4577, %r15555;
	setp.gt.s32 	%p5060, %r15505, -1;
	setp.eq.s32 	%p5061, %r4455, 2;
	and.b32  	%r12692, %r15505, %r15555;
	setp.eq.s32 	%p5062, %r12692, %r15505;
	and.pred  	%p5063, %p5061, %p5062;
	mov.b32 	%r15581, 0;
	and.pred  	%p5064, %p5063, %p5060;
	@%p5064 bra 	$L__BB3_3237;
	and.b32  	%r12693, %r15505, %r4577;
	popc.b32 	%r12694, %r12693;
	setp.eq.s32 	%p5065, %r12694, 1;
	or.b32  	%r12695, %r12693, -2147483648;
	selp.b32 	%r12696, %r12695, %r12693, %p5065;
	st.local.u32 	[%rd883+-48], %r12696;
	setp.ne.s32 	%p5066, %r15505, %r12696;
	selp.u32 	%r15581, 1, 0, %p5066;
$L__BB3_3237:
	setp.gt.s32 	%p5067, %r15507, -1;
	setp.eq.s32 	%p5068, %r4459, 2;
	and.b32  	%r12698, %r15507, %r15555;
	setp.eq.s32 	%p5069, %r12698, %r15507;
	and.pred  	%p5070, %p5068, %p5069;
	and.pred  	%p5071, %p5070, %p5067;
	@%p5071 bra 	$L__BB3_3239;
	and.b32  	%r12699, %r15507, %r4577;
	popc.b32 	%r12700, %r12699;
	setp.eq.s32 	%p5072, %r12700, 1;
	or.b32  	%r12701, %r12699, -2147483648;
	selp.b32 	%r12702, %r12701, %r12699, %p5072;
	st.local.u32 	[%rd883+-28], %r12702;
	setp.ne.s32 	%p5073, %r15507, %r12702;
	selp.u32 	%r12703, 1, 0, %p5073;
	or.b32  	%r15581, %r15581, %r12703;
$L__BB3_3239:
	setp.gt.s32 	%p5074, %r15509, -1;
	setp.eq.s32 	%p5075, %r4464, 2;
	and.b32  	%r12705, %r15509, %r15555;
	setp.eq.s32 	%p5076, %r12705, %r15509;
	and.pred  	%p5077, %p5075, %p5076;
	and.pred  	%p5078, %p5077, %p5074;
	@%p5078 bra 	$L__BB3_3241;
	and.b32  	%r12706, %r15509, %r4577;
	popc.b32 	%r12707, %r12706;
	setp.eq.s32 	%p5079, %r12707, 1;
	or.b32  	%r12708, %r12706, -2147483648;
	selp.b32 	%r12709, %r12708, %r12706, %p5079;
	st.local.u32 	[%rd883+-8], %r12709;
	setp.ne.s32 	%p5080, %r15509, %r12709;
	selp.u32 	%r12710, 1, 0, %p5080;
	or.b32  	%r15581, %r15581, %r12710;
$L__BB3_3241:
	setp.gt.s32 	%p5081, %r15511, -1;
	setp.eq.s32 	%p5082, %r4469, 2;
	and.b32  	%r12712, %r15511, %r15555;
	setp.eq.s32 	%p5083, %r12712, %r15511;
	and.pred  	%p5084, %p5082, %p5083;
	and.pred  	%p5085, %p5084, %p5081;
	@%p5085 bra 	$L__BB3_3243;
	and.b32  	%r12713, %r15511, %r4577;
	popc.b32 	%r12714, %r12713;
	setp.eq.s32 	%p5086, %r12714, 1;
	or.b32  	%r12715, %r12713, -2147483648;
	selp.b32 	%r12716, %r12715, %r12713, %p5086;
	st.local.u32 	[%rd883+12], %r12716;
	setp.ne.s32 	%p5087, %r15511, %r12716;
	selp.u32 	%r12717, 1, 0, %p5087;
	or.b32  	%r15581, %r15581, %r12717;
$L__BB3_3243:
	setp.gt.s32 	%p5088, %r15513, -1;
	setp.eq.s32 	%p5089, %r4474, 2;
	and.b32  	%r12719, %r15513, %r15555;
	setp.eq.s32 	%p5090, %r12719, %r15513;
	and.pred  	%p5091, %p5089, %p5090;
	and.pred  	%p5092, %p5091, %p5088;
	@%p5092 bra 	$L__BB3_3245;
	and.b32  	%r12720, %r15513, %r4577;
	popc.b32 	%r12721, %r12720;
	setp.eq.s32 	%p5093, %r12721, 1;
	or.b32  	%r12722, %r12720, -2147483648;
	selp.b32 	%r12723, %r12722, %r12720, %p5093;
	st.local.u32 	[%rd883+32], %r12723;
	setp.ne.s32 	%p5094, %r15513, %r12723;
	selp.u32 	%r12724, 1, 0, %p5094;
	or.b32  	%r15581, %r15581, %r12724;
$L__BB3_3245:
	setp.gt.s32 	%p5095, %r15515, -1;
	setp.eq.s32 	%p5096, %r4479, 2;
	and.b32  	%r12726, %r15515, %r15555;
	setp.eq.s32 	%p5097, %r12726, %r15515;
	and.pred  	%p5098, %p5096, %p5097;
	and.pred  	%p5099, %p5098, %p5095;
	@%p5099 bra 	$L__BB3_3247;
	and.b32  	%r12727, %r15515, %r4577;
	popc.b32 	%r12728, %r12727;
	setp.eq.s32 	%p5100, %r12728, 1;
	or.b32  	%r12729, %r12727, -2147483648;
	selp.b32 	%r12730, %r12729, %r12727, %p5100;
	st.local.u32 	[%rd883+-44], %r12730;
	setp.ne.s32 	%p5101, %r15515, %r12730;
	selp.u32 	%r12731, 1, 0, %p5101;
	or.b32  	%r15581, %r15581, %r12731;
$L__BB3_3247:
	setp.gt.s32 	%p5102, %r15517, -1;
	setp.eq.s32 	%p5103, %r4484, 2;
	and.b32  	%r12733, %r15517, %r15555;
	setp.eq.s32 	%p5104, %r12733, %r15517;
	and.pred  	%p5105, %p5103, %p5104;
	and.pred  	%p5106, %p5105, %p5102;
	@%p5106 bra 	$L__BB3_3249;
	and.b32  	%r12734, %r15517, %r4577;
	popc.b32 	%r12735, %r12734;
	setp.eq.s32 	%p5107, %r12735, 1;
	or.b32  	%r12736, %r12734, -2147483648;
	selp.b32 	%r12737, %r12736, %r12734, %p5107;
	st.local.u32 	[%rd883+-24], %r12737;
	setp.ne.s32 	%p5108, %r15517, %r12737;
	selp.u32 	%r12738, 1, 0, %p5108;
	or.b32  	%r15581, %r15581, %r12738;
$L__BB3_3249:
	setp.gt.s32 	%p5109, %r15519, -1;
	setp.eq.s32 	%p5110, %r4489, 2;
	and.b32  	%r12740, %r15519, %r15555;
	setp.eq.s32 	%p5111, %r12740, %r15519;
	and.pred  	%p5112, %p5110, %p5111;
	and.pred  	%p5113, %p5112, %p5109;
	@%p5113 bra 	$L__BB3_3251;
	and.b32  	%r12741, %r15519, %r4577;
	popc.b32 	%r12742, %r12741;
	setp.eq.s32 	%p5114, %r12742, 1;
	or.b32  	%r12743, %r12741, -2147483648;
	selp.b32 	%r12744, %r12743, %r12741, %p5114;
	st.local.u32 	[%rd883+-4], %r12744;
	setp.ne.s32 	%p5115, %r15519, %r12744;
	selp.u32 	%r12745, 1, 0, %p5115;
	or.b32  	%r15581, %r15581, %r12745;
$L__BB3_3251:
	setp.gt.s32 	%p5116, %r15521, -1;
	setp.eq.s32 	%p5117, %r4494, 2;
	and.b32  	%r12747, %r15521, %r15555;
	setp.eq.s32 	%p5118, %r12747, %r15521;
	and.pred  	%p5119, %p5117, %p5118;
	and.pred  	%p5120, %p5119, %p5116;
	@%p5120 bra 	$L__BB3_3253;
	and.b32  	%r12748, %r15521, %r4577;
	popc.b32 	%r12749, %r12748;
	setp.eq.s32 	%p5121, %r12749, 1;
	or.b32  	%r12750, %r12748, -2147483648;
	selp.b32 	%r12751, %r12750, %r12748, %p5121;
	st.local.u32 	[%rd883+16], %r12751;
	setp.ne.s32 	%p5122, %r15521, %r12751;
	selp.u32 	%r12752, 1, 0, %p5122;
	or.b32  	%r15581, %r15581, %r12752;
$L__BB3_3253:
	setp.gt.s32 	%p5123, %r15523, -1;
	setp.eq.s32 	%p5124, %r4499, 2;
	and.b32  	%r12754, %r15523, %r15555;
	setp.eq.s32 	%p5125, %r12754, %r15523;
	and.pred  	%p5126, %p5124, %p5125;
	and.pred  	%p5127, %p5126, %p5123;
	@%p5127 bra 	$L__BB3_3255;
	and.b32  	%r12755, %r15523, %r4577;
	popc.b32 	%r12756, %r12755;
	setp.eq.s32 	%p5128, %r12756, 1;
	or.b32  	%r12757, %r12755, -2147483648;
	selp.b32 	%r12758, %r12757, %r12755, %p5128;
	st.local.u32 	[%rd883+36], %r12758;
	setp.ne.s32 	%p5129, %r15523, %r12758;
	selp.u32 	%r12759, 1, 0, %p5129;
	or.b32  	%r15581, %r15581, %r12759;
$L__BB3_3255:
	setp.gt.s32 	%p5130, %r15525, -1;
	setp.eq.s32 	%p5131, %r4504, 2;
	and.b32  	%r12761, %r15525, %r15555;
	setp.eq.s32 	%p5132, %r12761, %r15525;
	and.pred  	%p5133, %p5131, %p5132;
	and.pred  	%p5134, %p5133, %p5130;
	@%p5134 bra 	$L__BB3_3257;
	and.b32  	%r12762, %r15525, %r4577;
	popc.b32 	%r12763, %r12762;
	setp.eq.s32 	%p5135, %r12763, 1;
	or.b32  	%r12764, %r12762, -2147483648;
	selp.b32 	%r12765, %r12764, %r12762, %p5135;
	st.local.u32 	[%rd883+-40], %r12765;
	setp.ne.s32 	%p5136, %r15525, %r12765;
	selp.u32 	%r12766, 1, 0, %p5136;
	or.b32  	%r15581, %r15581, %r12766;
$L__BB3_3257:
	setp.gt.s32 	%p5137, %r15527, -1;
	setp.eq.s32 	%p5138, %r4509, 2;
	and.b32  	%r12768, %r15527, %r15555;
	setp.eq.s32 	%p5139, %r12768, %r15527;
	and.pred  	%p5140, %p5138, %p5139;
	and.pred  	%p5141, %p5140, %p5137;
	@%p5141 bra 	$L__BB3_3259;
	and.b32  	%r12769, %r15527, %r4577;
	popc.b32 	%r12770, %r12769;
	setp.eq.s32 	%p5142, %r12770, 1;
	or.b32  	%r12771, %r12769, -2147483648;
	selp.b32 	%r12772, %r12771, %r12769, %p5142;
	st.local.u32 	[%rd883+-20], %r12772;
	setp.ne.s32 	%p5143, %r15527, %r12772;
	selp.u32 	%r12773, 1, 0, %p5143;
	or.b32  	%r15581, %r15581, %r12773;
$L__BB3_3259:
	setp.gt.s32 	%p5144, %r15529, -1;
	setp.eq.s32 	%p5145, %r4514, 2;
	and.b32  	%r12775, %r15529, %r15555;
	setp.eq.s32 	%p5146, %r12775, %r15529;
	and.pred  	%p5147, %p5145, %p5146;
	and.pred  	%p5148, %p5147, %p5144;
	@%p5148 bra 	$L__BB3_3261;
	and.b32  	%r12776, %r15529, %r4577;
	popc.b32 	%r12777, %r12776;
	setp.eq.s32 	%p5149, %r12777, 1;
	or.b32  	%r12778, %r12776, -2147483648;
	selp.b32 	%r12779, %r12778, %r12776, %p5149;
	st.local.u32 	[%rd883], %r12779;
	setp.ne.s32 	%p5150, %r15529, %r12779;
	selp.u32 	%r12780, 1, 0, %p5150;
	or.b32  	%r15581, %r15581, %r12780;
$L__BB3_3261:
	setp.gt.s32 	%p5151, %r15531, -1;
	setp.eq.s32 	%p5152, %r4519, 2;
	and.b32  	%r12782, %r15531, %r15555;
	setp.eq.s32 	%p5153, %r12782, %r15531;
	and.pred  	%p5154, %p5152, %p5153;
	and.pred  	%p5155, %p5154, %p5151;
	@%p5155 bra 	$L__BB3_3263;
	and.b32  	%r12783, %r15531, %r4577;
	popc.b32 	%r12784, %r12783;
	setp.eq.s32 	%p5156, %r12784, 1;
	or.b32  	%r12785, %r12783, -2147483648;
	selp.b32 	%r12786, %r12785, %r12783, %p5156;
	st.local.u32 	[%rd883+20], %r12786;
	setp.ne.s32 	%p5157, %r15531, %r12786;
	selp.u32 	%r12787, 1, 0, %p5157;
	or.b32  	%r15581, %r15581, %r12787;
$L__BB3_3263:
	setp.gt.s32 	%p5158, %r15533, -1;
	setp.eq.s32 	%p5159, %r4524, 2;
	and.b32  	%r12789, %r15533, %r15555;
	setp.eq.s32 	%p5160, %r12789, %r15533;
	and.pred  	%p5161, %p5159, %p5160;
	and.pred  	%p5162, %p5161, %p5158;
	@%p5162 bra 	$L__BB3_3265;
	and.b32  	%r12790, %r15533, %r4577;
	popc.b32 	%r12791, %r12790;
	setp.eq.s32 	%p5163, %r12791, 1;
	or.b32  	%r12792, %r12790, -2147483648;
	selp.b32 	%r12793, %r12792, %r12790, %p5163;
	st.local.u32 	[%rd883+40], %r12793;
	setp.ne.s32 	%p5164, %r15533, %r12793;
	selp.u32 	%r12794, 1, 0, %p5164;
	or.b32  	%r15581, %r15581, %r12794;
$L__BB3_3265:
	setp.gt.s32 	%p5165, %r15535, -1;
	setp.eq.s32 	%p5166, %r4529, 2;
	and.b32  	%r12796, %r15535, %r15555;
	setp.eq.s32 	%p5167, %r12796, %r15535;
	and.pred  	%p5168, %p5166, %p5167;
	and.pred  	%p5169, %p5168, %p5165;
	@%p5169 bra 	$L__BB3_3267;
	and.b32  	%r12797, %r15535, %r4577;
	popc.b32 	%r12798, %r12797;
	setp.eq.s32 	%p5170, %r12798, 1;
	or.b32  	%r12799, %r12797, -2147483648;
	selp.b32 	%r12800, %r12799, %r12797, %p5170;
	st.local.u32 	[%rd883+-36], %r12800;
	setp.ne.s32 	%p5171, %r15535, %r12800;
	selp.u32 	%r12801, 1, 0, %p5171;
	or.b32  	%r15581, %r15581, %r12801;
$L__BB3_3267:
	setp.gt.s32 	%p5172, %r15537, -1;
	setp.eq.s32 	%p5173, %r4534, 2;
	and.b32  	%r12803, %r15537, %r15555;
	setp.eq.s32 	%p5174, %r12803, %r15537;
	and.pred  	%p5175, %p5173, %p5174;
	and.pred  	%p5176, %p5175, %p5172;
	@%p5176 bra 	$L__BB3_3269;
	and.b32  	%r12804, %r15537, %r4577;
	popc.b32 	%r12805, %r12804;
	setp.eq.s32 	%p5177, %r12805, 1;
	or.b32  	%r12806, %r12804, -2147483648;
	selp.b32 	%r12807, %r12806, %r12804, %p5177;
	st.local.u32 	[%rd883+-16], %r12807;
	setp.ne.s32 	%p5178, %r15537, %r12807;
	selp.u32 	%r12808, 1, 0, %p5178;
	or.b32  	%r15581, %r15581, %r12808;
$L__BB3_3269:
	setp.gt.s32 	%p5179, %r15539, -1;
	setp.eq.s32 	%p5180, %r4539, 2;
	and.b32  	%r12810, %r15539, %r15555;
	setp.eq.s32 	%p5181, %r12810, %r15539;
	and.pred  	%p5182, %p5180, %p5181;
	and.pred  	%p5183, %p5182, %p5179;
	@%p5183 bra 	$L__BB3_3271;
	and.b32  	%r12811, %r15539, %r4577;
	popc.b32 	%r12812, %r12811;
	setp.eq.s32 	%p5184, %r12812, 1;
	or.b32  	%r12813, %r12811, -2147483648;
	selp.b32 	%r12814, %r12813, %r12811, %p5184;
	st.local.u32 	[%rd883+4], %r12814;
	setp.ne.s32 	%p5185, %r15539, %r12814;
	selp.u32 	%r12815, 1, 0, %p5185;
	or.b32  	%r15581, %r15581, %r12815;
$L__BB3_3271:
	setp.gt.s32 	%p5186, %r15541, -1;
	setp.eq.s32 	%p5187, %r4544, 2;
	and.b32  	%r12817, %r15541, %r15555;
	setp.eq.s32 	%p5188, %r12817, %r15541;
	and.pred  	%p5189, %p5187, %p5188;
	and.pred  	%p5190, %p5189, %p5186;
	@%p5190 bra 	$L__BB3_3273;
	and.b32  	%r12818, %r15541, %r4577;
	popc.b32 	%r12819, %r12818;
	setp.eq.s32 	%p5191, %r12819, 1;
	or.b32  	%r12820, %r12818, -2147483648;
	selp.b32 	%r12821, %r12820, %r12818, %p5191;
	st.local.u32 	[%rd883+24], %r12821;
	setp.ne.s32 	%p5192, %r15541, %r12821;
	selp.u32 	%r12822, 1, 0, %p5192;
	or.b32  	%r15581, %r15581, %r12822;
$L__BB3_3273:
	setp.gt.s32 	%p5193, %r15543, -1;
	setp.eq.s32 	%p5194, %r4549, 2;
	and.b32  	%r12824, %r15543, %r15555;
	setp.eq.s32 	%p5195, %r12824, %r15543;
	and.pred  	%p5196, %p5194, %p5195;
	and.pred  	%p5197, %p5196, %p5193;
	@%p5197 bra 	$L__BB3_3275;
	and.b32  	%r12825, %r15543, %r4577;
	popc.b32 	%r12826, %r12825;
	setp.eq.s32 	%p5198, %r12826, 1;
	or.b32  	%r12827, %r12825, -2147483648;
	selp.b32 	%r12828, %r12827, %r12825, %p5198;
	st.local.u32 	[%rd883+44], %r12828;
	setp.ne.s32 	%p5199, %r15543, %r12828;
	selp.u32 	%r12829, 1, 0, %p5199;
	or.b32  	%r15581, %r15581, %r12829;
$L__BB3_3275:
	setp.gt.s32 	%p5200, %r15545, -1;
	setp.eq.s32 	%p5201, %r4554, 2;
	and.b32  	%r12831, %r15545, %r15555;
	setp.eq.s32 	%p5202, %r12831, %r15545;
	and.pred  	%p5203, %p5201, %p5202;
	and.pred  	%p5204, %p5203, %p5200;
	@%p5204 bra 	$L__BB3_3277;
	and.b32  	%r12832, %r15545, %r4577;
	popc.b32 	%r12833, %r12832;
	setp.eq.s32 	%p5205, %r12833, 1;
	or.b32  	%r12834, %r12832, -2147483648;
	selp.b32 	%r12835, %r12834, %r12832, %p5205;
	st.local.u32 	[%rd883+-32], %r12835;
	setp.ne.s32 	%p5206, %r15545, %r12835;
	selp.u32 	%r12836, 1, 0, %p5206;
	or.b32  	%r15581, %r15581, %r12836;
$L__BB3_3277:
	setp.gt.s32 	%p5207, %r15547, -1;
	setp.eq.s32 	%p5208, %r4559, 2;
	and.b32  	%r12838, %r15547, %r15555;
	setp.eq.s32 	%p5209, %r12838, %r15547;
	and.pred  	%p5210, %p5208, %p5209;
	and.pred  	%p5211, %p5210, %p5207;
	@%p5211 bra 	$L__BB3_3279;
	and.b32  	%r12839, %r15547, %r4577;
	popc.b32 	%r12840, %r12839;
	setp.eq.s32 	%p5212, %r12840, 1;
	or.b32  	%r12841, %r12839, -2147483648;
	selp.b32 	%r12842, %r12841, %r12839, %p5212;
	st.local.u32 	[%rd883+-12], %r12842;
	setp.ne.s32 	%p5213, %r15547, %r12842;
	selp.u32 	%r12843, 1, 0, %p5213;
	or.b32  	%r15581, %r15581, %r12843;
$L__BB3_3279:
	setp.gt.s32 	%p5214, %r15549, -1;
	setp.eq.s32 	%p5215, %r4564, 2;
	and.b32  	%r12845, %r15549, %r15555;
	setp.eq.s32 	%p5216, %r12845, %r15549;
	and.pred  	%p5217, %p5215, %p5216;
	and.pred  	%p5218, %p5217, %p5214;
	@%p5218 bra 	$L__BB3_3281;
	and.b32  	%r12846, %r15549, %r4577;
	popc.b32 	%r12847, %r12846;
	setp.eq.s32 	%p5219, %r12847, 1;
	or.b32  	%r12848, %r12846, -2147483648;
	selp.b32 	%r12849, %r12848, %r12846, %p5219;
	st.local.u32 	[%rd883+8], %r12849;
	setp.ne.s32 	%p5220, %r15549, %r12849;
	selp.u32 	%r12850, 1, 0, %p5220;
	or.b32  	%r15581, %r15581, %r12850;
$L__BB3_3281:
	setp.gt.s32 	%p5221, %r15551, -1;
	setp.eq.s32 	%p5222, %r4569, 2;
	and.b32  	%r12852, %r15551, %r15555;
	setp.eq.s32 	%p5223, %r12852, %r15551;
	and.pred  	%p5224, %p5222, %p5223;
	and.pred  	%p5225, %p5224, %p5221;
	@%p5225 bra 	$L__BB3_3283;
	and.b32  	%r12853, %r15551, %r4577;
	popc.b32 	%r12854, %r12853;
	setp.eq.s32 	%p5226, %r12854, 1;
	or.b32  	%r12855, %r12853, -2147483648;
	selp.b32 	%r12856, %r12855, %r12853, %p5226;
	st.local.u32 	[%rd883+28], %r12856;
	setp.ne.s32 	%p5227, %r15551, %r12856;
	selp.u32 	%r12857, 1, 0, %p5227;
	or.b32  	%r15581, %r15581, %r12857;
$L__BB3_3283:
	setp.gt.s32 	%p5228, %r15553, -1;
	setp.eq.s32 	%p5229, %r4574, 2;
	and.b32  	%r12859, %r15553, %r15555;
	setp.eq.s32 	%p5230, %r12859, %r15553;
	and.pred  	%p5231, %p5229, %p5230;
	and.pred  	%p5232, %p5231, %p5228;
	@%p5232 bra 	$L__BB3_3285;
	and.b32  	%r12860, %r15553, %r4577;
	popc.b32 	%r12861, %r12860;
	setp.eq.s32 	%p5233, %r12861, 1;
	or.b32  	%r12862, %r12860, -2147483648;
	selp.b32 	%r12863, %r12862, %r12860, %p5233;
	st.local.u32 	[%rd883+48], %r12863;
	setp.ne.s32 	%p5234, %r15553, %r12863;
	selp.u32 	%r12864, 1, 0, %p5234;
	or.b32  	%r15581, %r15581, %r12864;
$L__BB3_3285:
	or.b32  	%r12865, %r15605, %r15581;
	or.b32  	%r15605, %r12865, %r15506;
	add.s32 	%r15478, %r15478, 1;
	add.s64 	%rd883, %rd883, 100;
	setp.ne.s32 	%p5235, %r15478, 25;
	@%p5235 bra 	$L__BB3_3037;
	setp.eq.s32 	%p5236, %r15605, 3;
	@%p5236 bra 	$L__BB3_3790;
	mov.b32 	%r15606, 0;
$L__BB3_3288:
	mul.wide.u32 	%rd774, %r15606, 4;
	add.s64 	%rd355, %rd7, %rd774;
	ld.local.u32 	%r15633, [%rd355];
	min.s32 	%r12867, %r15633, 0;
	and.b32  	%r15608, %r12867, 2147483647;
	ld.local.u32 	%r15635, [%rd355+500];
	setp.gt.s32 	%p5237, %r15635, -1;
	@%p5237 bra 	$L__BB3_3290;
	and.b32  	%r12868, %r15635, 2147483647;
	and.b32  	%r12869, %r15635, %r15608;
	setp.eq.s32 	%p5238, %r12869, 0;
	selp.b32 	%r12870, %r12868, -2147483648, %p5238;
	or.b32  	%r15608, %r12870, %r15608;
$L__BB3_3290:
	ld.local.u32 	%r15637, [%rd355+1000];
	setp.gt.s32 	%p5239, %r15637, -1;
	@%p5239 bra 	$L__BB3_3292;
	and.b32  	%r12871, %r15637, 2147483647;
	and.b32  	%r12872, %r12871, %r15608;
	setp.eq.s32 	%p5240, %r12872, 0;
	selp.b32 	%r12873, %r12871, -2147483648, %p5240;
	or.b32  	%r15608, %r12873, %r15608;
$L__BB3_3292:
	ld.local.u32 	%r15639, [%rd355+1500];
	setp.gt.s32 	%p5241, %r15639, -1;
	@%p5241 bra 	$L__BB3_3294;
	and.b32  	%r12874, %r15639, 2147483647;
	and.b32  	%r12875, %r12874, %r15608;
	setp.eq.s32 	%p5242, %r12875, 0;
	selp.b32 	%r12876, %r12874, -2147483648, %p5242;
	or.b32  	%r15608, %r12876, %r15608;
$L__BB3_3294:
	ld.local.u32 	%r15641, [%rd355+2000];
	setp.gt.s32 	%p5243, %r15641, -1;
	@%p5243 bra 	$L__BB3_3296;
	and.b32  	%r12877, %r15641, 2147483647;
	and.b32  	%r12878, %r12877, %r15608;
	setp.eq.s32 	%p5244, %r12878, 0;
	selp.b32 	%r12879, %r12877, -2147483648, %p5244;
	or.b32  	%r15608, %r12879, %r15608;
$L__BB3_3296:
	ld.local.u32 	%r15643, [%rd355+100];
	setp.gt.s32 	%p5245, %r15643, -1;
	@%p5245 bra 	$L__BB3_3298;
	and.b32  	%r12880, %r15643, 2147483647;
	and.b32  	%r12881, %r12880, %r15608;
	setp.eq.s32 	%p5246, %r12881, 0;
	selp.b32 	%r12882, %r12880, -2147483648, %p5246;
	or.b32  	%r15608, %r12882, %r15608;
$L__BB3_3298:
	ld.local.u32 	%r15645, [%rd355+600];
	setp.gt.s32 	%p5247, %r15645, -1;
	@%p5247 bra 	$L__BB3_3300;
	and.b32  	%r12883, %r15645, 2147483647;
	and.b32  	%r12884, %r12883, %r15608;
	setp.eq.s32 	%p5248, %r12884, 0;
	selp.b32 	%r12885, %r12883, -2147483648, %p5248;
	or.b32  	%r15608, %r12885, %r15608;
$L__BB3_3300:
	ld.local.u32 	%r15647, [%rd355+1100];
	setp.gt.s32 	%p5249, %r15647, -1;
	@%p5249 bra 	$L__BB3_3302;
	and.b32  	%r12886, %r15647, 2147483647;
	and.b32  	%r12887, %r12886, %r15608;
	setp.eq.s32 	%p5250, %r12887, 0;
	selp.b32 	%r12888, %r12886, -2147483648, %p5250;
	or.b32  	%r15608, %r12888, %r15608;
$L__BB3_3302:
	ld.local.u32 	%r15649, [%rd355+1600];
	setp.gt.s32 	%p5251, %r15649, -1;
	@%p5251 bra 	$L__BB3_3304;
	and.b32  	%r12889, %r15649, 2147483647;
	and.b32  	%r12890, %r12889, %r15608;
	setp.eq.s32 	%p5252, %r12890, 0;
	selp.b32 	%r12891, %r12889, -2147483648, %p5252;
	or.b32  	%r15608, %r12891, %r15608;
$L__BB3_3304:
	ld.local.u32 	%r15651, [%rd355+2100];
	setp.gt.s32 	%p5253, %r15651, -1;
	@%p5253 bra 	$L__BB3_3306;
	and.b32  	%r12892, %r15651, 2147483647;
	and.b32  	%r12893, %r12892, %r15608;
	setp.eq.s32 	%p5254, %r12893, 0;
	selp.b32 	%r12894, %r12892, -2147483648, %p5254;
	or.b32  	%r15608, %r12894, %r15608;
$L__BB3_3306:
	ld.local.u32 	%r15653, [%rd355+200];
	setp.gt.s32 	%p5255, %r15653, -1;
	@%p5255 bra 	$L__BB3_3308;
	and.b32  	%r12895, %r15653, 2147483647;
	and.b32  	%r12896, %r12895, %r15608;
	setp.eq.s32 	%p5256, %r12896, 0;
	selp.b32 	%r12897, %r12895, -2147483648, %p5256;
	or.b32  	%r15608, %r12897, %r15608;
$L__BB3_3308:
	ld.local.u32 	%r15655, [%rd355+700];
	setp.gt.s32 	%p5257, %r15655, -1;
	@%p5257 bra 	$L__BB3_3310;
	and.b32  	%r12898, %r15655, 2147483647;
	and.b32  	%r12899, %r12898, %r15608;
	setp.eq.s32 	%p5258, %r12899, 0;
	selp.b32 	%r12900, %r12898, -2147483648, %p5258;
	or.b32  	%r15608, %r12900, %r15608;
$L__BB3_3310:
	ld.local.u32 	%r15657, [%rd355+1200];
	setp.gt.s32 	%p5259, %r15657, -1;
	@%p5259 bra 	$L__BB3_3312;
	and.b32  	%r12901, %r15657, 2147483647;
	and.b32  	%r12902, %r12901, %r15608;
	setp.eq.s32 	%p5260, %r12902, 0;
	selp.b32 	%r12903, %r12901, -2147483648, %p5260;
	or.b32  	%r15608, %r12903, %r15608;
$L__BB3_3312:
	ld.local.u32 	%r15659, [%rd355+1700];
	setp.gt.s32 	%p5261, %r15659, -1;
	@%p5261 bra 	$L__BB3_3314;
	and.b32  	%r12904, %r15659, 2147483647;
	and.b32  	%r12905, %r12904, %r15608;
	setp.eq.s32 	%p5262, %r12905, 0;
	selp.b32 	%r12906, %r12904, -2147483648, %p5262;
	or.b32  	%r15608, %r12906, %r15608;
$L__BB3_3314:
	ld.local.u32 	%r15661, [%rd355+2200];
	setp.gt.s32 	%p5263, %r15661, -1;
	@%p5263 bra 	$L__BB3_3316;
	and.b32  	%r12907, %r15661, 2147483647;
	and.b32  	%r12908, %r12907, %r15608;
	setp.eq.s32 	%p5264, %r12908, 0;
	selp.b32 	%r12909, %r12907, -2147483648, %p5264;
	or.b32  	%r15608, %r12909, %r15608;
$L__BB3_3316:
	ld.local.u32 	%r15663, [%rd355+300];
	setp.gt.s32 	%p5265, %r15663, -1;
	@%p5265 bra 	$L__BB3_3318;
	and.b32  	%r12910, %r15663, 2147483647;
	and.b32  	%r12911, %r12910, %r15608;
	setp.eq.s32 	%p5266, %r12911, 0;
	selp.b32 	%r12912, %r12910, -2147483648, %p5266;
	or.b32  	%r15608, %r12912, %r15608;
$L__BB3_3318:
	ld.local.u32 	%r15665, [%rd355+800];
	setp.gt.s32 	%p5267, %r15665, -1;
	@%p5267 bra 	$L__BB3_3320;
	and.b32  	%r12913, %r15665, 2147483647;
	and.b32  	%r12914, %r12913, %r15608;
	setp.eq.s32 	%p5268, %r12914, 0;
	selp.b32 	%r12915, %r12913, -2147483648, %p5268;
	or.b32  	%r15608, %r12915, %r15608;
$L__BB3_3320:
	ld.local.u32 	%r15667, [%rd355+1300];
	setp.gt.s32 	%p5269, %r15667, -1;
	@%p5269 bra 	$L__BB3_3322;
	and.b32  	%r12916, %r15667, 2147483647;
	and.b32  	%r12917, %r12916, %r15608;
	setp.eq.s32 	%p5270, %r12917, 0;
	selp.b32 	%r12918, %r12916, -2147483648, %p5270;
	or.b32  	%r15608, %r12918, %r15608;
$L__BB3_3322:
	ld.local.u32 	%r15669, [%rd355+1800];
	setp.gt.s32 	%p5271, %r15669, -1;
	@%p5271 bra 	$L__BB3_3324;
	and.b32  	%r12919, %r15669, 2147483647;
	and.b32  	%r12920, %r12919, %r15608;
	setp.eq.s32 	%p5272, %r12920, 0;
	selp.b32 	%r12921, %r12919, -2147483648, %p5272;
	or.b32  	%r15608, %r12921, %r15608;
$L__BB3_3324:
	ld.local.u32 	%r15671, [%rd355+2300];
	setp.gt.s32 	%p5273, %r15671, -1;
	@%p5273 bra 	$L__BB3_3326;
	and.b32  	%r12922, %r15671, 2147483647;
	and.b32  	%r12923, %r12922, %r15608;
	setp.eq.s32 	%p5274, %r12923, 0;
	selp.b32 	%r12924, %r12922, -2147483648, %p5274;
	or.b32  	%r15608, %r12924, %r15608;
$L__BB3_3326:
	ld.local.u32 	%r15673, [%rd355+400];
	setp.gt.s32 	%p5275, %r15673, -1;
	@%p5275 bra 	$L__BB3_3328;
	and.b32  	%r12925, %r15673, 2147483647;
	and.b32  	%r12926, %r12925, %r15608;
	setp.eq.s32 	%p5276, %r12926, 0;
	selp.b32 	%r12927, %r12925, -2147483648, %p5276;
	or.b32  	%r15608, %r12927, %r15608;
$L__BB3_3328:
	ld.local.u32 	%r15675, [%rd355+900];
	setp.gt.s32 	%p5277, %r15675, -1;
	@%p5277 bra 	$L__BB3_3330;
	and.b32  	%r12928, %r15675, 2147483647;
	and.b32  	%r12929, %r12928, %r15608;
	setp.eq.s32 	%p5278, %r12929, 0;
	selp.b32 	%r12930, %r12928, -2147483648, %p5278;
	or.b32  	%r15608, %r12930, %r15608;
$L__BB3_3330:
	ld.local.u32 	%r15677, [%rd355+1400];
	setp.gt.s32 	%p5279, %r15677, -1;
	@%p5279 bra 	$L__BB3_3332;
	and.b32  	%r12931, %r15677, 2147483647;
	and.b32  	%r12932, %r12931, %r15608;
	setp.eq.s32 	%p5280, %r12932, 0;
	selp.b32 	%r12933, %r12931, -2147483648, %p5280;
	or.b32  	%r15608, %r12933, %r15608;
$L__BB3_3332:
	ld.local.u32 	%r15679, [%rd355+1900];
	setp.gt.s32 	%p5281, %r15679, -1;
	@%p5281 bra 	$L__BB3_3334;
	and.b32  	%r12934, %r15679, 2147483647;
	and.b32  	%r12935, %r12934, %r15608;
	setp.eq.s32 	%p5282, %r12935, 0;
	selp.b32 	%r12936, %r12934, -2147483648, %p5282;
	or.b32  	%r15608, %r12936, %r15608;
$L__BB3_3334:
	ld.local.u32 	%r15681, [%rd355+2400];
	setp.gt.s32 	%p5283, %r15681, -1;
	@%p5283 bra 	$L__BB3_3336;
	and.b32  	%r12937, %r15681, 2147483647;
	and.b32  	%r12938, %r12937, %r15608;
	setp.eq.s32 	%p5284, %r12938, 0;
	selp.b32 	%r12939, %r12937, -2147483648, %p5284;
	or.b32  	%r15608, %r12939, %r15608;
$L__BB3_3336:
	setp.gt.s32 	%p5285, %r15608, -1;
	mov.b32 	%r15634, 0;
	@%p5285 bra 	$L__BB3_3338;
	mov.b32 	%r12942, 0;
	st.local.u32 	[%rd7], %r12942;
	ld.local.u32 	%r15633, [%rd355];
	mov.b32 	%r15634, 3;
$L__BB3_3338:
	not.b32 	%r4709, %r15608;
	setp.lt.s32 	%p5286, %r15633, 0;
	@%p5286 bra 	$L__BB3_3340;
	and.b32  	%r12943, %r15633, %r4709;
	popc.b32 	%r12944, %r12943;
	setp.eq.s32 	%p5287, %r12944, 1;
	or.b32  	%r12945, %r12943, -2147483648;
	selp.b32 	%r4710, %r12945, %r12943, %p5287;
	st.local.u32 	[%rd355], %r4710;
	setp.ne.s32 	%p5288, %r15633, %r4710;
	selp.u32 	%r12946, 1, 0, %p5288;
	or.b32  	%r15634, %r15634, %r12946;
	mov.u32 	%r15633, %r4710;
$L__BB3_3340:
	setp.lt.s32 	%p5289, %r15635, 0;
	@%p5289 bra 	$L__BB3_3342;
	and.b32  	%r12947, %r15635, %r4709;
	popc.b32 	%r12948, %r12947;
	setp.eq.s32 	%p5290, %r12948, 1;
	or.b32  	%r12949, %r12947, -2147483648;
	selp.b32 	%r4714, %r12949, %r12947, %p5290;
	st.local.u32 	[%rd355+500], %r4714;
	setp.ne.s32 	%p5291, %r15635, %r4714;
	selp.u32 	%r12950, 1, 0, %p5291;
	or.b32  	%r15634, %r15634, %r12950;
	mov.u32 	%r15635, %r4714;
$L__BB3_3342:
	setp.lt.s32 	%p5292, %r15637, 0;
	@%p5292 bra 	$L__BB3_3344;
	and.b32  	%r12951, %r15637, %r4709;
	popc.b32 	%r12952, %r12951;
	setp.eq.s32 	%p5293, %r12952, 1;
	or.b32  	%r12953, %r12951, -2147483648;
	selp.b32 	%r4718, %r12953, %r12951, %p5293;
	st.local.u32 	[%rd355+1000], %r4718;
	setp.ne.s32 	%p5294, %r15637, %r4718;
	selp.u32 	%r12954, 1, 0, %p5294;
	or.b32  	%r15634, %r15634, %r12954;
	mov.u32 	%r15637, %r4718;
$L__BB3_3344:
	setp.lt.s32 	%p5295, %r15639, 0;
	@%p5295 bra 	$L__BB3_3346;
	and.b32  	%r12955, %r15639, %r4709;
	popc.b32 	%r12956, %r12955;
	setp.eq.s32 	%p5296, %r12956, 1;
	or.b32  	%r12957, %r12955, -2147483648;
	selp.b32 	%r4722, %r12957, %r12955, %p5296;
	st.local.u32 	[%rd355+1500], %r4722;
	setp.ne.s32 	%p5297, %r15639, %r4722;
	selp.u32 	%r12958, 1, 0, %p5297;
	or.b32  	%r15634, %r15634, %r12958;
	mov.u32 	%r15639, %r4722;
$L__BB3_3346:
	setp.lt.s32 	%p5298, %r15641, 0;
	@%p5298 bra 	$L__BB3_3348;
	and.b32  	%r12959, %r15641, %r4709;
	popc.b32 	%r12960, %r12959;
	setp.eq.s32 	%p5299, %r12960, 1;
	or.b32  	%r12961, %r12959, -2147483648;
	selp.b32 	%r4726, %r12961, %r12959, %p5299;
	st.local.u32 	[%rd355+2000], %r4726;
	setp.ne.s32 	%p5300, %r15641, %r4726;
	selp.u32 	%r12962, 1, 0, %p5300;
	or.b32  	%r15634, %r15634, %r12962;
	mov.u32 	%r15641, %r4726;
$L__BB3_3348:
	setp.lt.s32 	%p5301, %r15643, 0;
	@%p5301 bra 	$L__BB3_3350;
	and.b32  	%r12963, %r15643, %r4709;
	popc.b32 	%r12964, %r12963;
	setp.eq.s32 	%p5302, %r12964, 1;
	or.b32  	%r12965, %r12963, -2147483648;
	selp.b32 	%r4730, %r12965, %r12963, %p5302;
	st.local.u32 	[%rd355+100], %r4730;
	setp.ne.s32 	%p5303, %r15643, %r4730;
	selp.u32 	%r12966, 1, 0, %p5303;
	or.b32  	%r15634, %r15634, %r12966;
	mov.u32 	%r15643, %r4730;
$L__BB3_3350:
	setp.lt.s32 	%p5304, %r15645, 0;
	@%p5304 bra 	$L__BB3_3352;
	and.b32  	%r12967, %r15645, %r4709;
	popc.b32 	%r12968, %r12967;
	setp.eq.s32 	%p5305, %r12968, 1;
	or.b32  	%r12969, %r12967, -2147483648;
	selp.b32 	%r4734, %r12969, %r12967, %p5305;
	st.local.u32 	[%rd355+600], %r4734;
	setp.ne.s32 	%p5306, %r15645, %r4734;
	selp.u32 	%r12970, 1, 0, %p5306;
	or.b32  	%r15634, %r15634, %r12970;
	mov.u32 	%r15645, %r4734;
$L__BB3_3352:
	setp.lt.s32 	%p5307, %r15647, 0;
	@%p5307 bra 	$L__BB3_3354;
	and.b32  	%r12971, %r15647, %r4709;
	popc.b32 	%r12972, %r12971;
	setp.eq.s32 	%p5308, %r12972, 1;
	or.b32  	%r12973, %r12971, -2147483648;
	selp.b32 	%r4738, %r12973, %r12971, %p5308;
	st.local.u32 	[%rd355+1100], %r4738;
	setp.ne.s32 	%p5309, %r15647, %r4738;
	selp.u32 	%r12974, 1, 0, %p5309;
	or.b32  	%r15634, %r15634, %r12974;
	mov.u32 	%r15647, %r4738;
$L__BB3_3354:
	setp.lt.s32 	%p5310, %r15649, 0;
	@%p5310 bra 	$L__BB3_3356;
	and.b32  	%r12975, %r15649, %r4709;
	popc.b32 	%r12976, %r12975;
	setp.eq.s32 	%p5311, %r12976, 1;
	or.b32  	%r12977, %r12975, -2147483648;
	selp.b32 	%r4742, %r12977, %r12975, %p5311;
	st.local.u32 	[%rd355+1600], %r4742;
	setp.ne.s32 	%p5312, %r15649, %r4742;
	selp.u32 	%r12978, 1, 0, %p5312;
	or.b32  	%r15634, %r15634, %r12978;
	mov.u32 	%r15649, %r4742;
$L__BB3_3356:
	setp.lt.s32 	%p5313, %r15651, 0;
	@%p5313 bra 	$L__BB3_3358;
	and.b32  	%r12979, %r15651, %r4709;
	popc.b32 	%r12980, %r12979;
	setp.eq.s32 	%p5314, %r12980, 1;
	or.b32  	%r12981, %r12979, -2147483648;
	selp.b32 	%r4746, %r12981, %r12979, %p5314;
	st.local.u32 	[%rd355+2100], %r4746;
	setp.ne.s32 	%p5315, %r15651, %r4746;
	selp.u32 	%r12982, 1, 0, %p5315;
	or.b32  	%r15634, %r15634, %r12982;
	mov.u32 	%r15651, %r4746;
$L__BB3_3358:
	setp.lt.s32 	%p5316, %r15653, 0;
	@%p5316 bra 	$L__BB3_3360;
	and.b32  	%r12983, %r15653, %r4709;
	popc.b32 	%r12984, %r12983;
	setp.eq.s32 	%p5317, %r12984, 1;
	or.b32  	%r12985, %r12983, -2147483648;
	selp.b32 	%r4750, %r12985, %r12983, %p5317;
	st.local.u32 	[%rd355+200], %r4750;
	setp.ne.s32 	%p5318, %r15653, %r4750;
	selp.u32 	%r12986, 1, 0, %p5318;
	or.b32  	%r15634, %r15634, %r12986;
	mov.u32 	%r15653, %r4750;
$L__BB3_3360:
	setp.lt.s32 	%p5319, %r15655, 0;
	@%p5319 bra 	$L__BB3_3362;
	and.b32  	%r12987, %r15655, %r4709;
	popc.b32 	%r12988, %r12987;
	setp.eq.s32 	%p5320, %r12988, 1;
	or.b32  	%r12989, %r12987, -2147483648;
	selp.b32 	%r4754, %r12989, %r12987, %p5320;
	st.local.u32 	[%rd355+700], %r4754;
	setp.ne.s32 	%p5321, %r15655, %r4754;
	selp.u32 	%r12990, 1, 0, %p5321;
	or.b32  	%r15634, %r15634, %r12990;
	mov.u32 	%r15655, %r4754;
$L__BB3_3362:
	setp.lt.s32 	%p5322, %r15657, 0;
	@%p5322 bra 	$L__BB3_3364;
	and.b32  	%r12991, %r15657, %r4709;
	popc.b32 	%r12992, %r12991;
	setp.eq.s32 	%p5323, %r12992, 1;
	or.b32  	%r12993, %r12991, -2147483648;
	selp.b32 	%r4758, %r12993, %r12991, %p5323;
	st.local.u32 	[%rd355+1200], %r4758;
	setp.ne.s32 	%p5324, %r15657, %r4758;
	selp.u32 	%r12994, 1, 0, %p5324;
	or.b32  	%r15634, %r15634, %r12994;
	mov.u32 	%r15657, %r4758;
$L__BB3_3364:
	setp.lt.s32 	%p5325, %r15659, 0;
	@%p5325 bra 	$L__BB3_3366;
	and.b32  	%r12995, %r15659, %r4709;
	popc.b32 	%r12996, %r12995;
	setp.eq.s32 	%p5326, %r12996, 1;
	or.b32  	%r12997, %r12995, -2147483648;
	selp.b32 	%r4762, %r12997, %r12995, %p5326;
	st.local.u32 	[%rd355+1700], %r4762;
	setp.ne.s32 	%p5327, %r15659, %r4762;
	selp.u32 	%r12998, 1, 0, %p5327;
	or.b32  	%r15634, %r15634, %r12998;
	mov.u32 	%r15659, %r4762;
$L__BB3_3366:
	setp.lt.s32 	%p5328, %r15661, 0;
	@%p5328 bra 	$L__BB3_3368;
	and.b32  	%r12999, %r15661, %r4709;
	popc.b32 	%r13000, %r12999;
	setp.eq.s32 	%p5329, %r13000, 1;
	or.b32  	%r13001, %r12999, -2147483648;
	selp.b32 	%r4766, %r13001, %r12999, %p5329;
	st.local.u32 	[%rd355+2200], %r4766;
	setp.ne.s32 	%p5330, %r15661, %r4766;
	selp.u32 	%r13002, 1, 0, %p5330;
	or.b32  	%r15634, %r15634, %r13002;
	mov.u32 	%r15661, %r4766;
$L__BB3_3368:
	setp.lt.s32 	%p5331, %r15663, 0;
	@%p5331 bra 	$L__BB3_3370;
	and.b32  	%r13003, %r15663, %r4709;
	popc.b32 	%r13004, %r13003;
	setp.eq.s32 	%p5332, %r13004, 1;
	or.b32  	%r13005, %r13003, -2147483648;
	selp.b32 	%r4770, %r13005, %r13003, %p5332;
	st.local.u32 	[%rd355+300], %r4770;
	setp.ne.s32 	%p5333, %r15663, %r4770;
	selp.u32 	%r13006, 1, 0, %p5333;
	or.b32  	%r15634, %r15634, %r13006;
	mov.u32 	%r15663, %r4770;
$L__BB3_3370:
	setp.lt.s32 	%p5334, %r15665, 0;
	@%p5334 bra 	$L__BB3_3372;
	and.b32  	%r13007, %r15665, %r4709;
	popc.b32 	%r13008, %r13007;
	setp.eq.s32 	%p5335, %r13008, 1;
	or.b32  	%r13009, %r13007, -2147483648;
	selp.b32 	%r4774, %r13009, %r13007, %p5335;
	st.local.u32 	[%rd355+800], %r4774;
	setp.ne.s32 	%p5336, %r15665, %r4774;
	selp.u32 	%r13010, 1, 0, %p5336;
	or.b32  	%r15634, %r15634, %r13010;
	mov.u32 	%r15665, %r4774;
$L__BB3_3372:
	setp.lt.s32 	%p5337, %r15667, 0;
	@%p5337 bra 	$L__BB3_3374;
	and.b32  	%r13011, %r15667, %r4709;
	popc.b32 	%r13012, %r13011;
	setp.eq.s32 	%p5338, %r13012, 1;
	or.b32  	%r13013, %r13011, -2147483648;
	selp.b32 	%r4778, %r13013, %r13011, %p5338;
	st.local.u32 	[%rd355+1300], %r4778;
	setp.ne.s32 	%p5339, %r15667, %r4778;
	selp.u32 	%r13014, 1, 0, %p5339;
	or.b32  	%r15634, %r15634, %r13014;
	mov.u32 	%r15667, %r4778;
$L__BB3_3374:
	setp.lt.s32 	%p5340, %r15669, 0;
	@%p5340 bra 	$L__BB3_3376;
	and.b32  	%r13015, %r15669, %r4709;
	popc.b32 	%r13016, %r13015;
	setp.eq.s32 	%p5341, %r13016, 1;
	or.b32  	%r13017, %r13015, -2147483648;
	selp.b32 	%r4782, %r13017, %r13015, %p5341;
	st.local.u32 	[%rd355+1800], %r4782;
	setp.ne.s32 	%p5342, %r15669, %r4782;
	selp.u32 	%r13018, 1, 0, %p5342;
	or.b32  	%r15634, %r15634, %r13018;
	mov.u32 	%r15669, %r4782;
$L__BB3_3376:
	setp.lt.s32 	%p5343, %r15671, 0;
	@%p5343 bra 	$L__BB3_3378;
	and.b32  	%r13019, %r15671, %r4709;
	popc.b32 	%r13020, %r13019;
	setp.eq.s32 	%p5344, %r13020, 1;
	or.b32  	%r13021, %r13019, -2147483648;
	selp.b32 	%r4786, %r13021, %r13019, %p5344;
	st.local.u32 	[%rd355+2300], %r4786;
	setp.ne.s32 	%p5345, %r15671, %r4786;
	selp.u32 	%r13022, 1, 0, %p5345;
	or.b32  	%r15634, %r15634, %r13022;
	mov.u32 	%r15671, %r4786;
$L__BB3_3378:
	setp.lt.s32 	%p5346, %r15673, 0;
	@%p5346 bra 	$L__BB3_3380;
	and.b32  	%r13023, %r15673, %r4709;
	popc.b32 	%r13024, %r13023;
	setp.eq.s32 	%p5347, %r13024, 1;
	or.b32  	%r13025, %r13023, -2147483648;
	selp.b32 	%r4790, %r13025, %r13023, %p5347;
	st.local.u32 	[%rd355+400], %r4790;
	setp.ne.s32 	%p5348, %r15673, %r4790;
	selp.u32 	%r13026, 1, 0, %p5348;
	or.b32  	%r15634, %r15634, %r13026;
	mov.u32 	%r15673, %r4790;
$L__BB3_3380:
	setp.lt.s32 	%p5349, %r15675, 0;
	@%p5349 bra 	$L__BB3_3382;
	and.b32  	%r13027, %r15675, %r4709;
	popc.b32 	%r13028, %r13027;
	setp.eq.s32 	%p5350, %r13028, 1;
	or.b32  	%r13029, %r13027, -2147483648;
	selp.b32 	%r4794, %r13029, %r13027, %p5350;
	st.local.u32 	[%rd355+900], %r4794;
	setp.ne.s32 	%p5351, %r15675, %r4794;
	selp.u32 	%r13030, 1, 0, %p5351;
	or.b32  	%r15634, %r15634, %r13030;
	mov.u32 	%r15675, %r4794;
$L__BB3_3382:
	setp.lt.s32 	%p5352, %r15677, 0;
	@%p5352 bra 	$L__BB3_3384;
	and.b32  	%r13031, %r15677, %r4709;
	popc.b32 	%r13032, %r13031;
	setp.eq.s32 	%p5353, %r13032, 1;
	or.b32  	%r13033, %r13031, -2147483648;
	selp.b32 	%r4798, %r13033, %r13031, %p5353;
	st.local.u32 	[%rd355+1400], %r4798;
	setp.ne.s32 	%p5354, %r15677, %r4798;
	selp.u32 	%r13034, 1, 0, %p5354;
	or.b32  	%r15634, %r15634, %r13034;
	mov.u32 	%r15677, %r4798;
$L__BB3_3384:
	setp.lt.s32 	%p5355, %r15679, 0;
	@%p5355 bra 	$L__BB3_3386;
	and.b32  	%r13035, %r15679, %r4709;
	popc.b32 	%r13036, %r13035;
	setp.eq.s32 	%p5356, %r13036, 1;
	or.b32  	%r13037, %r13035, -2147483648;
	selp.b32 	%r4802, %r13037, %r13035, %p5356;
	st.local.u32 	[%rd355+1900], %r4802;
	setp.ne.s32 	%p5357, %r15679, %r4802;
	selp.u32 	%r13038, 1, 0, %p5357;
	or.b32  	%r15634, %r15634, %r13038;
	mov.u32 	%r15679, %r4802;
$L__BB3_3386:
	setp.lt.s32 	%p5358, %r15681, 0;
	@%p5358 bra 	$L__BB3_3388;
	and.b32  	%r13039, %r15681, %r4709;
	popc.b32 	%r13040, %r13039;
	setp.eq.s32 	%p5359, %r13040, 1;
	or.b32  	%r13041, %r13039, -2147483648;
	selp.b32 	%r4806, %r13041, %r13039, %p5359;
	st.local.u32 	[%rd355+2400], %r4806;
	setp.ne.s32 	%p5360, %r15681, %r4806;
	selp.u32 	%r13042, 1, 0, %p5360;
	or.b32  	%r15634, %r15634, %r13042;
	mov.u32 	%r15681, %r4806;
$L__BB3_3388:
	mov.b32 	%r13043, 0;
	st.local.v4.u32 	[%rd3], {%r13043, %r13043, %r13043, %r13043};
	st.local.v4.u32 	[%rd3+16], {%r13043, %r13043, %r13043, %r13043};
	st.local.v4.u32 	[%rd3+32], {%r13043, %r13043, %r13043, %r13043};
	st.local.v4.u32 	[%rd3+48], {%r13043, %r13043, %r13043, %r13043};
	st.local.v4.u32 	[%rd3+64], {%r13043, %r13043, %r13043, %r13043};
	st.local.v4.u32 	[%rd3+80], {%r13043, %r13043, %r13043, %r13043};
	st.local.v4.u32 	[%rd3+96], {%r13043, %r13043, %r13043, %r13043};
	st.local.v4.u32 	[%rd3+112], {%r13043, %r13043, %r13043, %r13043};
	popc.b32 	%r4810, %r15633;
	setp.lt.s32 	%p5361, %r15633, 0;
	setp.ne.s32 	%p5362, %r4810, 2;
	or.pred  	%p5363, %p5361, %p5362;
	mov.u32 	%r15683, %r13043;
	@%p5363 bra 	$L__BB3_3391;
	clz.b32 	%r13044, %r15633;
	mov.b32 	%r13045, -2147483648;
	shr.u32 	%r4811, %r13045, %r13044;
	xor.b32  	%r13046, %r4811, %r15633;
	clz.b32 	%r13047, %r13046;
	sub.s32 	%r13048, 31, %r13047;
	mul.wide.u32 	%rd775, %r13048, 4;
	add.s64 	%rd356, %rd3, %rd775;
	ld.local.u32 	%r4812, [%rd356];
	and.b32  	%r13049, %r4812, %r4811;
	setp.ne.s32 	%p5364, %r13049, 0;
	mov.u32 	%r15683, %r15633;
	@%p5364 bra 	$L__BB3_3391;
	or.b32  	%r13051, %r4812, %r4811;
	st.local.u32 	[%rd356], %r13051;
	mov.u32 	%r15683, %r13043;
$L__BB3_3391:
	popc.b32 	%r4814, %r15635;
	setp.lt.s32 	%p5365, %r15635, 0;
	setp.ne.s32 	%p5366, %r4814, 2;
	or.pred  	%p5367, %p5365, %p5366;
	@%p5367 bra 	$L__BB3_3395;
	clz.b32 	%r13052, %r15635;
	mov.b32 	%r13053, -2147483648;
	shr.u32 	%r4815, %r13053, %r13052;
	xor.b32  	%r13054, %r4815, %r15635;
	clz.b32 	%r13055, %r13054;
	sub.s32 	%r13056, 31, %r13055;
	mul.wide.u32 	%rd776, %r13056, 4;
	add.s64 	%rd357, %rd3, %rd776;
	ld.local.u32 	%r4816, [%rd357];
	and.b32  	%r13057, %r4816, %r4815;
	setp.eq.s32 	%p5368, %r13057, 0;
	@%p5368 bra 	$L__BB3_3394;
	or.b32  	%r15683, %r15635, %r15683;
	bra.uni 	$L__BB3_3395;
$L__BB3_3394:
	or.b32  	%r13058, %r4816, %r4815;
	st.local.u32 	[%rd357], %r13058;
$L__BB3_3395:
	popc.b32 	%r4819, %r15637;
	setp.lt.s32 	%p5369, %r15637, 0;
	setp.ne.s32 	%p5370, %r4819, 2;
	or.pred  	%p5371, %p5369, %p5370;
	@%p5371 bra 	$L__BB3_3399;
	clz.b32 	%r13059, %r15637;
	mov.b32 	%r13060, -2147483648;
	shr.u32 	%r4820, %r13060, %r13059;
	xor.b32  	%r13061, %r4820, %r15637;
	clz.b32 	%r13062, %r13061;
	sub.s32 	%r13063, 31, %r13062;
	mul.wide.u32 	%rd777, %r13063, 4;
	add.s64 	%rd358, %rd3, %rd777;
	ld.local.u32 	%r4821, [%rd358];
	and.b32  	%r13064, %r4821, %r4820;
	setp.eq.s32 	%p5372, %r13064, 0;
	@%p5372 bra 	$L__BB3_3398;
	or.b32  	%r15683, %r15637, %r15683;
	bra.uni 	$L__BB3_3399;
$L__BB3_3398:
	or.b32  	%r13065, %r4821, %r4820;
	st.local.u32 	[%rd358], %r13065;
$L__BB3_3399:
	popc.b32 	%r4824, %r15639;
	setp.lt.s32 	%p5373, %r15639, 0;
	setp.ne.s32 	%p5374, %r4824, 2;
	or.pred  	%p5375, %p5373, %p5374;
	@%p5375 bra 	$L__BB3_3403;
	clz.b32 	%r13066, %r15639;
	mov.b32 	%r13067, -2147483648;
	shr.u32 	%r4825, %r13067, %r13066;
	xor.b32  	%r13068, %r4825, %r15639;
	clz.b32 	%r13069, %r13068;
	sub.s32 	%r13070, 31, %r13069;
	mul.wide.u32 	%rd778, %r13070, 4;
	add.s64 	%rd359, %rd3, %rd778;
	ld.local.u32 	%r4826, [%rd359];
	and.b32  	%r13071, %r4826, %r4825;
	setp.eq.s32 	%p5376, %r13071, 0;
	@%p5376 bra 	$L__BB3_3402;
	or.b32  	%r15683, %r15639, %r15683;
	bra.uni 	$L__BB3_3403;
$L__BB3_3402:
	or.b32  	%r13072, %r4826, %r4825;
	st.local.u32 	[%rd359], %r13072;
$L__BB3_3403:
	popc.b32 	%r4829, %r15641;
	setp.lt.s32 	%p5377, %r15641, 0;
	setp.ne.s32 	%p5378, %r4829, 2;
	or.pred  	%p5379, %p5377, %p5378;
	@%p5379 bra 	$L__BB3_3407;
	clz.b32 	%r13073, %r15641;
	mov.b32 	%r13074, -2147483648;
	shr.u32 	%r4830, %r13074, %r13073;
	xor.b32  	%r13075, %r4830, %r15641;
	clz.b32 	%r13076, %r13075;
	sub.s32 	%r13077, 31, %r13076;
	mul.wide.u32 	%rd779, %r13077, 4;
	add.s64 	%rd360, %rd3, %rd779;
	ld.local.u32 	%r4831, [%rd360];
	and.b32  	%r13078, %r4831, %r4830;
	setp.eq.s32 	%p5380, %r13078, 0;
	@%p5380 bra 	$L__BB3_3406;
	or.b32  	%r15683, %r15641, %r15683;
	bra.uni 	$L__BB3_3407;
$L__BB3_3406:
	or.b32  	%r13079, %r4831, %r4830;
	st.local.u32 	[%rd360], %r13079;
$L__BB3_3407:
	popc.b32 	%r4834, %r15643;
	setp.lt.s32 	%p5381, %r15643, 0;
	setp.ne.s32 	%p5382, %r4834, 2;
	or.pred  	%p5383, %p5381, %p5382;
	@%p5383 bra 	$L__BB3_3411;
	clz.b32 	%r13080, %r15643;
	mov.b32 	%r13081, -2147483648;
	shr.u32 	%r4835, %r13081, %r13080;
	xor.b32  	%r13082, %r4835, %r15643;
	clz.b32 	%r13083, %r13082;
	sub.s32 	%r13084, 31, %r13083;
	mul.wide.u32 	%rd780, %r13084, 4;
	add.s64 	%rd361, %rd3, %rd780;
	ld.local.u32 	%r4836, [%rd361];
	and.b32  	%r13085, %r4836, %r4835;
	setp.eq.s32 	%p5384, %r13085, 0;
	@%p5384 bra 	$L__BB3_3410;
	or.b32  	%r15683, %r15643, %r15683;
	bra.uni 	$L__BB3_3411;
$L__BB3_3410:
	or.b32  	%r13086, %r4836, %r4835;
	st.local.u32 	[%rd361], %r13086;
$L__BB3_3411:
	popc.b32 	%r4839, %r15645;
	setp.lt.s32 	%p5385, %r15645, 0;
	setp.ne.s32 	%p5386, %r4839, 2;
	or.pred  	%p5387, %p5385, %p5386;
	@%p5387 bra 	$L__BB3_3415;
	clz.b32 	%r13087, %r15645;
	mov.b32 	%r13088, -2147483648;
	shr.u32 	%r4840, %r13088, %r13087;
	xor.b32  	%r13089, %r4840, %r15645;
	clz.b32 	%r13090, %r13089;
	sub.s32 	%r13091, 31, %r13090;
	mul.wide.u32 	%rd781, %r13091, 4;
	add.s64 	%rd362, %rd3, %rd781;
	ld.local.u32 	%r4841, [%rd362];
	and.b32  	%r13092, %r4841, %r4840;
	setp.eq.s32 	%p5388, %r13092, 0;
	@%p5388 bra 	$L__BB3_3414;
	or.b32  	%r15683, %r15645, %r15683;
	bra.uni 	$L__BB3_3415;
$L__BB3_3414:
	or.b32  	%r13093, %r4841, %r4840;
	st.local.u32 	[%rd362], %r13093;
$L__BB3_3415:
	popc.b32 	%r4844, %r15647;
	setp.lt.s32 	%p5389, %r15647, 0;
	setp.ne.s32 	%p5390, %r4844, 2;
	or.pred  	%p5391, %p5389, %p5390;
	@%p5391 bra 	$L__BB3_3419;
	clz.b32 	%r13094, %r15647;
	mov.b32 	%r13095, -2147483648;
	shr.u32 	%r4845, %r13095, %r13094;
	xor.b32  	%r13096, %r4845, %r15647;
	clz.b32 	%r13097, %r13096;
	sub.s32 	%r13098, 31, %r13097;
	mul.wide.u32 	%rd782, %r13098, 4;
	add.s64 	%rd363, %rd3, %rd782;
	ld.local.u32 	%r4846, [%rd363];
	and.b32  	%r13099, %r4846, %r4845;
	setp.eq.s32 	%p5392, %r13099, 0;
	@%p5392 bra 	$L__BB3_3418;
	or.b32  	%r15683, %r15647, %r15683;
	bra.uni 	$L__BB3_3419;
$L__BB3_3418:
	or.b32  	%r13100, %r4846, %r4845;
	st.local.u32 	[%rd363], %r13100;
$L__BB3_3419:
	popc.b32 	%r4849, %r15649;
	setp.lt.s32 	%p5393, %r15649, 0;
	setp.ne.s32 	%p5394, %r4849, 2;
	or.pred  	%p5395, %p5393, %p5394;
	@%p5395 bra 	$L__BB3_3423;
	clz.b32 	%r13101, %r15649;
	mov.b32 	%r13102, -2147483648;
	shr.u32 	%r4850, %r13102, %r13101;
	xor.b32  	%r13103, %r4850, %r15649;
	clz.b32 	%r13104, %r13103;
	sub.s32 	%r13105, 31, %r13104;
	mul.wide.u32 	%rd783, %r13105, 4;
	add.s64 	%rd364, %rd3, %rd783;
	ld.local.u32 	%r4851, [%rd364];
	and.b32  	%r13106, %r4851, %r4850;
	setp.eq.s32 	%p5396, %r13106, 0;
	@%p5396 bra 	$L__BB3_3422;
	or.b32  	%r15683, %r15649, %r15683;
	bra.uni 	$L__BB3_3423;
$L__BB3_3422:
	or.b32  	%r13107, %r4851, %r4850;
	st.local.u32 	[%rd364], %r13107;
$L__BB3_3423:
	popc.b32 	%r4854, %r15651;
	setp.lt.s32 	%p5397, %r15651, 0;
	setp.ne.s32 	%p5398, %r4854, 2;
	or.pred  	%p5399, %p5397, %p5398;
	@%p5399 bra 	$L__BB3_3427;
	clz.b32 	%r13108, %r15651;
	mov.b32 	%r13109, -2147483648;
	shr.u32 	%r4855, %r13109, %r13108;
	xor.b32  	%r13110, %r4855, %r15651;
	clz.b32 	%r13111, %r13110;
	sub.s32 	%r13112, 31, %r13111;
	mul.wide.u32 	%rd784, %r13112, 4;
	add.s64 	%rd365, %rd3, %rd784;
	ld.local.u32 	%r4856, [%rd365];
	and.b32  	%r13113, %r4856, %r4855;
	setp.eq.s32 	%p5400, %r13113, 0;
	@%p5400 bra 	$L__BB3_3426;
	or.b32  	%r15683, %r15651, %r15683;
	bra.uni 	$L__BB3_3427;
$L__BB3_3426:
	or.b32  	%r13114, %r4856, %r4855;
	st.local.u32 	[%rd365], %r13114;
$L__BB3_3427:
	popc.b32 	%r4859, %r15653;
	setp.lt.s32 	%p5401, %r15653, 0;
	setp.ne.s32 	%p5402, %r4859, 2;
	or.pred  	%p5403, %p5401, %p5402;
	@%p5403 bra 	$L__BB3_3431;
	clz.b32 	%r13115, %r15653;
	mov.b32 	%r13116, -2147483648;
	shr.u32 	%r4860, %r13116, %r13115;
	xor.b32  	%r13117, %r4860, %r15653;
	clz.b32 	%r13118, %r13117;
	sub.s32 	%r13119, 31, %r13118;
	mul.wide.u32 	%rd785, %r13119, 4;
	add.s64 	%rd366, %rd3, %rd785;
	ld.local.u32 	%r4861, [%rd366];
	and.b32  	%r13120, %r4861, %r4860;
	setp.eq.s32 	%p5404, %r13120, 0;
	@%p5404 bra 	$L__BB3_3430;
	or.b32  	%r15683, %r15653, %r15683;
	bra.uni 	$L__BB3_3431;
$L__BB3_3430:
	or.b32  	%r13121, %r4861, %r4860;
	st.local.u32 	[%rd366], %r13121;
$L__BB3_3431:
	popc.b32 	%r4864, %r15655;
	setp.lt.s32 	%p5405, %r15655, 0;
	setp.ne.s32 	%p5406, %r4864, 2;
	or.pred  	%p5407, %p5405, %p5406;
	@%p5407 bra 	$L__BB3_3435;
	clz.b32 	%r13122, %r15655;
	mov.b32 	%r13123, -2147483648;
	shr.u32 	%r4865, %r13123, %r13122;
	xor.b32  	%r13124, %r4865, %r15655;
	clz.b32 	%r13125, %r13124;
	sub.s32 	%r13126, 31, %r13125;
	mul.wide.u32 	%rd786, %r13126, 4;
	add.s64 	%rd367, %rd3, %rd786;
	ld.local.u32 	%r4866, [%rd367];
	and.b32  	%r13127, %r4866, %r4865;
	setp.eq.s32 	%p5408, %r13127, 0;
	@%p5408 bra 	$L__BB3_3434;
	or.b32  	%r15683, %r15655, %r15683;
	bra.uni 	$L__BB3_3435;
$L__BB3_3434:
	or.b32  	%r13128, %r4866, %r4865;
	st.local.u32 	[%rd367], %r13128;
$L__BB3_3435:
	popc.b32 	%r4869, %r15657;
	setp.lt.s32 	%p5409, %r15657, 0;
	setp.ne.s32 	%p5410, %r4869, 2;
	or.pred  	%p5411, %p5409, %p5410;
	@%p5411 bra 	$L__BB3_3439;
	clz.b32 	%r13129, %r15657;
	mov.b32 	%r13130, -2147483648;
	shr.u32 	%r4870, %r13130, %r13129;
	xor.b32  	%r13131, %r4870, %r15657;
	clz.b32 	%r13132, %r13131;
	sub.s32 	%r13133, 31, %r13132;
	mul.wide.u32 	%rd787, %r13133, 4;
	add.s64 	%rd368, %rd3, %rd787;
	ld.local.u32 	%r4871, [%rd368];
	and.b32  	%r13134, %r4871, %r4870;
	setp.eq.s32 	%p5412, %r13134, 0;
	@%p5412 bra 	$L__BB3_3438;
	or.b32  	%r15683, %r15657, %r15683;
	bra.uni 	$L__BB3_3439;
$L__BB3_3438:
	or.b32  	%r13135, %r4871, %r4870;
	st.local.u32 	[%rd368], %r13135;
$L__BB3_3439:
	popc.b32 	%r4874, %r15659;
	setp.lt.s32 	%p5413, %r15659, 0;
	setp.ne.s32 	%p5414, %r4874, 2;
	or.pred  	%p5415, %p5413, %p5414;
	@%p5415 bra 	$L__BB3_3443;
	clz.b32 	%r13136, %r15659;
	mov.b32 	%r13137, -2147483648;
	shr.u32 	%r4875, %r13137, %r13136;
	xor.b32  	%r13138, %r4875, %r15659;
	clz.b32 	%r13139, %r13138;
	sub.s32 	%r13140, 31, %r13139;
	mul.wide.u32 	%rd788, %r13140, 4;
	add.s64 	%rd369, %rd3, %rd788;
	ld.local.u32 	%r4876, [%rd369];
	and.b32  	%r13141, %r4876, %r4875;
	setp.eq.s32 	%p5416, %r13141, 0;
	@%p5416 bra 	$L__BB3_3442;
	or.b32  	%r15683, %r15659, %r15683;
	bra.uni 	$L__BB3_3443;
$L__BB3_3442:
	or.b32  	%r13142, %r4876, %r4875;
	st.local.u32 	[%rd369], %r13142;
$L__BB3_3443:
	popc.b32 	%r4879, %r15661;
	setp.lt.s32 	%p5417, %r15661, 0;
	setp.ne.s32 	%p5418, %r4879, 2;
	or.pred  	%p5419, %p5417, %p5418;
	@%p5419 bra 	$L__BB3_3447;
	clz.b32 	%r13143, %r15661;
	mov.b32 	%r13144, -2147483648;
	shr.u32 	%r4880, %r13144, %r13143;
	xor.b32  	%r13145, %r4880, %r15661;
	clz.b32 	%r13146, %r13145;
	sub.s32 	%r13147, 31, %r13146;
	mul.wide.u32 	%rd789, %r13147, 4;
	add.s64 	%rd370, %rd3, %rd789;
	ld.local.u32 	%r4881, [%rd370];
	and.b32  	%r13148, %r4881, %r4880;
	setp.eq.s32 	%p5420, %r13148, 0;
	@%p5420 bra 	$L__BB3_3446;
	or.b32  	%r15683, %r15661, %r15683;
	bra.uni 	$L__BB3_3447;
$L__BB3_3446:
	or.b32  	%r13149, %r4881, %r4880;
	st.local.u32 	[%rd370], %r13149;
$L__BB3_3447:
	popc.b32 	%r4884, %r15663;
	setp.lt.s32 	%p5421, %r15663, 0;
	setp.ne.s32 	%p5422, %r4884, 2;
	or.pred  	%p5423, %p5421, %p5422;
	@%p5423 bra 	$L__BB3_3451;
	clz.b32 	%r13150, %r15663;
	mov.b32 	%r13151, -2147483648;
	shr.u32 	%r4885, %r13151, %r13150;
	xor.b32  	%r13152, %r4885, %r15663;
	clz.b32 	%r13153, %r13152;
	sub.s32 	%r13154, 31, %r13153;
	mul.wide.u32 	%rd790, %r13154, 4;
	add.s64 	%rd371, %rd3, %rd790;
	ld.local.u32 	%r4886, [%rd371];
	and.b32  	%r13155, %r4886, %r4885;
	setp.eq.s32 	%p5424, %r13155, 0;
	@%p5424 bra 	$L__BB3_3450;
	or.b32  	%r15683, %r15663, %r15683;
	bra.uni 	$L__BB3_3451;
$L__BB3_3450:
	or.b32  	%r13156, %r4886, %r4885;
	st.local.u32 	[%rd371], %r13156;
$L__BB3_3451:
	popc.b32 	%r4889, %r15665;
	setp.lt.s32 	%p5425, %r15665, 0;
	setp.ne.s32 	%p5426, %r4889, 2;
	or.pred  	%p5427, %p5425, %p5426;
	@%p5427 bra 	$L__BB3_3455;
	clz.b32 	%r13157, %r15665;
	mov.b32 	%r13158, -2147483648;
	shr.u32 	%r4890, %r13158, %r13157;
	xor.b32  	%r13159, %r4890, %r15665;
	clz.b32 	%r13160, %r13159;
	sub.s32 	%r13161, 31, %r13160;
	mul.wide.u32 	%rd791, %r13161, 4;
	add.s64 	%rd372, %rd3, %rd791;
	ld.local.u32 	%r4891, [%rd372];
	and.b32  	%r13162, %r4891, %r4890;
	setp.eq.s32 	%p5428, %r13162, 0;
	@%p5428 bra 	$L__BB3_3454;
	or.b32  	%r15683, %r15665, %r15683;
	bra.uni 	$L__BB3_3455;
$L__BB3_3454:
	or.b32  	%r13163, %r4891, %r4890;
	st.local.u32 	[%rd372], %r13163;
$L__BB3_3455:
	popc.b32 	%r4894, %r15667;
	setp.lt.s32 	%p5429, %r15667, 0;
	setp.ne.s32 	%p5430, %r4894, 2;
	or.pred  	%p5431, %p5429, %p5430;
	@%p5431 bra 	$L__BB3_3459;
	clz.b32 	%r13164, %r15667;
	mov.b32 	%r13165, -2147483648;
	shr.u32 	%r4895, %r13165, %r13164;
	xor.b32  	%r13166, %r4895, %r15667;
	clz.b32 	%r13167, %r13166;
	sub.s32 	%r13168, 31, %r13167;
	mul.wide.u32 	%rd792, %r13168, 4;
	add.s64 	%rd373, %rd3, %rd792;
	ld.local.u32 	%r4896, [%rd373];
	and.b32  	%r13169, %r4896, %r4895;
	setp.eq.s32 	%p5432, %r13169, 0;
	@%p5432 bra 	$L__BB3_3458;
	or.b32  	%r15683, %r15667, %r15683;
	bra.uni 	$L__BB3_3459;
$L__BB3_3458:
	or.b32  	%r13170, %r4896, %r4895;
	st.local.u32 	[%rd373], %r13170;
$L__BB3_3459:
	popc.b32 	%r4899, %r15669;
	setp.lt.s32 	%p5433, %r15669, 0;
	setp.ne.s32 	%p5434, %r4899, 2;
	or.pred  	%p5435, %p5433, %p5434;
	@%p5435 bra 	$L__BB3_3463;
	clz.b32 	%r13171, %r15669;
	mov.b32 	%r13172, -2147483648;
	shr.u32 	%r4900, %r13172, %r13171;
	xor.b32  	%r13173, %r4900, %r15669;
	clz.b32 	%r13174, %r13173;
	sub.s32 	%r13175, 31, %r13174;
	mul.wide.u32 	%rd793, %r13175, 4;
	add.s64 	%rd374, %rd3, %rd793;
	ld.local.u32 	%r4901, [%rd374];
	and.b32  	%r13176, %r4901, %r4900;
	setp.eq.s32 	%p5436, %r13176, 0;
	@%p5436 bra 	$L__BB3_3462;
	or.b32  	%r15683, %r15669, %r15683;
	bra.uni 	$L__BB3_3463;
$L__BB3_3462:
	or.b32  	%r13177, %r4901, %r4900;
	st.local.u32 	[%rd374], %r13177;
$L__BB3_3463:
	popc.b32 	%r4904, %r15671;
	setp.lt.s32 	%p5437, %r15671, 0;
	setp.ne.s32 	%p5438, %r4904, 2;
	or.pred  	%p5439, %p5437, %p5438;
	@%p5439 bra 	$L__BB3_3467;
	clz.b32 	%r13178, %r15671;
	mov.b32 	%r13179, -2147483648;
	shr.u32 	%r4905, %r13179, %r13178;
	xor.b32  	%r13180, %r4905, %r15671;
	clz.b32 	%r13181, %r13180;
	sub.s32 	%r13182, 31, %r13181;
	mul.wide.u32 	%rd794, %r13182, 4;
	add.s64 	%rd375, %rd3, %rd794;
	ld.local.u32 	%r4906, [%rd375];
	and.b32  	%r13183, %r4906, %r4905;
	setp.eq.s32 	%p5440, %r13183, 0;
	@%p5440 bra 	$L__BB3_3466;
	or.b32  	%r15683, %r15671, %r15683;
	bra.uni 	$L__BB3_3467;
$L__BB3_3466:
	or.b32  	%r13184, %r4906, %r4905;
	st.local.u32 	[%rd375], %r13184;
$L__BB3_3467:
	popc.b32 	%r4909, %r15673;
	setp.lt.s32 	%p5441, %r15673, 0;
	setp.ne.s32 	%p5442, %r4909, 2;
	or.pred  	%p5443, %p5441, %p5442;
	@%p5443 bra 	$L__BB3_3471;
	clz.b32 	%r13185, %r15673;
	mov.b32 	%r13186, -2147483648;
	shr.u32 	%r4910, %r13186, %r13185;
	xor.b32  	%r13187, %r4910, %r15673;
	clz.b32 	%r13188, %r13187;
	sub.s32 	%r13189, 31, %r13188;
	mul.wide.u32 	%rd795, %r13189, 4;
	add.s64 	%rd376, %rd3, %rd795;
	ld.local.u32 	%r4911, [%rd376];
	and.b32  	%r13190, %r4911, %r4910;
	setp.eq.s32 	%p5444, %r13190, 0;
	@%p5444 bra 	$L__BB3_3470;
	or.b32  	%r15683, %r15673, %r15683;
	bra.uni 	$L__BB3_3471;
$L__BB3_3470:
	or.b32  	%r13191, %r4911, %r4910;
	st.local.u32 	[%rd376], %r13191;
$L__BB3_3471:
	popc.b32 	%r4914, %r15675;
	setp.lt.s32 	%p5445, %r15675, 0;
	setp.ne.s32 	%p5446, %r4914, 2;
	or.pred  	%p5447, %p5445, %p5446;
	@%p5447 bra 	$L__BB3_3475;
	clz.b32 	%r13192, %r15675;
	mov.b32 	%r13193, -2147483648;
	shr.u32 	%r4915, %r13193, %r13192;
	xor.b32  	%r13194, %r4915, %r15675;
	clz.b32 	%r13195, %r13194;
	sub.s32 	%r13196, 31, %r13195;
	mul.wide.u32 	%rd796, %r13196, 4;
	add.s64 	%rd377, %rd3, %rd796;
	ld.local.u32 	%r4916, [%rd377];
	and.b32  	%r13197, %r4916, %r4915;
	setp.eq.s32 	%p5448, %r13197, 0;
	@%p5448 bra 	$L__BB3_3474;
	or.b32  	%r15683, %r15675, %r15683;
	bra.uni 	$L__BB3_3475;
$L__BB3_3474:
	or.b32  	%r13198, %r4916, %r4915;
	st.local.u32 	[%rd377], %r13198;
$L__BB3_3475:
	popc.b32 	%r4919, %r15677;
	setp.lt.s32 	%p5449, %r15677, 0;
	setp.ne.s32 	%p5450, %r4919, 2;
	or.pred  	%p5451, %p5449, %p5450;
	@%p5451 bra 	$L__BB3_3479;
	clz.b32 	%r13199, %r15677;
	mov.b32 	%r13200, -2147483648;
	shr.u32 	%r4920, %r13200, %r13199;
	xor.b32  	%r13201, %r4920, %r15677;
	clz.b32 	%r13202, %r13201;
	sub.s32 	%r13203, 31, %r13202;
	mul.wide.u32 	%rd797, %r13203, 4;
	add.s64 	%rd378, %rd3, %rd797;
	ld.local.u32 	%r4921, [%rd378];
	and.b32  	%r13204, %r4921, %r4920;
	setp.eq.s32 	%p5452, %r13204, 0;
	@%p5452 bra 	$L__BB3_3478;
	or.b32  	%r15683, %r15677, %r15683;
	bra.uni 	$L__BB3_3479;
$L__BB3_3478:
	or.b32  	%r13205, %r4921, %r4920;
	st.local.u32 	[%rd378], %r13205;
$L__BB3_3479:
	popc.b32 	%r4924, %r15679;
	setp.lt.s32 	%p5453, %r15679, 0;
	setp.ne.s32 	%p5454, %r4924, 2;
	or.pred  	%p5455, %p5453, %p5454;
	@%p5455 bra 	$L__BB3_3483;
	clz.b32 	%r13206, %r15679;
	mov.b32 	%r13207, -2147483648;
	shr.u32 	%r4925, %r13207, %r13206;
	xor.b32  	%r13208, %r4925, %r15679;
	clz.b32 	%r13209, %r13208;
	sub.s32 	%r13210, 31, %r13209;
	mul.wide.u32 	%rd798, %r13210, 4;
	add.s64 	%rd379, %rd3, %rd798;
	ld.local.u32 	%r4926, [%rd379];
	and.b32  	%r13211, %r4926, %r4925;
	setp.eq.s32 	%p5456, %r13211, 0;
	@%p5456 bra 	$L__BB3_3482;
	or.b32  	%r15683, %r15679, %r15683;
	bra.uni 	$L__BB3_3483;
$L__BB3_3482:
	or.b32  	%r13212, %r4926, %r4925;
	st.local.u32 	[%rd379], %r13212;
$L__BB3_3483:
	popc.b32 	%r4929, %r15681;
	setp.lt.s32 	%p5457, %r15681, 0;
	setp.ne.s32 	%p5458, %r4929, 2;
	or.pred  	%p5459, %p5457, %p5458;
	@%p5459 bra 	$L__BB3_3485;
	clz.b32 	%r13213, %r15681;
	mov.b32 	%r13214, -2147483648;
	shr.u32 	%r13215, %r13214, %r13213;
	xor.b32  	%r13216, %r13215, %r15681;
	clz.b32 	%r13217, %r13216;
	sub.s32 	%r13218, 31, %r13217;
	mul.wide.u32 	%rd799, %r13218, 4;
	add.s64 	%rd800, %rd3, %rd799;
	ld.local.u32 	%r13219, [%rd800];
	and.b32  	%r13220, %r13219, %r13215;
	setp.eq.s32 	%p5460, %r13220, 0;
	selp.b32 	%r13221, 0, %r15681, %p5460;
	or.b32  	%r15683, %r15683, %r13221;
$L__BB3_3485:
	setp.eq.s32 	%p5461, %r15683, 0;
	mov.b32 	%r15709, 0;
	@%p5461 bra 	$L__BB3_3536;
	not.b32 	%r4932, %r15683;
	setp.gt.s32 	%p5462, %r15633, -1;
	setp.eq.s32 	%p5463, %r4810, 2;
	and.b32  	%r13225, %r15633, %r15683;
	setp.eq.s32 	%p5464, %r13225, %r15633;
	and.pred  	%p5465, %p5463, %p5464;
	mov.b32 	%r15709, 0;
	and.pred  	%p5466, %p5465, %p5462;
	@%p5466 bra 	$L__BB3_3488;
	and.b32  	%r13226, %r15633, %r4932;
	popc.b32 	%r13227, %r13226;
	setp.eq.s32 	%p5467, %r13227, 1;
	or.b32  	%r13228, %r13226, -2147483648;
	selp.b32 	%r13229, %r13228, %r13226, %p5467;
	st.local.u32 	[%rd355], %r13229;
	setp.ne.s32 	%p5468, %r15633, %r13229;
	selp.u32 	%r15709, 1, 0, %p5468;
$L__BB3_3488:
	setp.gt.s32 	%p5469, %r15635, -1;
	setp.eq.s32 	%p5470, %r4814, 2;
	and.b32  	%r13231, %r15635, %r15683;
	setp.eq.s32 	%p5471, %r13231, %r15635;
	and.pred  	%p5472, %p5470, %p5471;
	and.pred  	%p5473, %p5472, %p5469;
	@%p5473 bra 	$L__BB3_3490;
	and.b32  	%r13232, %r15635, %r4932;
	popc.b32 	%r13233, %r13232;
	setp.eq.s32 	%p5474, %r13233, 1;
	or.b32  	%r13234, %r13232, -2147483648;
	selp.b32 	%r13235, %r13234, %r13232, %p5474;
	st.local.u32 	[%rd355+500], %r13235;
	setp.ne.s32 	%p5475, %r15635, %r13235;
	selp.u32 	%r13236, 1, 0, %p5475;
	or.b32  	%r15709, %r15709, %r13236;
$L__BB3_3490:
	setp.gt.s32 	%p5476, %r15637, -1;
	setp.eq.s32 	%p5477, %r4819, 2;
	and.b32  	%r13238, %r15637, %r15683;
	setp.eq.s32 	%p5478, %r13238, %r15637;
	and.pred  	%p5479, %p5477, %p5478;
	and.pred  	%p5480, %p5479, %p5476;
	@%p5480 bra 	$L__BB3_3492;
	and.b32  	%r13239, %r15637, %r4932;
	popc.b32 	%r13240, %r13239;
	setp.eq.s32 	%p5481, %r13240, 1;
	or.b32  	%r13241, %r13239, -2147483648;
	selp.b32 	%r13242, %r13241, %r13239, %p5481;
	st.local.u32 	[%rd355+1000], %r13242;
	setp.ne.s32 	%p5482, %r15637, %r13242;
	selp.u32 	%r13243, 1, 0, %p5482;
	or.b32  	%r15709, %r15709, %r13243;
$L__BB3_3492:
	setp.gt.s32 	%p5483, %r15639, -1;
	setp.eq.s32 	%p5484, %r4824, 2;
	and.b32  	%r13245, %r15639, %r15683;
	setp.eq.s32 	%p5485, %r13245, %r15639;
	and.pred  	%p5486, %p5484, %p5485;
	and.pred  	%p5487, %p5486, %p5483;
	@%p5487 bra 	$L__BB3_3494;
	and.b32  	%r13246, %r15639, %r4932;
	popc.b32 	%r13247, %r13246;
	setp.eq.s32 	%p5488, %r13247, 1;
	or.b32  	%r13248, %r13246, -2147483648;
	selp.b32 	%r13249, %r13248, %r13246, %p5488;
	st.local.u32 	[%rd355+1500], %r13249;
	setp.ne.s32 	%p5489, %r15639, %r13249;
	selp.u32 	%r13250, 1, 0, %p5489;
	or.b32  	%r15709, %r15709, %r13250;
$L__BB3_3494:
	setp.gt.s32 	%p5490, %r15641, -1;
	setp.eq.s32 	%p5491, %r4829, 2;
	and.b32  	%r13252, %r15641, %r15683;
	setp.eq.s32 	%p5492, %r13252, %r15641;
	and.pred  	%p5493, %p5491, %p5492;
	and.pred  	%p5494, %p5493, %p5490;
	@%p5494 bra 	$L__BB3_3496;
	and.b32  	%r13253, %r15641, %r4932;
	popc.b32 	%r13254, %r13253;
	setp.eq.s32 	%p5495, %r13254, 1;
	or.b32  	%r13255, %r13253, -2147483648;
	selp.b32 	%r13256, %r13255, %r13253, %p5495;
	st.local.u32 	[%rd355+2000], %r13256;
	setp.ne.s32 	%p5496, %r15641, %r13256;
	selp.u32 	%r13257, 1, 0, %p5496;
	or.b32  	%r15709, %r15709, %r13257;
$L__BB3_3496:
	setp.gt.s32 	%p5497, %r15643, -1;
	setp.eq.s32 	%p5498, %r4834, 2;
	and.b32  	%r13259, %r15643, %r15683;
	setp.eq.s32 	%p5499, %r13259, %r15643;
	and.pred  	%p5500, %p5498, %p5499;
	and.pred  	%p5501, %p5500, %p5497;
	@%p5501 bra 	$L__BB3_3498;
	and.b32  	%r13260, %r15643, %r4932;
	popc.b32 	%r13261, %r13260;
	setp.eq.s32 	%p5502, %r13261, 1;
	or.b32  	%r13262, %r13260, -2147483648;
	selp.b32 	%r13263, %r13262, %r13260, %p5502;
	st.local.u32 	[%rd355+100], %r13263;
	setp.ne.s32 	%p5503, %r15643, %r13263;
	selp.u32 	%r13264, 1, 0, %p5503;
	or.b32  	%r15709, %r15709, %r13264;
$L__BB3_3498:
	setp.gt.s32 	%p5504, %r15645, -1;
	setp.eq.s32 	%p5505, %r4839, 2;
	and.b32  	%r13266, %r15645, %r15683;
	setp.eq.s32 	%p5506, %r13266, %r15645;
	and.pred  	%p5507, %p5505, %p5506;
	and.pred  	%p5508, %p5507, %p5504;
	@%p5508 bra 	$L__BB3_3500;
	and.b32  	%r13267, %r15645, %r4932;
	popc.b32 	%r13268, %r13267;
	setp.eq.s32 	%p5509, %r13268, 1;
	or.b32  	%r13269, %r13267, -2147483648;
	selp.b32 	%r13270, %r13269, %r13267, %p5509;
	st.local.u32 	[%rd355+600], %r13270;
	setp.ne.s32 	%p5510, %r15645, %r13270;
	selp.u32 	%r13271, 1, 0, %p5510;
	or.b32  	%r15709, %r15709, %r13271;
$L__BB3_3500:
	setp.gt.s32 	%p5511, %r15647, -1;
	setp.eq.s32 	%p5512, %r4844, 2;
	and.b32  	%r13273, %r15647, %r15683;
	setp.eq.s32 	%p5513, %r13273, %r15647;
	and.pred  	%p5514, %p5512, %p5513;
	and.pred  	%p5515, %p5514, %p5511;
	@%p5515 bra 	$L__BB3_3502;
	and.b32  	%r13274, %r15647, %r4932;
	popc.b32 	%r13275, %r13274;
	setp.eq.s32 	%p5516, %r13275, 1;
	or.b32  	%r13276, %r13274, -2147483648;
	selp.b32 	%r13277, %r13276, %r13274, %p5516;
	st.local.u32 	[%rd355+1100], %r13277;
	setp.ne.s32 	%p5517, %r15647, %r13277;
	selp.u32 	%r13278, 1, 0, %p5517;
	or.b32  	%r15709, %r15709, %r13278;
$L__BB3_3502:
	setp.gt.s32 	%p5518, %r15649, -1;
	setp.eq.s32 	%p5519, %r4849, 2;
	and.b32  	%r13280, %r15649, %r15683;
	setp.eq.s32 	%p5520, %r13280, %r15649;
	and.pred  	%p5521, %p5519, %p5520;
	and.pred  	%p5522, %p5521, %p5518;
	@%p5522 bra 	$L__BB3_3504;
	and.b32  	%r13281, %r15649, %r4932;
	popc.b32 	%r13282, %r13281;
	setp.eq.s32 	%p5523, %r13282, 1;
	or.b32  	%r13283, %r13281, -2147483648;
	selp.b32 	%r13284, %r13283, %r13281, %p5523;
	st.local.u32 	[%rd355+1600], %r13284;
	setp.ne.s32 	%p5524, %r15649, %r13284;
	selp.u32 	%r13285, 1, 0, %p5524;
	or.b32  	%r15709, %r15709, %r13285;
$L__BB3_3504:
	setp.gt.s32 	%p5525, %r15651, -1;
	setp.eq.s32 	%p5526, %r4854, 2;
	and.b32  	%r13287, %r15651, %r15683;
	setp.eq.s32 	%p5527, %r13287, %r15651;
	and.pred  	%p5528, %p5526, %p5527;
	and.pred  	%p5529, %p5528, %p5525;
	@%p5529 bra 	$L__BB3_3506;
	and.b32  	%r13288, %r15651, %r4932;
	popc.b32 	%r13289, %r13288;
	setp.eq.s32 	%p5530, %r13289, 1;
	or.b32  	%r13290, %r13288, -2147483648;
	selp.b32 	%r13291, %r13290, %r13288, %p5530;
	st.local.u32 	[%rd355+2100], %r13291;
	setp.ne.s32 	%p5531, %r15651, %r13291;
	selp.u32 	%r13292, 1, 0, %p5531;
	or.b32  	%r15709, %r15709, %r13292;
$L__BB3_3506:
	setp.gt.s32 	%p5532, %r15653, -1;
	setp.eq.s32 	%p5533, %r4859, 2;
	and.b32  	%r13294, %r15653, %r15683;
	setp.eq.s32 	%p5534, %r13294, %r15653;
	and.pred  	%p5535, %p5533, %p5534;
	and.pred  	%p5536, %p5535, %p5532;
	@%p5536 bra 	$L__BB3_3508;
	and.b32  	%r13295, %r15653, %r4932;
	popc.b32 	%r13296, %r13295;
	setp.eq.s32 	%p5537, %r13296, 1;
	or.b32  	%r13297, %r13295, -2147483648;
	selp.b32 	%r13298, %r13297, %r13295, %p5537;
	st.local.u32 	[%rd355+200], %r13298;
	setp.ne.s32 	%p5538, %r15653, %r13298;
	selp.u32 	%r13299, 1, 0, %p5538;
	or.b32  	%r15709, %r15709, %r13299;
$L__BB3_3508:
	setp.gt.s32 	%p5539, %r15655, -1;
	setp.eq.s32 	%p5540, %r4864, 2;
	and.b32  	%r13301, %r15655, %r15683;
	setp.eq.s32 	%p5541, %r13301, %r15655;
	and.pred  	%p5542, %p5540, %p5541;
	and.pred  	%p5543, %p5542, %p5539;
	@%p5543 bra 	$L__BB3_3510;
	and.b32  	%r13302, %r15655, %r4932;
	popc.b32 	%r13303, %r13302;
	setp.eq.s32 	%p5544, %r13303, 1;
	or.b32  	%r13304, %r13302, -2147483648;
	selp.b32 	%r13305, %r13304, %r13302, %p5544;
	st.local.u32 	[%rd355+700], %r13305;
	setp.ne.s32 	%p5545, %r15655, %r13305;
	selp.u32 	%r13306, 1, 0, %p5545;
	or.b32  	%r15709, %r15709, %r13306;
$L__BB3_3510:
	setp.gt.s32 	%p5546, %r15657, -1;
	setp.eq.s32 	%p5547, %r4869, 2;
	and.b32  	%r13308, %r15657, %r15683;
	setp.eq.s32 	%p5548, %r13308, %r15657;
	and.pred  	%p5549, %p5547, %p5548;
	and.pred  	%p5550, %p5549, %p5546;
	@%p5550 bra 	$L__BB3_3512;
	and.b32  	%r13309, %r15657, %r4932;
	popc.b32 	%r13310, %r13309;
	setp.eq.s32 	%p5551, %r13310, 1;
	or.b32  	%r13311, %r13309, -2147483648;
	selp.b32 	%r13312, %r13311, %r13309, %p5551;
	st.local.u32 	[%rd355+1200], %r13312;
	setp.ne.s32 	%p5552, %r15657, %r13312;
	selp.u32 	%r13313, 1, 0, %p5552;
	or.b32  	%r15709, %r15709, %r13313;
$L__BB3_3512:
	setp.gt.s32 	%p5553, %r15659, -1;
	setp.eq.s32 	%p5554, %r4874, 2;
	and.b32  	%r13315, %r15659, %r15683;
	setp.eq.s32 	%p5555, %r13315, %r15659;
	and.pred  	%p5556, %p5554, %p5555;
	and.pred  	%p5557, %p5556, %p5553;
	@%p5557 bra 	$L__BB3_3514;
	and.b32  	%r13316, %r15659, %r4932;
	popc.b32 	%r13317, %r13316;
	setp.eq.s32 	%p5558, %r13317, 1;
	or.b32  	%r13318, %r13316, -2147483648;
	selp.b32 	%r13319, %r13318, %r13316, %p5558;
	st.local.u32 	[%rd355+1700], %r13319;
	setp.ne.s32 	%p5559, %r15659, %r13319;
	selp.u32 	%r13320, 1, 0, %p5559;
	or.b32  	%r15709, %r15709, %r13320;
$L__BB3_3514:
	setp.gt.s32 	%p5560, %r15661, -1;
	setp.eq.s32 	%p5561, %r4879, 2;
	and.b32  	%r13322, %r15661, %r15683;
	setp.eq.s32 	%p5562, %r13322, %r15661;
	and.pred  	%p5563, %p5561, %p5562;
	and.pred  	%p5564, %p5563, %p5560;
	@%p5564 bra 	$L__BB3_3516;
	and.b32  	%r13323, %r15661, %r4932;
	popc.b32 	%r13324, %r13323;
	setp.eq.s32 	%p5565, %r13324, 1;
	or.b32  	%r13325, %r13323, -2147483648;
	selp.b32 	%r13326, %r13325, %r13323, %p5565;
	st.local.u32 	[%rd355+2200], %r13326;
	setp.ne.s32 	%p5566, %r15661, %r13326;
	selp.u32 	%r13327, 1, 0, %p5566;
	or.b32  	%r15709, %r15709, %r13327;
$L__BB3_3516:
	setp.gt.s32 	%p5567, %r15663, -1;
	setp.eq.s32 	%p5568, %r4884, 2;
	and.b32  	%r13329, %r15663, %r15683;
	setp.eq.s32 	%p5569, %r13329, %r15663;
	and.pred  	%p5570, %p5568, %p5569;
	and.pred  	%p5571, %p5570, %p5567;
	@%p5571 bra 	$L__BB3_3518;
	and.b32  	%r13330, %r15663, %r4932;
	popc.b32 	%r13331, %r13330;
	setp.eq.s32 	%p5572, %r13331, 1;
	or.b32  	%r13332, %r13330, -2147483648;
	selp.b32 	%r13333, %r13332, %r13330, %p5572;
	st.local.u32 	[%rd355+300], %r13333;
	setp.ne.s32 	%p5573, %r15663, %r13333;
	selp.u32 	%r13334, 1, 0, %p5573;
	or.b32  	%r15709, %r15709, %r13334;
$L__BB3_3518:
	setp.gt.s32 	%p5574, %r15665, -1;
	setp.eq.s32 	%p5575, %r4889, 2;
	and.b32  	%r13336, %r15665, %r15683;
	setp.eq.s32 	%p5576, %r13336, %r15665;
	and.pred  	%p5577, %p5575, %p5576;
	and.pred  	%p5578, %p5577, %p5574;
	@%p5578 bra 	$L__BB3_3520;
	and.b32  	%r13337, %r15665, %r4932;
	popc.b32 	%r13338, %r13337;
	setp.eq.s32 	%p5579, %r13338, 1;
	or.b32  	%r13339, %r13337, -2147483648;
	selp.b32 	%r13340, %r13339, %r13337, %p5579;
	st.local.u32 	[%rd355+800], %r13340;
	setp.ne.s32 	%p5580, %r15665, %r13340;
	selp.u32 	%r13341, 1, 0, %p5580;
	or.b32  	%r15709, %r15709, %r13341;
$L__BB3_3520:
	setp.gt.s32 	%p5581, %r15667, -1;
	setp.eq.s32 	%p5582, %r4894, 2;
	and.b32  	%r13343, %r15667, %r15683;
	setp.eq.s32 	%p5583, %r13343, %r15667;
	and.pred  	%p5584, %p5582, %p5583;
	and.pred  	%p5585, %p5584, %p5581;
	@%p5585 bra 	$L__BB3_3522;
	and.b32  	%r13344, %r15667, %r4932;
	popc.b32 	%r13345, %r13344;
	setp.eq.s32 	%p5586, %r13345, 1;
	or.b32  	%r13346, %r13344, -2147483648;
	selp.b32 	%r13347, %r13346, %r13344, %p5586;
	st.local.u32 	[%rd355+1300], %r13347;
	setp.ne.s32 	%p5587, %r15667, %r13347;
	selp.u32 	%r13348, 1, 0, %p5587;
	or.b32  	%r15709, %r15709, %r13348;
$L__BB3_3522:
	setp.gt.s32 	%p5588, %r15669, -1;
	setp.eq.s32 	%p5589, %r4899, 2;
	and.b32  	%r13350, %r15669, %r15683;
	setp.eq.s32 	%p5590, %r13350, %r15669;
	and.pred  	%p5591, %p5589, %p5590;
	and.pred  	%p5592, %p5591, %p5588;
	@%p5592 bra 	$L__BB3_3524;
	and.b32  	%r13351, %r15669, %r4932;
	popc.b32 	%r13352, %r13351;
	setp.eq.s32 	%p5593, %r13352, 1;
	or.b32  	%r13353, %r13351, -2147483648;
	selp.b32 	%r13354, %r13353, %r13351, %p5593;
	st.local.u32 	[%rd355+1800], %r13354;
	setp.ne.s32 	%p5594, %r15669, %r13354;
	selp.u32 	%r13355, 1, 0, %p5594;
	or.b32  	%r15709, %r15709, %r13355;
$L__BB3_3524:
	setp.gt.s32 	%p5595, %r15671, -1;
	setp.eq.s32 	%p5596, %r4904, 2;
	and.b32  	%r13357, %r15671, %r15683;
	setp.eq.s32 	%p5597, %r13357, %r15671;
	and.pred  	%p5598, %p5596, %p5597;
	and.pred  	%p5599, %p5598, %p5595;
	@%p5599 bra 	$L__BB3_3526;
	and.b32  	%r13358, %r15671, %r4932;
	popc.b32 	%r13359, %r13358;
	setp.eq.s32 	%p5600, %r13359, 1;
	or.b32  	%r13360, %r13358, -2147483648;
	selp.b32 	%r13361, %r13360, %r13358, %p5600;
	st.local.u32 	[%rd355+2300], %r13361;
	setp.ne.s32 	%p5601, %r15671, %r13361;
	selp.u32 	%r13362, 1, 0, %p5601;
	or.b32  	%r15709, %r15709, %r13362;
$L__BB3_3526:
	setp.gt.s32 	%p5602, %r15673, -1;
	setp.eq.s32 	%p5603, %r4909, 2;
	and.b32  	%r13364, %r15673, %r15683;
	setp.eq.s32 	%p5604, %r13364, %r15673;
	and.pred  	%p5605, %p5603, %p5604;
	and.pred  	%p5606, %p5605, %p5602;
	@%p5606 bra 	$L__BB3_3528;
	and.b32  	%r13365, %r15673, %r4932;
	popc.b32 	%r13366, %r13365;
	setp.eq.s32 	%p5607, %r13366, 1;
	or.b32  	%r13367, %r13365, -2147483648;
	selp.b32 	%r13368, %r13367, %r13365, %p5607;
	st.local.u32 	[%rd355+400], %r13368;
	setp.ne.s32 	%p5608, %r15673, %r13368;
	selp.u32 	%r13369, 1, 0, %p5608;
	or.b32  	%r15709, %r15709, %r13369;
$L__BB3_3528:
	setp.gt.s32 	%p5609, %r15675, -1;
	setp.eq.s32 	%p5610, %r4914, 2;
	and.b32  	%r13371, %r15675, %r15683;
	setp.eq.s32 	%p5611, %r13371, %r15675;
	and.pred  	%p5612, %p5610, %p5611;
	and.pred  	%p5613, %p5612, %p5609;
	@%p5613 bra 	$L__BB3_3530;
	and.b32  	%r13372, %r15675, %r4932;
	popc.b32 	%r13373, %r13372;
	setp.eq.s32 	%p5614, %r13373, 1;
	or.b32  	%r13374, %r13372, -2147483648;
	selp.b32 	%r13375, %r13374, %r13372, %p5614;
	st.local.u32 	[%rd355+900], %r13375;
	setp.ne.s32 	%p5615, %r15675, %r13375;
	selp.u32 	%r13376, 1, 0, %p5615;
	or.b32  	%r15709, %r15709, %r13376;
$L__BB3_3530:
	setp.gt.s32 	%p5616, %r15677, -1;
	setp.eq.s32 	%p5617, %r4919, 2;
	and.b32  	%r13378, %r15677, %r15683;
	setp.eq.s32 	%p5618, %r13378, %r15677;
	and.pred  	%p5619, %p5617, %p5618;
	and.pred  	%p5620, %p5619, %p5616;
	@%p5620 bra 	$L__BB3_3532;
	and.b32  	%r13379, %r15677, %r4932;
	popc.b32 	%r13380, %r13379;
	setp.eq.s32 	%p5621, %r13380, 1;
	or.b32  	%r13381, %r13379, -2147483648;
	selp.b32 	%r13382, %r13381, %r13379, %p5621;
	st.local.u32 	[%rd355+1400], %r13382;
	setp.ne.s32 	%p5622, %r15677, %r13382;
	selp.u32 	%r13383, 1, 0, %p5622;
	or.b32  	%r15709, %r15709, %r13383;
$L__BB3_3532:
	setp.gt.s32 	%p5623, %r15679, -1;
	setp.eq.s32 	%p5624, %r4924, 2;
	and.b32  	%r13385, %r15679, %r15683;
	setp.eq.s32 	%p5625, %r13385, %r15679;
	and.pred  	%p5626, %p5624, %p5625;
	and.pred  	%p5627, %p5626, %p5623;
	@%p5627 bra 	$L__BB3_3534;
	and.b32  	%r13386, %r15679, %r4932;
	popc.b32 	%r13387, %r13386;
	setp.eq.s32 	%p5628, %r13387, 1;
	or.b32  	%r13388, %r13386, -2147483648;
	selp.b32 	%r13389, %r13388, %r13386, %p5628;
	st.local.u32 	[%rd355+1900], %r13389;
	setp.ne.s32 	%p5629, %r15679, %r13389;
	selp.u32 	%r13390, 1, 0, %p5629;
	or.b32  	%r15709, %r15709, %r13390;
$L__BB3_3534:
	setp.gt.s32 	%p5630, %r15681, -1;
	setp.eq.s32 	%p5631, %r4929, 2;
	and.b32  	%r13392, %r15681, %r15683;
	setp.eq.s32 	%p5632, %r13392, %r15681;
	and.pred  	%p5633, %p5631, %p5632;
	and.pred  	%p5634, %p5633, %p5630;
	@%p5634 bra 	$L__BB3_3536;
	and.b32  	%r13393, %r15681, %r4932;
	popc.b32 	%r13394, %r13393;
	setp.eq.s32 	%p5635, %r13394, 1;
	or.b32  	%r13395, %r13393, -2147483648;
	selp.b32 	%r13396, %r13395, %r13393, %p5635;
	st.local.u32 	[%rd355+2400], %r13396;
	setp.ne.s32 	%p5636, %r15681, %r13396;
	selp.u32 	%r13397, 1, 0, %p5636;
	or.b32  	%r15709, %r15709, %r13397;
$L__BB3_3536:
	or.b32  	%r13398, %r15605, %r15709;
	or.b32  	%r15605, %r13398, %r15634;
	add.s32 	%r15606, %r15606, 1;
	setp.ne.s32 	%p5637, %r15606, 25;
	@%p5637 bra 	$L__BB3_3288;
	setp.eq.s32 	%p5638, %r15605, 3;
	@%p5638 bra 	$L__BB3_3790;
	mov.b32 	%r15733, 0;
$L__BB3_3539:
	mul.wide.u32 	%rd801, %r15733, 100;
	add.s64 	%rd884, %rd16, %rd801;
	mov.b32 	%r15734, 0;
$L__BB3_3540:
	mov.u32 	%r4986, %r15734;
	ld.local.u32 	%r15760, [%rd884+-208];
	min.s32 	%r13401, %r15760, 0;
	and.b32  	%r15736, %r13401, 2147483647;
	ld.local.u32 	%r15761, [%rd884+-108];
	setp.gt.s32 	%p5639, %r15761, -1;
	@%p5639 bra 	$L__BB3_3542;
	and.b32  	%r13402, %r15761, 2147483647;
	and.b32  	%r13403, %r15761, %r15736;
	setp.eq.s32 	%p5640, %r13403, 0;
	selp.b32 	%r13404, %r13402, -2147483648, %p5640;
	or.b32  	%r15736, %r13404, %r15736;
$L__BB3_3542:
	ld.local.u32 	%r15762, [%rd884+-8];
	setp.gt.s32 	%p5641, %r15762, -1;
	@%p5641 bra 	$L__BB3_3544;
	and.b32  	%r13405, %r15762, 2147483647;
	and.b32  	%r13406, %r13405, %r15736;
	setp.eq.s32 	%p5642, %r13406, 0;
	selp.b32 	%r13407, %r13405, -2147483648, %p5642;
	or.b32  	%r15736, %r13407, %r15736;
$L__BB3_3544:
	ld.local.u32 	%r15763, [%rd884+92];
	setp.gt.s32 	%p5643, %r15763, -1;
	@%p5643 bra 	$L__BB3_3546;
	and.b32  	%r13408, %r15763, 2147483647;
	and.b32  	%r13409, %r13408, %r15736;
	setp.eq.s32 	%p5644, %r13409, 0;
	selp.b32 	%r13410, %r13408, -2147483648, %p5644;
	or.b32  	%r15736, %r13410, %r15736;
$L__BB3_3546:
	ld.local.u32 	%r15764, [%rd884+192];
	setp.gt.s32 	%p5645, %r15764, -1;
	@%p5645 bra 	$L__BB3_3548;
	and.b32  	%r13411, %r15764, 2147483647;
	and.b32  	%r13412, %r13411, %r15736;
	setp.eq.s32 	%p5646, %r13412, 0;
	selp.b32 	%r13413, %r13411, -2147483648, %p5646;
	or.b32  	%r15736, %r13413, %r15736;
$L__BB3_3548:
	ld.local.u32 	%r15765, [%rd884+-204];
	setp.gt.s32 	%p5647, %r15765, -1;
	@%p5647 bra 	$L__BB3_3550;
	and.b32  	%r13414, %r15765, 2147483647;
	and.b32  	%r13415, %r13414, %r15736;
	setp.eq.s32 	%p5648, %r13415, 0;
	selp.b32 	%r13416, %r13414, -2147483648, %p5648;
	or.b32  	%r15736, %r13416, %r15736;
$L__BB3_3550:
	ld.local.u32 	%r15766, [%rd884+-104];
	setp.gt.s32 	%p5649, %r15766, -1;
	@%p5649 bra 	$L__BB3_3552;
	and.b32  	%r13417, %r15766, 2147483647;
	and.b32  	%r13418, %r13417, %r15736;
	setp.eq.s32 	%p5650, %r13418, 0;
	selp.b32 	%r13419, %r13417, -2147483648, %p5650;
	or.b32  	%r15736, %r13419, %r15736;
$L__BB3_3552:
	ld.local.u32 	%r15767, [%rd884+-4];
	setp.gt.s32 	%p5651, %r15767, -1;
	@%p5651 bra 	$L__BB3_3554;
	and.b32  	%r13420, %r15767, 2147483647;
	and.b32  	%r13421, %r13420, %r15736;
	setp.eq.s32 	%p5652, %r13421, 0;
	selp.b32 	%r13422, %r13420, -2147483648, %p5652;
	or.b32  	%r15736, %r13422, %r15736;
$L__BB3_3554:
	ld.local.u32 	%r15768, [%rd884+96];
	setp.gt.s32 	%p5653, %r15768, -1;
	@%p5653 bra 	$L__BB3_3556;
	and.b32  	%r13423, %r15768, 2147483647;
	and.b32  	%r13424, %r13423, %r15736;
	setp.eq.s32 	%p5654, %r13424, 0;
	selp.b32 	%r13425, %r13423, -2147483648, %p5654;
	or.b32  	%r15736, %r13425, %r15736;
$L__BB3_3556:
	ld.local.u32 	%r15769, [%rd884+196];
	setp.gt.s32 	%p5655, %r15769, -1;
	@%p5655 bra 	$L__BB3_3558;
	and.b32  	%r13426, %r15769, 2147483647;
	and.b32  	%r13427, %r13426, %r15736;
	setp.eq.s32 	%p5656, %r13427, 0;
	selp.b32 	%r13428, %r13426, -2147483648, %p5656;
	or.b32  	%r15736, %r13428, %r15736;
$L__BB3_3558:
	ld.local.u32 	%r15770, [%rd884+-200];
	setp.gt.s32 	%p5657, %r15770, -1;
	@%p5657 bra 	$L__BB3_3560;
	and.b32  	%r13429, %r15770, 2147483647;
	and.b32  	%r13430, %r13429, %r15736;
	setp.eq.s32 	%p5658, %r13430, 0;
	selp.b32 	%r13431, %r13429, -2147483648, %p5658;
	or.b32  	%r15736, %r13431, %r15736;
$L__BB3_3560:
	ld.local.u32 	%r15771, [%rd884+-100];
	setp.gt.s32 	%p5659, %r15771, -1;
	@%p5659 bra 	$L__BB3_3562;
	and.b32  	%r13432, %r15771, 2147483647;
	and.b32  	%r13433, %r13432, %r15736;
	setp.eq.s32 	%p5660, %r13433, 0;
	selp.b32 	%r13434, %r13432, -2147483648, %p5660;
	or.b32  	%r15736, %r13434, %r15736;
$L__BB3_3562:
	ld.local.u32 	%r15772, [%rd884];
	setp.gt.s32 	%p5661, %r15772, -1;
	@%p5661 bra 	$L__BB3_3564;
	and.b32  	%r13435, %r15772, 2147483647;
	and.b32  	%r13436, %r13435, %r15736;
	setp.eq.s32 	%p5662, %r13436, 0;
	selp.b32 	%r13437, %r13435, -2147483648, %p5662;
	or.b32  	%r15736, %r13437, %r15736;
$L__BB3_3564:
	ld.local.u32 	%r15773, [%rd884+100];
	setp.gt.s32 	%p5663, %r15773, -1;
	@%p5663 bra 	$L__BB3_3566;
	and.b32  	%r13438, %r15773, 2147483647;
	and.b32  	%r13439, %r13438, %r15736;
	setp.eq.s32 	%p5664, %r13439, 0;
	selp.b32 	%r13440, %r13438, -2147483648, %p5664;
	or.b32  	%r15736, %r13440, %r15736;
$L__BB3_3566:
	ld.local.u32 	%r15774, [%rd884+200];
	setp.gt.s32 	%p5665, %r15774, -1;
	@%p5665 bra 	$L__BB3_3568;
	and.b32  	%r13441, %r15774, 2147483647;
	and.b32  	%r13442, %r13441, %r15736;
	setp.eq.s32 	%p5666, %r13442, 0;
	selp.b32 	%r13443, %r13441, -2147483648, %p5666;
	or.b32  	%r15736, %r13443, %r15736;
$L__BB3_3568:
	ld.local.u32 	%r15775, [%rd884+-196];
	setp.gt.s32 	%p5667, %r15775, -1;
	@%p5667 bra 	$L__BB3_3570;
	and.b32  	%r13444, %r15775, 2147483647;
	and.b32  	%r13445, %r13444, %r15736;
	setp.eq.s32 	%p5668, %r13445, 0;
	selp.b32 	%r13446, %r13444, -2147483648, %p5668;
	or.b32  	%r15736, %r13446, %r15736;
$L__BB3_3570:
	ld.local.u32 	%r15776, [%rd884+-96];
	setp.gt.s32 	%p5669, %r15776, -1;
	@%p5669 bra 	$L__BB3_3572;
	and.b32  	%r13447, %r15776, 2147483647;
	and.b32  	%r13448, %r13447, %r15736;
	setp.eq.s32 	%p5670, %r13448, 0;
	selp.b32 	%r13449, %r13447, -2147483648, %p5670;
	or.b32  	%r15736, %r13449, %r15736;
$L__BB3_3572:
	ld.local.u32 	%r15777, [%rd884+4];
	setp.gt.s32 	%p5671, %r15777, -1;
	@%p5671 bra 	$L__BB3_3574;
	and.b32  	%r13450, %r15777, 2147483647;
	and.b32  	%r13451, %r13450, %r15736;
	setp.eq.s32 	%p5672, %r13451, 0;
	selp.b32 	%r13452, %r13450, -2147483648, %p5672;
	or.b32  	%r15736, %r13452, %r15736;
$L__BB3_3574:
	ld.local.u32 	%r15778, [%rd884+104];
	setp.gt.s32 	%p5673, %r15778, -1;
	@%p5673 bra 	$L__BB3_3576;
	and.b32  	%r13453, %r15778, 2147483647;
	and.b32  	%r13454, %r13453, %r15736;
	setp.eq.s32 	%p5674, %r13454, 0;
	selp.b32 	%r13455, %r13453, -2147483648, %p5674;
	or.b32  	%r15736, %r13455, %r15736;
$L__BB3_3576:
	ld.local.u32 	%r15779, [%rd884+204];
	setp.gt.s32 	%p5675, %r15779, -1;
	@%p5675 bra 	$L__BB3_3578;
	and.b32  	%r13456, %r15779, 2147483647;
	and.b32  	%r13457, %r13456, %r15736;
	setp.eq.s32 	%p5676, %r13457, 0;
	selp.b32 	%r13458, %r13456, -2147483648, %p5676;
	or.b32  	%r15736, %r13458, %r15736;
$L__BB3_3578:
	ld.local.u32 	%r15780, [%rd884+-192];
	setp.gt.s32 	%p5677, %r15780, -1;
	@%p5677 bra 	$L__BB3_3580;
	and.b32  	%r13459, %r15780, 2147483647;
	and.b32  	%r13460, %r13459, %r15736;
	setp.eq.s32 	%p5678, %r13460, 0;
	selp.b32 	%r13461, %r13459, -2147483648, %p5678;
	or.b32  	%r15736, %r13461, %r15736;
$L__BB3_3580:
	ld.local.u32 	%r15781, [%rd884+-92];
	setp.gt.s32 	%p5679, %r15781, -1;
	@%p5679 bra 	$L__BB3_3582;
	and.b32  	%r13462, %r15781, 2147483647;
	and.b32  	%r13463, %r13462, %r15736;
	setp.eq.s32 	%p5680, %r13463, 0;
	selp.b32 	%r13464, %r13462, -2147483648, %p5680;
	or.b32  	%r15736, %r13464, %r15736;
$L__BB3_3582:
	ld.local.u32 	%r15782, [%rd884+8];
	setp.gt.s32 	%p5681, %r15782, -1;
	@%p5681 bra 	$L__BB3_3584;
	and.b32  	%r13465, %r15782, 2147483647;
	and.b32  	%r13466, %r13465, %r15736;
	setp.eq.s32 	%p5682, %r13466, 0;
	selp.b32 	%r13467, %r13465, -2147483648, %p5682;
	or.b32  	%r15736, %r13467, %r15736;
$L__BB3_3584:
	ld.local.u32 	%r15783, [%rd884+108];
	setp.gt.s32 	%p5683, %r15783, -1;
	@%p5683 bra 	$L__BB3_3586;
	and.b32  	%r13468, %r15783, 2147483647;
	and.b32  	%r13469, %r13468, %r15736;
	setp.eq.s32 	%p5684, %r13469, 0;
	selp.b32 	%r13470, %r13468, -2147483648, %p5684;
	or.b32  	%r15736, %r13470, %r15736;
$L__BB3_3586:
	ld.local.u32 	%r15784, [%rd884+208];
	setp.gt.s32 	%p5685, %r15784, -1;
	@%p5685 bra 	$L__BB3_3588;
	and.b32  	%r13471, %r15784, 2147483647;
	and.b32  	%r13472, %r13471, %r15736;
	setp.eq.s32 	%p5686, %r13472, 0;
	selp.b32 	%r13473, %r13471, -2147483648, %p5686;
	or.b32  	%r15736, %r13473, %r15736;
$L__BB3_3588:
	setp.gt.s32 	%p5687, %r15736, -1;
	@%p5687 bra 	$L__BB3_3590;
	mov.b32 	%r13474, 0;
	st.local.u32 	[%rd7], %r13474;
	ld.local.u32 	%r15760, [%rd884+-208];
$L__BB3_3590:
	not.b32 	%r5063, %r15736;
	setp.lt.s32 	%p5688, %r15760, 0;
	@%p5688 bra 	$L__BB3_3592;
	and.b32  	%r13475, %r15760, %r5063;
	popc.b32 	%r13476, %r13475;
	setp.eq.s32 	%p5689, %r13476, 1;
	or.b32  	%r13477, %r13475, -2147483648;
	selp.b32 	%r15760, %r13477, %r13475, %p5689;
	st.local.u32 	[%rd884+-208], %r15760;
$L__BB3_3592:
	setp.lt.s32 	%p5690, %r15761, 0;
	@%p5690 bra 	$L__BB3_3594;
	and.b32  	%r13478, %r15761, %r5063;
	popc.b32 	%r13479, %r13478;
	setp.eq.s32 	%p5691, %r13479, 1;
	or.b32  	%r13480, %r13478, -2147483648;
	selp.b32 	%r15761, %r13480, %r13478, %p5691;
	st.local.u32 	[%rd884+-108], %r15761;
$L__BB3_3594:
	setp.lt.s32 	%p5692, %r15762, 0;
	@%p5692 bra 	$L__BB3_3596;
	and.b32  	%r13481, %r15762, %r5063;
	popc.b32 	%r13482, %r13481;
	setp.eq.s32 	%p5693, %r13482, 1;
	or.b32  	%r13483, %r13481, -2147483648;
	selp.b32 	%r15762, %r13483, %r13481, %p5693;
	st.local.u32 	[%rd884+-8], %r15762;
$L__BB3_3596:
	setp.lt.s32 	%p5694, %r15763, 0;
	@%p5694 bra 	$L__BB3_3598;
	and.b32  	%r13484, %r15763, %r5063;
	popc.b32 	%r13485, %r13484;
	setp.eq.s32 	%p5695, %r13485, 1;
	or.b32  	%r13486, %r13484, -2147483648;
	selp.b32 	%r15763, %r13486, %r13484, %p5695;
	st.local.u32 	[%rd884+92], %r15763;
$L__BB3_3598:
	setp.lt.s32 	%p5696, %r15764, 0;
	@%p5696 bra 	$L__BB3_3600;
	and.b32  	%r13487, %r15764, %r5063;
	popc.b32 	%r13488, %r13487;
	setp.eq.s32 	%p5697, %r13488, 1;
	or.b32  	%r13489, %r13487, -2147483648;
	selp.b32 	%r15764, %r13489, %r13487, %p5697;
	st.local.u32 	[%rd884+192], %r15764;
$L__BB3_3600:
	setp.lt.s32 	%p5698, %r15765, 0;
	@%p5698 bra 	$L__BB3_3602;
	and.b32  	%r13490, %r15765, %r5063;
	popc.b32 	%r13491, %r13490;
	setp.eq.s32 	%p5699, %r13491, 1;
	or.b32  	%r13492, %r13490, -2147483648;
	selp.b32 	%r15765, %r13492, %r13490, %p5699;
	st.local.u32 	[%rd884+-204], %r15765;
$L__BB3_3602:
	setp.lt.s32 	%p5700, %r15766, 0;
	@%p5700 bra 	$L__BB3_3604;
	and.b32  	%r13493, %r15766, %r5063;
	popc.b32 	%r13494, %r13493;
	setp.eq.s32 	%p5701, %r13494, 1;
	or.b32  	%r13495, %r13493, -2147483648;
	selp.b32 	%r15766, %r13495, %r13493, %p5701;
	st.local.u32 	[%rd884+-104], %r15766;
$L__BB3_3604:
	setp.lt.s32 	%p5702, %r15767, 0;
	@%p5702 bra 	$L__BB3_3606;
	and.b32  	%r13496, %r15767, %r5063;
	popc.b32 	%r13497, %r13496;
	setp.eq.s32 	%p5703, %r13497, 1;
	or.b32  	%r13498, %r13496, -2147483648;
	selp.b32 	%r15767, %r13498, %r13496, %p5703;
	st.local.u32 	[%rd884+-4], %r15767;
$L__BB3_3606:
	setp.lt.s32 	%p5704, %r15768, 0;
	@%p5704 bra 	$L__BB3_3608;
	and.b32  	%r13499, %r15768, %r5063;
	popc.b32 	%r13500, %r13499;
	setp.eq.s32 	%p5705, %r13500, 1;
	or.b32  	%r13501, %r13499, -2147483648;
	selp.b32 	%r15768, %r13501, %r13499, %p5705;
	st.local.u32 	[%rd884+96], %r15768;
$L__BB3_3608:
	setp.lt.s32 	%p5706, %r15769, 0;
	@%p5706 bra 	$L__BB3_3610;
	and.b32  	%r13502, %r15769, %r5063;
	popc.b32 	%r13503, %r13502;
	setp.eq.s32 	%p5707, %r13503, 1;
	or.b32  	%r13504, %r13502, -2147483648;
	selp.b32 	%r15769, %r13504, %r13502, %p5707;
	st.local.u32 	[%rd884+196], %r15769;
$L__BB3_3610:
	setp.lt.s32 	%p5708, %r15770, 0;
	@%p5708 bra 	$L__BB3_3612;
	and.b32  	%r13505, %r15770, %r5063;
	popc.b32 	%r13506, %r13505;
	setp.eq.s32 	%p5709, %r13506, 1;
	or.b32  	%r13507, %r13505, -2147483648;
	selp.b32 	%r15770, %r13507, %r13505, %p5709;
	st.local.u32 	[%rd884+-200], %r15770;
$L__BB3_3612:
	setp.lt.s32 	%p5710, %r15771, 0;
	@%p5710 bra 	$L__BB3_3614;
	and.b32  	%r13508, %r15771, %r5063;
	popc.b32 	%r13509, %r13508;
	setp.eq.s32 	%p5711, %r13509, 1;
	or.b32  	%r13510, %r13508, -2147483648;
	selp.b32 	%r15771, %r13510, %r13508, %p5711;
	st.local.u32 	[%rd884+-100], %r15771;
$L__BB3_3614:
	setp.lt.s32 	%p5712, %r15772, 0;
	@%p5712 bra 	$L__BB3_3616;
	and.b32  	%r13511, %r15772, %r5063;
	popc.b32 	%r13512, %r13511;
	setp.eq.s32 	%p5713, %r13512, 1;
	or.b32  	%r13513, %r13511, -2147483648;
	selp.b32 	%r15772, %r13513, %r13511, %p5713;
	st.local.u32 	[%rd884], %r15772;
$L__BB3_3616:
	setp.lt.s32 	%p5714, %r15773, 0;
	@%p5714 bra 	$L__BB3_3618;
	and.b32  	%r13514, %r15773, %r5063;
	popc.b32 	%r13515, %r13514;
	setp.eq.s32 	%p5715, %r13515, 1;
	or.b32  	%r13516, %r13514, -2147483648;
	selp.b32 	%r15773, %r13516, %r13514, %p5715;
	st.local.u32 	[%rd884+100], %r15773;
$L__BB3_3618:
	setp.lt.s32 	%p5716, %r15774, 0;
	@%p5716 bra 	$L__BB3_3620;
	and.b32  	%r13517, %r15774, %r5063;
	popc.b32 	%r13518, %r13517;
	setp.eq.s32 	%p5717, %r13518, 1;
	or.b32  	%r13519, %r13517, -2147483648;
	selp.b32 	%r15774, %r13519, %r13517, %p5717;
	st.local.u32 	[%rd884+200], %r15774;
$L__BB3_3620:
	setp.lt.s32 	%p5718, %r15775, 0;
	@%p5718 bra 	$L__BB3_3622;
	and.b32  	%r13520, %r15775, %r5063;
	popc.b32 	%r13521, %r13520;
	setp.eq.s32 	%p5719, %r13521, 1;
	or.b32  	%r13522, %r13520, -2147483648;
	selp.b32 	%r15775, %r13522, %r13520, %p5719;
	st.local.u32 	[%rd884+-196], %r15775;
$L__BB3_3622:
	setp.lt.s32 	%p5720, %r15776, 0;
	@%p5720 bra 	$L__BB3_3624;
	and.b32  	%r13523, %r15776, %r5063;
	popc.b32 	%r13524, %r13523;
	setp.eq.s32 	%p5721, %r13524, 1;
	or.b32  	%r13525, %r13523, -2147483648;
	selp.b32 	%r15776, %r13525, %r13523, %p5721;
	st.local.u32 	[%rd884+-96], %r15776;
$L__BB3_3624:
	setp.lt.s32 	%p5722, %r15777, 0;
	@%p5722 bra 	$L__BB3_3626;
	and.b32  	%r13526, %r15777, %r5063;
	popc.b32 	%r13527, %r13526;
	setp.eq.s32 	%p5723, %r13527, 1;
	or.b32  	%r13528, %r13526, -2147483648;
	selp.b32 	%r15777, %r13528, %r13526, %p5723;
	st.local.u32 	[%rd884+4], %r15777;
$L__BB3_3626:
	setp.lt.s32 	%p5724, %r15778, 0;
	@%p5724 bra 	$L__BB3_3628;
	and.b32  	%r13529, %r15778, %r5063;
	popc.b32 	%r13530, %r13529;
	setp.eq.s32 	%p5725, %r13530, 1;
	or.b32  	%r13531, %r13529, -2147483648;
	selp.b32 	%r15778, %r13531, %r13529, %p5725;
	st.local.u32 	[%rd884+104], %r15778;
$L__BB3_3628:
	setp.lt.s32 	%p5726, %r15779, 0;
	@%p5726 bra 	$L__BB3_3630;
	and.b32  	%r13532, %r15779, %r5063;
	popc.b32 	%r13533, %r13532;
	setp.eq.s32 	%p5727, %r13533, 1;
	or.b32  	%r13534, %r13532, -2147483648;
	selp.b32 	%r15779, %r13534, %r13532, %p5727;
	st.local.u32 	[%rd884+204], %r15779;
$L__BB3_3630:
	setp.lt.s32 	%p5728, %r15780, 0;
	@%p5728 bra 	$L__BB3_3632;
	and.b32  	%r13535, %r15780, %r5063;
	popc.b32 	%r13536, %r13535;
	setp.eq.s32 	%p5729, %r13536, 1;
	or.b32  	%r13537, %r13535, -2147483648;
	selp.b32 	%r15780, %r13537, %r13535, %p5729;
	st.local.u32 	[%rd884+-192], %r15780;
$L__BB3_3632:
	setp.lt.s32 	%p5730, %r15781, 0;
	@%p5730 bra 	$L__BB3_3634;
	and.b32  	%r13538, %r15781, %r5063;
	popc.b32 	%r13539, %r13538;
	setp.eq.s32 	%p5731, %r13539, 1;
	or.b32  	%r13540, %r13538, -2147483648;
	selp.b32 	%r15781, %r13540, %r13538, %p5731;
	st.local.u32 	[%rd884+-92], %r15781;
$L__BB3_3634:
	setp.lt.s32 	%p5732, %r15782, 0;
	@%p5732 bra 	$L__BB3_3636;
	and.b32  	%r13541, %r15782, %r5063;
	popc.b32 	%r13542, %r13541;
	setp.eq.s32 	%p5733, %r13542, 1;
	or.b32  	%r13543, %r13541, -2147483648;
	selp.b32 	%r15782, %r13543, %r13541, %p5733;
	st.local.u32 	[%rd884+8], %r15782;
$L__BB3_3636:
	setp.lt.s32 	%p5734, %r15783, 0;
	@%p5734 bra 	$L__BB3_3638;
	and.b32  	%r13544, %r15783, %r5063;
	popc.b32 	%r13545, %r13544;
	setp.eq.s32 	%p5735, %r13545, 1;
	or.b32  	%r13546, %r13544, -2147483648;
	selp.b32 	%r15783, %r13546, %r13544, %p5735;
	st.local.u32 	[%rd884+108], %r15783;
$L__BB3_3638:
	setp.lt.s32 	%p5736, %r15784, 0;
	@%p5736 bra 	$L__BB3_3640;
	and.b32  	%r13547, %r15784, %r5063;
	popc.b32 	%r13548, %r13547;
	setp.eq.s32 	%p5737, %r13548, 1;
	or.b32  	%r13549, %r13547, -2147483648;
	selp.b32 	%r15784, %r13549, %r13547, %p5737;
	st.local.u32 	[%rd884+208], %r15784;
$L__BB3_3640:
	mov.b32 	%r13550, 0;
	st.local.v4.u32 	[%rd2], {%r13550, %r13550, %r13550, %r13550};
	st.local.v4.u32 	[%rd2+16], {%r13550, %r13550, %r13550, %r13550};
	st.local.v4.u32 	[%rd2+32], {%r13550, %r13550, %r13550, %r13550};
	st.local.v4.u32 	[%rd2+48], {%r13550, %r13550, %r13550, %r13550};
	st.local.v4.u32 	[%rd2+64], {%r13550, %r13550, %r13550, %r13550};
	st.local.v4.u32 	[%rd2+80], {%r13550, %r13550, %r13550, %r13550};
	st.local.v4.u32 	[%rd2+96], {%r13550, %r13550, %r13550, %r13550};
	st.local.v4.u32 	[%rd2+112], {%r13550, %r13550, %r13550, %r13550};
	popc.b32 	%r5114, %r15760;
	setp.lt.s32 	%p5738, %r15760, 0;
	setp.ne.s32 	%p5739, %r5114, 2;
	or.pred  	%p5740, %p5738, %p5739;
	mov.u32 	%r15785, %r13550;
	@%p5740 bra 	$L__BB3_3643;
	clz.b32 	%r13551, %r15760;
	mov.b32 	%r13552, -2147483648;
	shr.u32 	%r5115, %r13552, %r13551;
	xor.b32  	%r13553, %r5115, %r15760;
	clz.b32 	%r13554, %r13553;
	sub.s32 	%r13555, 31, %r13554;
	mul.wide.u32 	%rd802, %r13555, 4;
	add.s64 	%rd382, %rd2, %rd802;
	ld.local.u32 	%r5116, [%rd382];
	and.b32  	%r13556, %r5116, %r5115;
	setp.ne.s32 	%p5741, %r13556, 0;
	mov.u32 	%r15785, %r15760;
	@%p5741 bra 	$L__BB3_3643;
	or.b32  	%r13558, %r5116, %r5115;
	st.local.u32 	[%rd382], %r13558;
	mov.u32 	%r15785, %r13550;
$L__BB3_3643:
	popc.b32 	%r5118, %r15761;
	setp.lt.s32 	%p5742, %r15761, 0;
	setp.ne.s32 	%p5743, %r5118, 2;
	or.pred  	%p5744, %p5742, %p5743;
	@%p5744 bra 	$L__BB3_3647;
	clz.b32 	%r13559, %r15761;
	mov.b32 	%r13560, -2147483648;
	shr.u32 	%r5119, %r13560, %r13559;
	xor.b32  	%r13561, %r5119, %r15761;
	clz.b32 	%r13562, %r13561;
	sub.s32 	%r13563, 31, %r13562;
	mul.wide.u32 	%rd803, %r13563, 4;
	add.s64 	%rd383, %rd2, %rd803;
	ld.local.u32 	%r5120, [%rd383];
	and.b32  	%r13564, %r5120, %r5119;
	setp.eq.s32 	%p5745, %r13564, 0;
	@%p5745 bra 	$L__BB3_3646;
	or.b32  	%r15785, %r15761, %r15785;
	bra.uni 	$L__BB3_3647;
$L__BB3_3646:
	or.b32  	%r13565, %r5120, %r5119;
	st.local.u32 	[%rd383], %r13565;
$L__BB3_3647:
	popc.b32 	%r5123, %r15762;
	setp.lt.s32 	%p5746, %r15762, 0;
	setp.ne.s32 	%p5747, %r5123, 2;
	or.pred  	%p5748, %p5746, %p5747;
	@%p5748 bra 	$L__BB3_3651;
	clz.b32 	%r13566, %r15762;
	mov.b32 	%r13567, -2147483648;
	shr.u32 	%r5124, %r13567, %r13566;
	xor.b32  	%r13568, %r5124, %r15762;
	clz.b32 	%r13569, %r13568;
	sub.s32 	%r13570, 31, %r13569;
	mul.wide.u32 	%rd804, %r13570, 4;
	add.s64 	%rd384, %rd2, %rd804;
	ld.local.u32 	%r5125, [%rd384];
	and.b32  	%r13571, %r5125, %r5124;
	setp.eq.s32 	%p5749, %r13571, 0;
	@%p5749 bra 	$L__BB3_3650;
	or.b32  	%r15785, %r15762, %r15785;
	bra.uni 	$L__BB3_3651;
$L__BB3_3650:
	or.b32  	%r13572, %r5125, %r5124;
	st.local.u32 	[%rd384], %r13572;
$L__BB3_3651:
	popc.b32 	%r5128, %r15763;
	setp.lt.s32 	%p5750, %r15763, 0;
	setp.ne.s32 	%p5751, %r5128, 2;
	or.pred  	%p5752, %p5750, %p5751;
	@%p5752 bra 	$L__BB3_3655;
	clz.b32 	%r13573, %r15763;
	mov.b32 	%r13574, -2147483648;
	shr.u32 	%r5129, %r13574, %r13573;
	xor.b32  	%r13575, %r5129, %r15763;
	clz.b32 	%r13576, %r13575;
	sub.s32 	%r13577, 31, %r13576;
	mul.wide.u32 	%rd805, %r13577, 4;
	add.s64 	%rd385, %rd2, %rd805;
	ld.local.u32 	%r5130, [%rd385];
	and.b32  	%r13578, %r5130, %r5129;
	setp.eq.s32 	%p5753, %r13578, 0;
	@%p5753 bra 	$L__BB3_3654;
	or.b32  	%r15785, %r15763, %r15785;
	bra.uni 	$L__BB3_3655;
$L__BB3_3654:
	or.b32  	%r13579, %r5130, %r5129;
	st.local.u32 	[%rd385], %r13579;
$L__BB3_3655:
	popc.b32 	%r5133, %r15764;
	setp.lt.s32 	%p5754, %r15764, 0;
	setp.ne.s32 	%p5755, %r5133, 2;
	or.pred  	%p5756, %p5754, %p5755;
	@%p5756 bra 	$L__BB3_3659;
	clz.b32 	%r13580, %r15764;
	mov.b32 	%r13581, -2147483648;
	shr.u32 	%r5134, %r13581, %r13580;
	xor.b32  	%r13582, %r5134, %r15764;
	clz.b32 	%r13583, %r13582;
	sub.s32 	%r13584, 31, %r13583;
	mul.wide.u32 	%rd806, %r13584, 4;
	add.s64 	%rd386, %rd2, %rd806;
	ld.local.u32 	%r5135, [%rd386];
	and.b32  	%r13585, %r5135, %r5134;
	setp.eq.s32 	%p5757, %r13585, 0;
	@%p5757 bra 	$L__BB3_3658;
	or.b32  	%r15785, %r15764, %r15785;
	bra.uni 	$L__BB3_3659;
$L__BB3_3658:
	or.b32  	%r13586, %r5135, %r5134;
	st.local.u32 	[%rd386], %r13586;
$L__BB3_3659:
	popc.b32 	%r5138, %r15765;
	setp.lt.s32 	%p5758, %r15765, 0;
	setp.ne.s32 	%p5759, %r5138, 2;
	or.pred  	%p5760, %p5758, %p5759;
	@%p5760 bra 	$L__BB3_3663;
	clz.b32 	%r13587, %r15765;
	mov.b32 	%r13588, -2147483648;
	shr.u32 	%r5139, %r13588, %r13587;
	xor.b32  	%r13589, %r5139, %r15765;
	clz.b32 	%r13590, %r13589;
	sub.s32 	%r13591, 31, %r13590;
	mul.wide.u32 	%rd807, %r13591, 4;
	add.s64 	%rd387, %rd2, %rd807;
	ld.local.u32 	%r5140, [%rd387];
	and.b32  	%r13592, %r5140, %r5139;
	setp.eq.s32 	%p5761, %r13592, 0;
	@%p5761 bra 	$L__BB3_3662;
	or.b32  	%r15785, %r15765, %r15785;
	bra.uni 	$L__BB3_3663;
$L__BB3_3662:
	or.b32  	%r13593, %r5140, %r5139;
	st.local.u32 	[%rd387], %r13593;
$L__BB3_3663:
	popc.b32 	%r5143, %r15766;
	setp.lt.s32 	%p5762, %r15766, 0;
	setp.ne.s32 	%p5763, %r5143, 2;
	or.pred  	%p5764, %p5762, %p5763;
	@%p5764 bra 	$L__BB3_3667;
	clz.b32 	%r13594, %r15766;
	mov.b32 	%r13595, -2147483648;
	shr.u32 	%r5144, %r13595, %r13594;
	xor.b32  	%r13596, %r5144, %r15766;
	clz.b32 	%r13597, %r13596;
	sub.s32 	%r13598, 31, %r13597;
	mul.wide.u32 	%rd808, %r13598, 4;
	add.s64 	%rd388, %rd2, %rd808;
	ld.local.u32 	%r5145, [%rd388];
	and.b32  	%r13599, %r5145, %r5144;
	setp.eq.s32 	%p5765, %r13599, 0;
	@%p5765 bra 	$L__BB3_3666;
	or.b32  	%r15785, %r15766, %r15785;
	bra.uni 	$L__BB3_3667;
$L__BB3_3666:
	or.b32  	%r13600, %r5145, %r5144;
	st.local.u32 	[%rd388], %r13600;
$L__BB3_3667:
	popc.b32 	%r5148, %r15767;
	setp.lt.s32 	%p5766, %r15767, 0;
	setp.ne.s32 	%p5767, %r5148, 2;
	or.pred  	%p5768, %p5766, %p5767;
	@%p5768 bra 	$L__BB3_3671;
	clz.b32 	%r13601, %r15767;
	mov.b32 	%r13602, -2147483648;
	shr.u32 	%r5149, %r13602, %r13601;
	xor.b32  	%r13603, %r5149, %r15767;
	clz.b32 	%r13604, %r13603;
	sub.s32 	%r13605, 31, %r13604;
	mul.wide.u32 	%rd809, %r13605, 4;
	add.s64 	%rd389, %rd2, %rd809;
	ld.local.u32 	%r5150, [%rd389];
	and.b32  	%r13606, %r5150, %r5149;
	setp.eq.s32 	%p5769, %r13606, 0;
	@%p5769 bra 	$L__BB3_3670;
	or.b32  	%r15785, %r15767, %r15785;
	bra.uni 	$L__BB3_3671;
$L__BB3_3670:
	or.b32  	%r13607, %r5150, %r5149;
	st.local.u32 	[%rd389], %r13607;
$L__BB3_3671:
	popc.b32 	%r5153, %r15768;
	setp.lt.s32 	%p5770, %r15768, 0;
	setp.ne.s32 	%p5771, %r5153, 2;
	or.pred  	%p5772, %p5770, %p5771;
	@%p5772 bra 	$L__BB3_3675;
	clz.b32 	%r13608, %r15768;
	mov.b32 	%r13609, -2147483648;
	shr.u32 	%r5154, %r13609, %r13608;
	xor.b32  	%r13610, %r5154, %r15768;
	clz.b32 	%r13611, %r13610;
	sub.s32 	%r13612, 31, %r13611;
	mul.wide.u32 	%rd810, %r13612, 4;
	add.s64 	%rd390, %rd2, %rd810;
	ld.local.u32 	%r5155, [%rd390];
	and.b32  	%r13613, %r5155, %r5154;
	setp.eq.s32 	%p5773, %r13613, 0;
	@%p5773 bra 	$L__BB3_3674;
	or.b32  	%r15785, %r15768, %r15785;
	bra.uni 	$L__BB3_3675;
$L__BB3_3674:
	or.b32  	%r13614, %r5155, %r5154;
	st.local.u32 	[%rd390], %r13614;
$L__BB3_3675:
	popc.b32 	%r5158, %r15769;
	setp.lt.s32 	%p5774, %r15769, 0;
	setp.ne.s32 	%p5775, %r5158, 2;
	or.pred  	%p5776, %p5774, %p5775;
	@%p5776 bra 	$L__BB3_3679;
	clz.b32 	%r13615, %r15769;
	mov.b32 	%r13616, -2147483648;
	shr.u32 	%r5159, %r13616, %r13615;
	xor.b32  	%r13617, %r5159, %r15769;
	clz.b32 	%r13618, %r13617;
	sub.s32 	%r13619, 31, %r13618;
	mul.wide.u32 	%rd811, %r13619, 4;
	add.s64 	%rd391, %rd2, %rd811;
	ld.local.u32 	%r5160, [%rd391];
	and.b32  	%r13620, %r5160, %r5159;
	setp.eq.s32 	%p5777, %r13620, 0;
	@%p5777 bra 	$L__BB3_3678;
	or.b32  	%r15785, %r15769, %r15785;
	bra.uni 	$L__BB3_3679;
$L__BB3_3678:
	or.b32  	%r13621, %r5160, %r5159;
	st.local.u32 	[%rd391], %r13621;
$L__BB3_3679:
	popc.b32 	%r5163, %r15770;
	setp.lt.s32 	%p5778, %r15770, 0;
	setp.ne.s32 	%p5779, %r5163, 2;
	or.pred  	%p5780, %p5778, %p5779;
	@%p5780 bra 	$L__BB3_3683;
	clz.b32 	%r13622, %r15770;
	mov.b32 	%r13623, -2147483648;
	shr.u32 	%r5164, %r13623, %r13622;
	xor.b32  	%r13624, %r5164, %r15770;
	clz.b32 	%r13625, %r13624;
	sub.s32 	%r13626, 31, %r13625;
	mul.wide.u32 	%rd812, %r13626, 4;
	add.s64 	%rd392, %rd2, %rd812;
	ld.local.u32 	%r5165, [%rd392];
	and.b32  	%r13627, %r5165, %r5164;
	setp.eq.s32 	%p5781, %r13627, 0;
	@%p5781 bra 	$L__BB3_3682;
	or.b32  	%r15785, %r15770, %r15785;
	bra.uni 	$L__BB3_3683;
$L__BB3_3682:
	or.b32  	%r13628, %r5165, %r5164;
	st.local.u32 	[%rd392], %r13628;
$L__BB3_3683:
	popc.b32 	%r5168, %r15771;
	setp.lt.s32 	%p5782, %r15771, 0;
	setp.ne.s32 	%p5783, %r5168, 2;
	or.pred  	%p5784, %p5782, %p5783;
	@%p5784 bra 	$L__BB3_3687;
	clz.b32 	%r13629, %r15771;
	mov.b32 	%r13630, -2147483648;
	shr.u32 	%r5169, %r13630, %r13629;
	xor.b32  	%r13631, %r5169, %r15771;
	clz.b32 	%r13632, %r13631;
	sub.s32 	%r13633, 31, %r13632;
	mul.wide.u32 	%rd813, %r13633, 4;
	add.s64 	%rd393, %rd2, %rd813;
	ld.local.u32 	%r5170, [%rd393];
	and.b32  	%r13634, %r5170, %r5169;
	setp.eq.s32 	%p5785, %r13634, 0;
	@%p5785 bra 	$L__BB3_3686;
	or.b32  	%r15785, %r15771, %r15785;
	bra.uni 	$L__BB3_3687;
$L__BB3_3686:
	or.b32  	%r13635, %r5170, %r5169;
	st.local.u32 	[%rd393], %r13635;
$L__BB3_3687:
	popc.b32 	%r5173, %r15772;
	setp.lt.s32 	%p5786, %r15772, 0;
	setp.ne.s32 	%p5787, %r5173, 2;
	or.pred  	%p5788, %p5786, %p5787;
	@%p5788 bra 	$L__BB3_3691;
	clz.b32 	%r13636, %r15772;
	mov.b32 	%r13637, -2147483648;
	shr.u32 	%r5174, %r13637, %r13636;
	xor.b32  	%r13638, %r5174, %r15772;
	clz.b32 	%r13639, %r13638;
	sub.s32 	%r13640, 31, %r13639;
	mul.wide.u32 	%rd814, %r13640, 4;
	add.s64 	%rd394, %rd2, %rd814;
	ld.local.u32 	%r5175, [%rd394];
	and.b32  	%r13641, %r5175, %r5174;
	setp.eq.s32 	%p5789, %r13641, 0;
	@%p5789 bra 	$L__BB3_3690;
	or.b32  	%r15785, %r15772, %r15785;
	bra.uni 	$L__BB3_3691;
$L__BB3_3690:
	or.b32  	%r13642, %r5175, %r5174;
	st.local.u32 	[%rd394], %r13642;
$L__BB3_3691:
	popc.b32 	%r5178, %r15773;
	setp.lt.s32 	%p5790, %r15773, 0;
	setp.ne.s32 	%p5791, %r5178, 2;
	or.pred  	%p5792, %p5790, %p5791;
	@%p5792 bra 	$L__BB3_3695;
	clz.b32 	%r13643, %r15773;
	mov.b32 	%r13644, -2147483648;
	shr.u32 	%r5179, %r13644, %r13643;
	xor.b32  	%r13645, %r5179, %r15773;
	clz.b32 	%r13646, %r13645;
	sub.s32 	%r13647, 31, %r13646;
	mul.wide.u32 	%rd815, %r13647, 4;
	add.s64 	%rd395, %rd2, %rd815;
	ld.local.u32 	%r5180, [%rd395];
	and.b32  	%r13648, %r5180, %r5179;
	setp.eq.s32 	%p5793, %r13648, 0;
	@%p5793 bra 	$L__BB3_3694;
	or.b32  	%r15785, %r15773, %r15785;
	bra.uni 	$L__BB3_3695;
$L__BB3_3694:
	or.b32  	%r13649, %r5180, %r5179;
	st.local.u32 	[%rd395], %r13649;
$L__BB3_3695:
	popc.b32 	%r5183, %r15774;
	setp.lt.s32 	%p5794, %r15774, 0;
	setp.ne.s32 	%p5795, %r5183, 2;
	or.pred  	%p5796, %p5794, %p5795;
	@%p5796 bra 	$L__BB3_3699;
	clz.b32 	%r13650, %r15774;
	mov.b32 	%r13651, -2147483648;
	shr.u32 	%r5184, %r13651, %r13650;
	xor.b32  	%r13652, %r5184, %r15774;
	clz.b32 	%r13653, %r13652;
	sub.s32 	%r13654, 31, %r13653;
	mul.wide.u32 	%rd816, %r13654, 4;
	add.s64 	%rd396, %rd2, %rd816;
	ld.local.u32 	%r5185, [%rd396];
	and.b32  	%r13655, %r5185, %r5184;
	setp.eq.s32 	%p5797, %r13655, 0;
	@%p5797 bra 	$L__BB3_3698;
	or.b32  	%r15785, %r15774, %r15785;
	bra.uni 	$L__BB3_3699;
$L__BB3_3698:
	or.b32  	%r13656, %r5185, %r5184;
	st.local.u32 	[%rd396], %r13656;
$L__BB3_3699:
	popc.b32 	%r5188, %r15775;
	setp.lt.s32 	%p5798, %r15775, 0;
	setp.ne.s32 	%p5799, %r5188, 2;
	or.pred  	%p5800, %p5798, %p5799;
	@%p5800 bra 	$L__BB3_3703;
	clz.b32 	%r13657, %r15775;
	mov.b32 	%r13658, -2147483648;
	shr.u32 	%r5189, %r13658, %r13657;
	xor.b32  	%r13659, %r5189, %r15775;
	clz.b32 	%r13660, %r13659;
	sub.s32 	%r13661, 31, %r13660;
	mul.wide.u32 	%rd817, %r13661, 4;
	add.s64 	%rd397, %rd2, %rd817;
	ld.local.u32 	%r5190, [%rd397];
	and.b32  	%r13662, %r5190, %r5189;
	setp.eq.s32 	%p5801, %r13662, 0;
	@%p5801 bra 	$L__BB3_3702;
	or.b32  	%r15785, %r15775, %r15785;
	bra.uni 	$L__BB3_3703;
$L__BB3_3702:
	or.b32  	%r13663, %r5190, %r5189;
	st.local.u32 	[%rd397], %r13663;
$L__BB3_3703:
	popc.b32 	%r5193, %r15776;
	setp.lt.s32 	%p5802, %r15776, 0;
	setp.ne.s32 	%p5803, %r5193, 2;
	or.pred  	%p5804, %p5802, %p5803;
	@%p5804 bra 	$L__BB3_3707;
	clz.b32 	%r13664, %r15776;
	mov.b32 	%r13665, -2147483648;
	shr.u32 	%r5194, %r13665, %r13664;
	xor.b32  	%r13666, %r5194, %r15776;
	clz.b32 	%r13667, %r13666;
	sub.s32 	%r13668, 31, %r13667;
	mul.wide.u32 	%rd818, %r13668, 4;
	add.s64 	%rd398, %rd2, %rd818;
	ld.local.u32 	%r5195, [%rd398];
	and.b32  	%r13669, %r5195, %r5194;
	setp.eq.s32 	%p5805, %r13669, 0;
	@%p5805 bra 	$L__BB3_3706;
	or.b32  	%r15785, %r15776, %r15785;
	bra.uni 	$L__BB3_3707;
$L__BB3_3706:
	or.b32  	%r13670, %r5195, %r5194;
	st.local.u32 	[%rd398], %r13670;
$L__BB3_3707:
	popc.b32 	%r5198, %r15777;
	setp.lt.s32 	%p5806, %r15777, 0;
	setp.ne.s32 	%p5807, %r5198, 2;
	or.pred  	%p5808, %p5806, %p5807;
	@%p5808 bra 	$L__BB3_3711;
	clz.b32 	%r13671, %r15777;
	mov.b32 	%r13672, -2147483648;
	shr.u32 	%r5199, %r13672, %r13671;
	xor.b32  	%r13673, %r5199, %r15777;
	clz.b32 	%r13674, %r13673;
	sub.s32 	%r13675, 31, %r13674;
	mul.wide.u32 	%rd819, %r13675, 4;
	add.s64 	%rd399, %rd2, %rd819;
	ld.local.u32 	%r5200, [%rd399];
	and.b32  	%r13676, %r5200, %r5199;
	setp.eq.s32 	%p5809, %r13676, 0;
	@%p5809 bra 	$L__BB3_3710;
	or.b32  	%r15785, %r15777, %r15785;
	bra.uni 	$L__BB3_3711;
$L__BB3_3710:
	or.b32  	%r13677, %r5200, %r5199;
	st.local.u32 	[%rd399], %r13677;
$L__BB3_3711:
	popc.b32 	%r5203, %r15778;
	setp.lt.s32 	%p5810, %r15778, 0;
	setp.ne.s32 	%p5811, %r5203, 2;
	or.pred  	%p5812, %p5810, %p5811;
	@%p5812 bra 	$L__BB3_3715;
	clz.b32 	%r13678, %r15778;
	mov.b32 	%r13679, -2147483648;
	shr.u32 	%r5204, %r13679, %r13678;
	xor.b32  	%r13680, %r5204, %r15778;
	clz.b32 	%r13681, %r13680;
	sub.s32 	%r13682, 31, %r13681;
	mul.wide.u32 	%rd820, %r13682, 4;
	add.s64 	%rd400, %rd2, %rd820;
	ld.local.u32 	%r5205, [%rd400];
	and.b32  	%r13683, %r5205, %r5204;
	setp.eq.s32 	%p5813, %r13683, 0;
	@%p5813 bra 	$L__BB3_3714;
	or.b32  	%r15785, %r15778, %r15785;
	bra.uni 	$L__BB3_3715;
$L__BB3_3714:
	or.b32  	%r13684, %r5205, %r5204;
	st.local.u32 	[%rd400], %r13684;
$L__BB3_3715:
	popc.b32 	%r5208, %r15779;
	setp.lt.s32 	%p5814, %r15779, 0;
	setp.ne.s32 	%p5815, %r5208, 2;
	or.pred  	%p5816, %p5814, %p5815;
	@%p5816 bra 	$L__BB3_3719;
	clz.b32 	%r13685, %r15779;
	mov.b32 	%r13686, -2147483648;
	shr.u32 	%r5209, %r13686, %r13685;
	xor.b32  	%r13687, %r5209, %r15779;
	clz.b32 	%r13688, %r13687;
	sub.s32 	%r13689, 31, %r13688;
	mul.wide.u32 	%rd821, %r13689, 4;
	add.s64 	%rd401, %rd2, %rd821;
	ld.local.u32 	%r5210, [%rd401];
	and.b32  	%r13690, %r5210, %r5209;
	setp.eq.s32 	%p5817, %r13690, 0;
	@%p5817 bra 	$L__BB3_3718;
	or.b32  	%r15785, %r15779, %r15785;
	bra.uni 	$L__BB3_3719;
$L__BB3_3718:
	or.b32  	%r13691, %r5210, %r5209;
	st.local.u32 	[%rd401], %r13691;
$L__BB3_3719:
	popc.b32 	%r5213, %r15780;
	setp.lt.s32 	%p5818, %r15780, 0;
	setp.ne.s32 	%p5819, %r5213, 2;
	or.pred  	%p5820, %p5818, %p5819;
	@%p5820 bra 	$L__BB3_3723;
	clz.b32 	%r13692, %r15780;
	mov.b32 	%r13693, -2147483648;
	shr.u32 	%r5214, %r13693, %r13692;
	xor.b32  	%r13694, %r5214, %r15780;
	clz.b32 	%r13695, %r13694;
	sub.s32 	%r13696, 31, %r13695;
	mul.wide.u32 	%rd822, %r13696, 4;
	add.s64 	%rd402, %rd2, %rd822;
	ld.local.u32 	%r5215, [%rd402];
	and.b32  	%r13697, %r5215, %r5214;
	setp.eq.s32 	%p5821, %r13697, 0;
	@%p5821 bra 	$L__BB3_3722;
	or.b32  	%r15785, %r15780, %r15785;
	bra.uni 	$L__BB3_3723;
$L__BB3_3722:
	or.b32  	%r13698, %r5215, %r5214;
	st.local.u32 	[%rd402], %r13698;
$L__BB3_3723:
	popc.b32 	%r5218, %r15781;
	setp.lt.s32 	%p5822, %r15781, 0;
	setp.ne.s32 	%p5823, %r5218, 2;
	or.pred  	%p5824, %p5822, %p5823;
	@%p5824 bra 	$L__BB3_3727;
	clz.b32 	%r13699, %r15781;
	mov.b32 	%r13700, -2147483648;
	shr.u32 	%r5219, %r13700, %r13699;
	xor.b32  	%r13701, %r5219, %r15781;
	clz.b32 	%r13702, %r13701;
	sub.s32 	%r13703, 31, %r13702;
	mul.wide.u32 	%rd823, %r13703, 4;
	add.s64 	%rd403, %rd2, %rd823;
	ld.local.u32 	%r5220, [%rd403];
	and.b32  	%r13704, %r5220, %r5219;
	setp.eq.s32 	%p5825, %r13704, 0;
	@%p5825 bra 	$L__BB3_3726;
	or.b32  	%r15785, %r15781, %r15785;
	bra.uni 	$L__BB3_3727;
$L__BB3_3726:
	or.b32  	%r13705, %r5220, %r5219;
	st.local.u32 	[%rd403], %r13705;
$L__BB3_3727:
	popc.b32 	%r5223, %r15782;
	setp.lt.s32 	%p5826, %r15782, 0;
	setp.ne.s32 	%p5827, %r5223, 2;
	or.pred  	%p5828, %p5826, %p5827;
	@%p5828 bra 	$L__BB3_3731;
	clz.b32 	%r13706, %r15782;
	mov.b32 	%r13707, -2147483648;
	shr.u32 	%r5224, %r13707, %r13706;
	xor.b32  	%r13708, %r5224, %r15782;
	clz.b32 	%r13709, %r13708;
	sub.s32 	%r13710, 31, %r13709;
	mul.wide.u32 	%rd824, %r13710, 4;
	add.s64 	%rd404, %rd2, %rd824;
	ld.local.u32 	%r5225, [%rd404];
	and.b32  	%r13711, %r5225, %r5224;
	setp.eq.s32 	%p5829, %r13711, 0;
	@%p5829 bra 	$L__BB3_3730;
	or.b32  	%r15785, %r15782, %r15785;
	bra.uni 	$L__BB3_3731;
$L__BB3_3730:
	or.b32  	%r13712, %r5225, %r5224;
	st.local.u32 	[%rd404], %r13712;
$L__BB3_3731:
	popc.b32 	%r5228, %r15783;
	setp.lt.s32 	%p5830, %r15783, 0;
	setp.ne.s32 	%p5831, %r5228, 2;
	or.pred  	%p5832, %p5830, %p5831;
	@%p5832 bra 	$L__BB3_3735;
	clz.b32 	%r13713, %r15783;
	mov.b32 	%r13714, -2147483648;
	shr.u32 	%r5229, %r13714, %r13713;
	xor.b32  	%r13715, %r5229, %r15783;
	clz.b32 	%r13716, %r13715;
	sub.s32 	%r13717, 31, %r13716;
	mul.wide.u32 	%rd825, %r13717, 4;
	add.s64 	%rd405, %rd2, %rd825;
	ld.local.u32 	%r5230, [%rd405];
	and.b32  	%r13718, %r5230, %r5229;
	setp.eq.s32 	%p5833, %r13718, 0;
	@%p5833 bra 	$L__BB3_3734;
	or.b32  	%r15785, %r15783, %r15785;
	bra.uni 	$L__BB3_3735;
$L__BB3_3734:
	or.b32  	%r13719, %r5230, %r5229;
	st.local.u32 	[%rd405], %r13719;
$L__BB3_3735:
	popc.b32 	%r5233, %r15784;
	setp.lt.s32 	%p5834, %r15784, 0;
	setp.ne.s32 	%p5835, %r5233, 2;
	or.pred  	%p5836, %p5834, %p5835;
	@%p5836 bra 	$L__BB3_3737;
	clz.b32 	%r13720, %r15784;
	mov.b32 	%r13721, -2147483648;
	shr.u32 	%r13722, %r13721, %r13720;
	xor.b32  	%r13723, %r13722, %r15784;
	clz.b32 	%r13724, %r13723;
	sub.s32 	%r13725, 31, %r13724;
	mul.wide.u32 	%rd826, %r13725, 4;
	add.s64 	%rd827, %rd2, %rd826;
	ld.local.u32 	%r13726, [%rd827];
	and.b32  	%r13727, %r13726, %r13722;
	setp.eq.s32 	%p5837, %r13727, 0;
	selp.b32 	%r13728, 0, %r15784, %p5837;
	or.b32  	%r15785, %r15785, %r13728;
$L__BB3_3737:
	setp.eq.s32 	%p5838, %r15785, 0;
	@%p5838 bra 	$L__BB3_3788;
	not.b32 	%r5236, %r15785;
	setp.gt.s32 	%p5839, %r15760, -1;
	setp.eq.s32 	%p5840, %r5114, 2;
	and.b32  	%r13730, %r15760, %r15785;
	setp.eq.s32 	%p5841, %r13730, %r15760;
	and.pred  	%p5842, %p5840, %p5841;
	and.pred  	%p5843, %p5842, %p5839;
	@%p5843 bra 	$L__BB3_3740;
	and.b32  	%r13731, %r15760, %r5236;
	popc.b32 	%r13732, %r13731;
	setp.eq.s32 	%p5844, %r13732, 1;
	or.b32  	%r13733, %r13731, -2147483648;
	selp.b32 	%r13734, %r13733, %r13731, %p5844;
	st.local.u32 	[%rd884+-208], %r13734;
$L__BB3_3740:
	setp.gt.s32 	%p5845, %r15761, -1;
	setp.eq.s32 	%p5846, %r5118, 2;
	and.b32  	%r13736, %r15761, %r15785;
	setp.eq.s32 	%p5847, %r13736, %r15761;
	and.pred  	%p5848, %p5846, %p5847;
	and.pred  	%p5849, %p5848, %p5845;
	@%p5849 bra 	$L__BB3_3742;
	and.b32  	%r13737, %r15761, %r5236;
	popc.b32 	%r13738, %r13737;
	setp.eq.s32 	%p5850, %r13738, 1;
	or.b32  	%r13739, %r13737, -2147483648;
	selp.b32 	%r13740, %r13739, %r13737, %p5850;
	st.local.u32 	[%rd884+-108], %r13740;
$L__BB3_3742:
	setp.gt.s32 	%p5851, %r15762, -1;
	setp.eq.s32 	%p5852, %r5123, 2;
	and.b32  	%r13742, %r15762, %r15785;
	setp.eq.s32 	%p5853, %r13742, %r15762;
	and.pred  	%p5854, %p5852, %p5853;
	and.pred  	%p5855, %p5854, %p5851;
	@%p5855 bra 	$L__BB3_3744;
	and.b32  	%r13743, %r15762, %r5236;
	popc.b32 	%r13744, %r13743;
	setp.eq.s32 	%p5856, %r13744, 1;
	or.b32  	%r13745, %r13743, -2147483648;
	selp.b32 	%r13746, %r13745, %r13743, %p5856;
	st.local.u32 	[%rd884+-8], %r13746;
$L__BB3_3744:
	setp.gt.s32 	%p5857, %r15763, -1;
	setp.eq.s32 	%p5858, %r5128, 2;
	and.b32  	%r13748, %r15763, %r15785;
	setp.eq.s32 	%p5859, %r13748, %r15763;
	and.pred  	%p5860, %p5858, %p5859;
	and.pred  	%p5861, %p5860, %p5857;
	@%p5861 bra 	$L__BB3_3746;
	and.b32  	%r13749, %r15763, %r5236;
	popc.b32 	%r13750, %r13749;
	setp.eq.s32 	%p5862, %r13750, 1;
	or.b32  	%r13751, %r13749, -2147483648;
	selp.b32 	%r13752, %r13751, %r13749, %p5862;
	st.local.u32 	[%rd884+92], %r13752;
$L__BB3_3746:
	setp.gt.s32 	%p5863, %r15764, -1;
	setp.eq.s32 	%p5864, %r5133, 2;
	and.b32  	%r13754, %r15764, %r15785;
	setp.eq.s32 	%p5865, %r13754, %r15764;
	and.pred  	%p5866, %p5864, %p5865;
	and.pred  	%p5867, %p5866, %p5863;
	@%p5867 bra 	$L__BB3_3748;
	and.b32  	%r13755, %r15764, %r5236;
	popc.b32 	%r13756, %r13755;
	setp.eq.s32 	%p5868, %r13756, 1;
	or.b32  	%r13757, %r13755, -2147483648;
	selp.b32 	%r13758, %r13757, %r13755, %p5868;
	st.local.u32 	[%rd884+192], %r13758;
$L__BB3_3748:
	setp.gt.s32 	%p5869, %r15765, -1;
	setp.eq.s32 	%p5870, %r5138, 2;
	and.b32  	%r13760, %r15765, %r15785;
	setp.eq.s32 	%p5871, %r13760, %r15765;
	and.pred  	%p5872, %p5870, %p5871;
	and.pred  	%p5873, %p5872, %p5869;
	@%p5873 bra 	$L__BB3_3750;
	and.b32  	%r13761, %r15765, %r5236;
	popc.b32 	%r13762, %r13761;
	setp.eq.s32 	%p5874, %r13762, 1;
	or.b32  	%r13763, %r13761, -2147483648;
	selp.b32 	%r13764, %r13763, %r13761, %p5874;
	st.local.u32 	[%rd884+-204], %r13764;
$L__BB3_3750:
	setp.gt.s32 	%p5875, %r15766, -1;
	setp.eq.s32 	%p5876, %r5143, 2;
	and.b32  	%r13766, %r15766, %r15785;
	setp.eq.s32 	%p5877, %r13766, %r15766;
	and.pred  	%p5878, %p5876, %p5877;
	and.pred  	%p5879, %p5878, %p5875;
	@%p5879 bra 	$L__BB3_3752;
	and.b32  	%r13767, %r15766, %r5236;
	popc.b32 	%r13768, %r13767;
	setp.eq.s32 	%p5880, %r13768, 1;
	or.b32  	%r13769, %r13767, -2147483648;
	selp.b32 	%r13770, %r13769, %r13767, %p5880;
	st.local.u32 	[%rd884+-104], %r13770;
$L__BB3_3752:
	setp.gt.s32 	%p5881, %r15767, -1;
	setp.eq.s32 	%p5882, %r5148, 2;
	and.b32  	%r13772, %r15767, %r15785;
	setp.eq.s32 	%p5883, %r13772, %r15767;
	and.pred  	%p5884, %p5882, %p5883;
	and.pred  	%p5885, %p5884, %p5881;
	@%p5885 bra 	$L__BB3_3754;
	and.b32  	%r13773, %r15767, %r5236;
	popc.b32 	%r13774, %r13773;
	setp.eq.s32 	%p5886, %r13774, 1;
	or.b32  	%r13775, %r13773, -2147483648;
	selp.b32 	%r13776, %r13775, %r13773, %p5886;
	st.local.u32 	[%rd884+-4], %r13776;
$L__BB3_3754:
	setp.gt.s32 	%p5887, %r15768, -1;
	setp.eq.s32 	%p5888, %r5153, 2;
	and.b32  	%r13778, %r15768, %r15785;
	setp.eq.s32 	%p5889, %r13778, %r15768;
	and.pred  	%p5890, %p5888, %p5889;
	and.pred  	%p5891, %p5890, %p5887;
	@%p5891 bra 	$L__BB3_3756;
	and.b32  	%r13779, %r15768, %r5236;
	popc.b32 	%r13780, %r13779;
	setp.eq.s32 	%p5892, %r13780, 1;
	or.b32  	%r13781, %r13779, -2147483648;
	selp.b32 	%r13782, %r13781, %r13779, %p5892;
	st.local.u32 	[%rd884+96], %r13782;
$L__BB3_3756:
	setp.gt.s32 	%p5893, %r15769, -1;
	setp.eq.s32 	%p5894, %r5158, 2;
	and.b32  	%r13784, %r15769, %r15785;
	setp.eq.s32 	%p5895, %r13784, %r15769;
	and.pred  	%p5896, %p5894, %p5895;
	and.pred  	%p5897, %p5896, %p5893;
	@%p5897 bra 	$L__BB3_3758;
	and.b32  	%r13785, %r15769, %r5236;
	popc.b32 	%r13786, %r13785;
	setp.eq.s32 	%p5898, %r13786, 1;
	or.b32  	%r13787, %r13785, -2147483648;
	selp.b32 	%r13788, %r13787, %r13785, %p5898;
	st.local.u32 	[%rd884+196], %r13788;
$L__BB3_3758:
	setp.gt.s32 	%p5899, %r15770, -1;
	setp.eq.s32 	%p5900, %r5163, 2;
	and.b32  	%r13790, %r15770, %r15785;
	setp.eq.s32 	%p5901, %r13790, %r15770;
	and.pred  	%p5902, %p5900, %p5901;
	and.pred  	%p5903, %p5902, %p5899;
	@%p5903 bra 	$L__BB3_3760;
	and.b32  	%r13791, %r15770, %r5236;
	popc.b32 	%r13792, %r13791;
	setp.eq.s32 	%p5904, %r13792, 1;
	or.b32  	%r13793, %r13791, -2147483648;
	selp.b32 	%r13794, %r13793, %r13791, %p5904;
	st.local.u32 	[%rd884+-200], %r13794;
$L__BB3_3760:
	setp.gt.s32 	%p5905, %r15771, -1;
	setp.eq.s32 	%p5906, %r5168, 2;
	and.b32  	%r13796, %r15771, %r15785;
	setp.eq.s32 	%p5907, %r13796, %r15771;
	and.pred  	%p5908, %p5906, %p5907;
	and.pred  	%p5909, %p5908, %p5905;
	@%p5909 bra 	$L__BB3_3762;
	and.b32  	%r13797, %r15771, %r5236;
	popc.b32 	%r13798, %r13797;
	setp.eq.s32 	%p5910, %r13798, 1;
	or.b32  	%r13799, %r13797, -2147483648;
	selp.b32 	%r13800, %r13799, %r13797, %p5910;
	st.local.u32 	[%rd884+-100], %r13800;
$L__BB3_3762:
	setp.gt.s32 	%p5911, %r15772, -1;
	setp.eq.s32 	%p5912, %r5173, 2;
	and.b32  	%r13802, %r15772, %r15785;
	setp.eq.s32 	%p5913, %r13802, %r15772;
	and.pred  	%p5914, %p5912, %p5913;
	and.pred  	%p5915, %p5914, %p5911;
	@%p5915 bra 	$L__BB3_3764;
	and.b32  	%r13803, %r15772, %r5236;
	popc.b32 	%r13804, %r13803;
	setp.eq.s32 	%p5916, %r13804, 1;
	or.b32  	%r13805, %r13803, -2147483648;
	selp.b32 	%r13806, %r13805, %r13803, %p5916;
	st.local.u32 	[%rd884], %r13806;
$L__BB3_3764:
	setp.gt.s32 	%p5917, %r15773, -1;
	setp.eq.s32 	%p5918, %r5178, 2;
	and.b32  	%r13808, %r15773, %r15785;
	setp.eq.s32 	%p5919, %r13808, %r15773;
	and.pred  	%p5920, %p5918, %p5919;
	and.pred  	%p5921, %p5920, %p5917;
	@%p5921 bra 	$L__BB3_3766;
	and.b32  	%r13809, %r15773, %r5236;
	popc.b32 	%r13810, %r13809;
	setp.eq.s32 	%p5922, %r13810, 1;
	or.b32  	%r13811, %r13809, -2147483648;
	selp.b32 	%r13812, %r13811, %r13809, %p5922;
	st.local.u32 	[%rd884+100], %r13812;
$L__BB3_3766:
	setp.gt.s32 	%p5923, %r15774, -1;
	setp.eq.s32 	%p5924, %r5183, 2;
	and.b32  	%r13814, %r15774, %r15785;
	setp.eq.s32 	%p5925, %r13814, %r15774;
	and.pred  	%p5926, %p5924, %p5925;
	and.pred  	%p5927, %p5926, %p5923;
	@%p5927 bra 	$L__BB3_3768;
	and.b32  	%r13815, %r15774, %r5236;
	popc.b32 	%r13816, %r13815;
	setp.eq.s32 	%p5928, %r13816, 1;
	or.b32  	%r13817, %r13815, -2147483648;
	selp.b32 	%r13818, %r13817, %r13815, %p5928;
	st.local.u32 	[%rd884+200], %r13818;
$L__BB3_3768:
	setp.gt.s32 	%p5929, %r15775, -1;
	setp.eq.s32 	%p5930, %r5188, 2;
	and.b32  	%r13820, %r15775, %r15785;
	setp.eq.s32 	%p5931, %r13820, %r15775;
	and.pred  	%p5932, %p5930, %p5931;
	and.pred  	%p5933, %p5932, %p5929;
	@%p5933 bra 	$L__BB3_3770;
	and.b32  	%r13821, %r15775, %r5236;
	popc.b32 	%r13822, %r13821;
	setp.eq.s32 	%p5934, %r13822, 1;
	or.b32  	%r13823, %r13821, -2147483648;
	selp.b32 	%r13824, %r13823, %r13821, %p5934;
	st.local.u32 	[%rd884+-196], %r13824;
$L__BB3_3770:
	setp.gt.s32 	%p5935, %r15776, -1;
	setp.eq.s32 	%p5936, %r5193, 2;
	and.b32  	%r13826, %r15776, %r15785;
	setp.eq.s32 	%p5937, %r13826, %r15776;
	and.pred  	%p5938, %p5936, %p5937;
	and.pred  	%p5939, %p5938, %p5935;
	@%p5939 bra 	$L__BB3_3772;
	and.b32  	%r13827, %r15776, %r5236;
	popc.b32 	%r13828, %r13827;
	setp.eq.s32 	%p5940, %r13828, 1;
	or.b32  	%r13829, %r13827, -2147483648;
	selp.b32 	%r13830, %r13829, %r13827, %p5940;
	st.local.u32 	[%rd884+-96], %r13830;
$L__BB3_3772:
	setp.gt.s32 	%p5941, %r15777, -1;
	setp.eq.s32 	%p5942, %r5198, 2;
	and.b32  	%r13832, %r15777, %r15785;
	setp.eq.s32 	%p5943, %r13832, %r15777;
	and.pred  	%p5944, %p5942, %p5943;
	and.pred  	%p5945, %p5944, %p5941;
	@%p5945 bra 	$L__BB3_3774;
	and.b32  	%r13833, %r15777, %r5236;
	popc.b32 	%r13834, %r13833;
	setp.eq.s32 	%p5946, %r13834, 1;
	or.b32  	%r13835, %r13833, -2147483648;
	selp.b32 	%r13836, %r13835, %r13833, %p5946;
	st.local.u32 	[%rd884+4], %r13836;
$L__BB3_3774:
	setp.gt.s32 	%p5947, %r15778, -1;
	setp.eq.s32 	%p5948, %r5203, 2;
	and.b32  	%r13838, %r15778, %r15785;
	setp.eq.s32 	%p5949, %r13838, %r15778;
	and.pred  	%p5950, %p5948, %p5949;
	and.pred  	%p5951, %p5950, %p5947;
	@%p5951 bra 	$L__BB3_3776;
	and.b32  	%r13839, %r15778, %r5236;
	popc.b32 	%r13840, %r13839;
	setp.eq.s32 	%p5952, %r13840, 1;
	or.b32  	%r13841, %r13839, -2147483648;
	selp.b32 	%r13842, %r13841, %r13839, %p5952;
	st.local.u32 	[%rd884+104], %r13842;
$L__BB3_3776:
	setp.gt.s32 	%p5953, %r15779, -1;
	setp.eq.s32 	%p5954, %r5208, 2;
	and.b32  	%r13844, %r15779, %r15785;
	setp.eq.s32 	%p5955, %r13844, %r15779;
	and.pred  	%p5956, %p5954, %p5955;
	and.pred  	%p5957, %p5956, %p5953;
	@%p5957 bra 	$L__BB3_3778;
	and.b32  	%r13845, %r15779, %r5236;
	popc.b32 	%r13846, %r13845;
	setp.eq.s32 	%p5958, %r13846, 1;
	or.b32  	%r13847, %r13845, -2147483648;
	selp.b32 	%r13848, %r13847, %r13845, %p5958;
	st.local.u32 	[%rd884+204], %r13848;
$L__BB3_3778:
	setp.gt.s32 	%p5959, %r15780, -1;
	setp.eq.s32 	%p5960, %r5213, 2;
	and.b32  	%r13850, %r15780, %r15785;
	setp.eq.s32 	%p5961, %r13850, %r15780;
	and.pred  	%p5962, %p5960, %p5961;
	and.pred  	%p5963, %p5962, %p5959;
	@%p5963 bra 	$L__BB3_3780;
	and.b32  	%r13851, %r15780, %r5236;
	popc.b32 	%r13852, %r13851;
	setp.eq.s32 	%p5964, %r13852, 1;
	or.b32  	%r13853, %r13851, -2147483648;
	selp.b32 	%r13854, %r13853, %r13851, %p5964;
	st.local.u32 	[%rd884+-192], %r13854;
$L__BB3_3780:
	setp.gt.s32 	%p5965, %r15781, -1;
	setp.eq.s32 	%p5966, %r5218, 2;
	and.b32  	%r13856, %r15781, %r15785;
	setp.eq.s32 	%p5967, %r13856, %r15781;
	and.pred  	%p5968, %p5966, %p5967;
	and.pred  	%p5969, %p5968, %p5965;
	@%p5969 bra 	$L__BB3_3782;
	and.b32  	%r13857, %r15781, %r5236;
	popc.b32 	%r13858, %r13857;
	setp.eq.s32 	%p5970, %r13858, 1;
	or.b32  	%r13859, %r13857, -2147483648;
	selp.b32 	%r13860, %r13859, %r13857, %p5970;
	st.local.u32 	[%rd884+-92], %r13860;
$L__BB3_3782:
	setp.gt.s32 	%p5971, %r15782, -1;
	setp.eq.s32 	%p5972, %r5223, 2;
	and.b32  	%r13862, %r15782, %r15785;
	setp.eq.s32 	%p5973, %r13862, %r15782;
	and.pred  	%p5974, %p5972, %p5973;
	and.pred  	%p5975, %p5974, %p5971;
	@%p5975 bra 	$L__BB3_3784;
	and.b32  	%r13863, %r15782, %r5236;
	popc.b32 	%r13864, %r13863;
	setp.eq.s32 	%p5976, %r13864, 1;
	or.b32  	%r13865, %r13863, -2147483648;
	selp.b32 	%r13866, %r13865, %r13863, %p5976;
	st.local.u32 	[%rd884+8], %r13866;
$L__BB3_3784:
	setp.gt.s32 	%p5977, %r15783, -1;
	setp.eq.s32 	%p5978, %r5228, 2;
	and.b32  	%r13868, %r15783, %r15785;
	setp.eq.s32 	%p5979, %r13868, %r15783;
	and.pred  	%p5980, %p5978, %p5979;
	and.pred  	%p5981, %p5980, %p5977;
	@%p5981 bra 	$L__BB3_3786;
	and.b32  	%r13869, %r15783, %r5236;
	popc.b32 	%r13870, %r13869;
	setp.eq.s32 	%p5982, %r13870, 1;
	or.b32  	%r13871, %r13869, -2147483648;
	selp.b32 	%r13872, %r13871, %r13869, %p5982;
	st.local.u32 	[%rd884+108], %r13872;
$L__BB3_3786:
	setp.gt.s32 	%p5983, %r15784, -1;
	setp.eq.s32 	%p5984, %r5233, 2;
	and.b32  	%r13874, %r15784, %r15785;
	setp.eq.s32 	%p5985, %r13874, %r15784;
	and.pred  	%p5986, %p5984, %p5985;
	and.pred  	%p5987, %p5986, %p5983;
	@%p5987 bra 	$L__BB3_3788;
	and.b32  	%r13875, %r15784, %r5236;
	popc.b32 	%r13876, %r13875;
	setp.eq.s32 	%p5988, %r13876, 1;
	or.b32  	%r13877, %r13875, -2147483648;
	selp.b32 	%r13878, %r13877, %r13875, %p5988;
	st.local.u32 	[%rd884+208], %r13878;
$L__BB3_3788:
	add.s32 	%r15734, %r4986, 5;
	add.s64 	%rd884, %rd884, 20;
	setp.lt.u32 	%p5989, %r4986, 20;
	@%p5989 bra 	$L__BB3_3540;
	add.s32 	%r5238, %r15733, 5;
	setp.lt.u32 	%p5990, %r15733, 20;
	mov.u32 	%r15733, %r5238;
	@%p5990 bra 	$L__BB3_3539;
$L__BB3_3790:
	add.s64 	%rd885, %rd1, 3;
	mov.b32 	%r15810, 0;
$L__BB3_3791:
	ld.local.u32 	%r5240, [%rd886+-8];
	setp.gt.s32 	%p5991, %r5240, -1;
	@%p5991 bra 	$L__BB3_3793;
	and.b32  	%r13880, %r5240, 2147483647;
	clz.b32 	%r13881, %r13880;
	cvt.u16.u32 	%rs1259, %r13881;
	sub.s16 	%rs1260, 32, %rs1259;
	st.local.u8 	[%rd885+-3], %rs1260;
	bra.uni 	$L__BB3_3794;
$L__BB3_3793:
	mov.b16 	%rs1261, 0;
	st.local.u8 	[%rd885+-3], %rs1261;
$L__BB3_3794:
	setp.eq.s32 	%p5992, %r15810, 2496;
	@%p5992 bra 	$L__BB3_3805;
	ld.local.u32 	%r5241, [%rd886+-4];
	setp.gt.s32 	%p5993, %r5241, -1;
	@%p5993 bra 	$L__BB3_3797;
	and.b32  	%r13882, %r5241, 2147483647;
	clz.b32 	%r13883, %r13882;
	cvt.u16.u32 	%rs1262, %r13883;
	sub.s16 	%rs1263, 32, %rs1262;
	st.local.u8 	[%rd885+-2], %rs1263;
	bra.uni 	$L__BB3_3798;
$L__BB3_3797:
	mov.b16 	%rs1264, 0;
	st.local.u8 	[%rd885+-2], %rs1264;
$L__BB3_3798:
	ld.local.u32 	%r5242, [%rd886];
	setp.gt.s32 	%p5994, %r5242, -1;
	@%p5994 bra 	$L__BB3_3800;
	and.b32  	%r13884, %r5242, 2147483647;
	clz.b32 	%r13885, %r13884;
	cvt.u16.u32 	%rs1265, %r13885;
	sub.s16 	%rs1266, 32, %rs1265;
	st.local.u8 	[%rd885+-1], %rs1266;
	bra.uni 	$L__BB3_3801;
$L__BB3_3800:
	mov.b16 	%rs1267, 0;
	st.local.u8 	[%rd885+-1], %rs1267;
$L__BB3_3801:
	ld.local.u32 	%r5243, [%rd886+4];
	setp.gt.s32 	%p5995, %r5243, -1;
	@%p5995 bra 	$L__BB3_3803;
	and.b32  	%r13886, %r5243, 2147483647;
	clz.b32 	%r13887, %r13886;
	cvt.u16.u32 	%rs1268, %r13887;
	sub.s16 	%rs1269, 32, %rs1268;
	st.local.u8 	[%rd885], %rs1269;
	bra.uni 	$L__BB3_3804;
$L__BB3_3803:
	mov.b16 	%rs1270, 0;
	st.local.u8 	[%rd885], %rs1270;
$L__BB3_3804:
	add.s32 	%r15810, %r15810, 16;
	add.s64 	%rd886, %rd886, 16;
	add.s64 	%rd885, %rd885, 4;
	bra.uni 	$L__BB3_3791;
$L__BB3_3805:
	ld.local.u8 	%rs7, [%rd1];
	ld.local.u8 	%rs8, [%rd1+1];
	ld.local.u8 	%rs9, [%rd1+2];
	ld.local.u8 	%rs10, [%rd1+3];
	ld.local.u8 	%rs11, [%rd1+4];
	ld.local.u8 	%rs12, [%rd1+5];
	ld.local.u8 	%rs13, [%rd1+6];
	ld.local.u8 	%rs14, [%rd1+7];
	ld.local.u8 	%rs15, [%rd1+8];
	ld.local.u8 	%rs16, [%rd1+9];
	ld.local.u8 	%rs17, [%rd1+10];
	ld.local.u8 	%rs18, [%rd1+11];
	ld.local.u8 	%rs19, [%rd1+12];
	ld.local.u8 	%rs20, [%rd1+13];
	ld.local.u8 	%rs21, [%rd1+14];
	ld.local.u8 	%rs22, [%rd1+15];
	ld.local.u8 	%rs23, [%rd1+16];
	ld.local.u8 	%rs24, [%rd1+17];
	ld.local.u8 	%rs25, [%rd1+18];
	ld.local.u8 	%rs26, [%rd1+19];
	ld.local.u8 	%rs27, [%rd1+20];
	ld.local.u8 	%rs28, [%rd1+21];
	ld.local.u8 	%rs29, [%rd1+22];
	ld.local.u8 	%rs30, [%rd1+23];
	ld.local.u8 	%rs31, [%rd1+24];
	ld.local.u8 	%rs32, [%rd1+25];
	ld.local.u8 	%rs33, [%rd1+26];
	ld.local.u8 	%rs34, [%rd1+27];
	ld.local.u8 	%rs35, [%rd1+28];
	ld.local.u8 	%rs36, [%rd1+29];
	ld.local.u8 	%rs37, [%rd1+30];
	ld.local.u8 	%rs38, [%rd1+31];
	ld.local.u8 	%rs39, [%rd1+32];
	ld.local.u8 	%rs40, [%rd1+33];
	ld.local.u8 	%rs41, [%rd1+34];
	ld.local.u8 	%rs42, [%rd1+35];
	ld.local.u8 	%rs43, [%rd1+36];
	ld.local.u8 	%rs44, [%rd1+37];
	ld.local.u8 	%rs45, [%rd1+38];
	ld.local.u8 	%rs46, [%rd1+39];
	ld.local.u8 	%rs47, [%rd1+40];
	ld.local.u8 	%rs48, [%rd1+41];
	ld.local.u8 	%rs49, [%rd1+42];
	ld.local.u8 	%rs50, [%rd1+43];
	ld.local.u8 	%rs51, [%rd1+44];
	ld.local.u8 	%rs52, [%rd1+45];
	ld.local.u8 	%rs53, [%rd1+46];
	ld.local.u8 	%rs54, [%rd1+47];
	ld.local.u8 	%rs55, [%rd1+48];
	ld.local.u8 	%rs56, [%rd1+49];
	ld.local.u8 	%rs57, [%rd1+50];
	ld.local.u8 	%rs58, [%rd1+51];
	ld.local.u8 	%rs59, [%rd1+52];
	ld.local.u8 	%rs60, [%rd1+53];
	ld.local.u8 	%rs61, [%rd1+54];
	ld.local.u8 	%rs62, [%rd1+55];
	ld.local.u8 	%rs63, [%rd1+56];
	ld.local.u8 	%rs64, [%rd1+57];
	ld.local.u8 	%rs65, [%rd1+58];
	ld.local.u8 	%rs66, [%rd1+59];
	ld.local.u8 	%rs67, [%rd1+60];
	ld.local.u8 	%rs68, [%rd1+61];
	ld.local.u8 	%rs69, [%rd1+62];
	ld.local.u8 	%rs70, [%rd1+63];
	ld.local.u8 	%rs71, [%rd1+64];
	ld.local.u8 	%rs72, [%rd1+65];
	ld.local.u8 	%rs73, [%rd1+66];
	ld.local.u8 	%rs74, [%rd1+67];
	ld.local.u8 	%rs75, [%rd1+68];
	ld.local.u8 	%rs76, [%rd1+69];
	ld.local.u8 	%rs77, [%rd1+70];
	ld.local.u8 	%rs78, [%rd1+71];
	ld.local.u8 	%rs79, [%rd1+72];
	ld.local.u8 	%rs80, [%rd1+73];
	ld.local.u8 	%rs81, [%rd1+74];
	ld.local.u8 	%rs82, [%rd1+75];
	ld.local.u8 	%rs83, [%rd1+76];
	ld.local.u8 	%rs84, [%rd1+77];
	ld.local.u8 	%rs85, [%rd1+78];
	ld.local.u8 	%rs86, [%rd1+79];
	ld.local.u8 	%rs87, [%rd1+80];
	ld.local.u8 	%rs88, [%rd1+81];
	ld.local.u8 	%rs89, [%rd1+82];
	ld.local.u8 	%rs90, [%rd1+83];
	ld.local.u8 	%rs91, [%rd1+84];
	ld.local.u8 	%rs92, [%rd1+85];
	ld.local.u8 	%rs93, [%rd1+86];
	ld.local.u8 	%rs94, [%rd1+87];
	ld.local.u8 	%rs95, [%rd1+88];
	ld.local.u8 	%rs96, [%rd1+89];
	ld.local.u8 	%rs97, [%rd1+90];
	ld.local.u8 	%rs98, [%rd1+91];
	ld.local.u8 	%rs99, [%rd1+92];
	ld.local.u8 	%rs100, [%rd1+93];
	ld.local.u8 	%rs101, [%rd1+94];
	ld.local.u8 	%rs102, [%rd1+95];
	ld.local.u8 	%rs103, [%rd1+96];
	ld.local.u8 	%rs104, [%rd1+97];
	ld.local.u8 	%rs105, [%rd1+98];
	ld.local.u8 	%rs106, [%rd1+99];
	ld.local.u8 	%rs107, [%rd1+100];
	ld.local.u8 	%rs108, [%rd1+101];
	ld.local.u8 	%rs109, [%rd1+102];
	ld.local.u8 	%rs110, [%rd1+103];
	ld.local.u8 	%rs111, [%rd1+104];
	ld.local.u8 	%rs112, [%rd1+105];
	ld.local.u8 	%rs113, [%rd1+106];
	ld.local.u8 	%rs114, [%rd1+107];
	ld.local.u8 	%rs115, [%rd1+108];
	ld.local.u8 	%rs116, [%rd1+109];
	ld.local.u8 	%rs117, [%rd1+110];
	ld.local.u8 	%rs118, [%rd1+111];
	ld.local.u8 	%rs119, [%rd1+112];
	ld.local.u8 	%rs120, [%rd1+113];
	ld.local.u8 	%rs121, [%rd1+114];
	ld.local.u8 	%rs122, [%rd1+115];
	ld.local.u8 	%rs123, [%rd1+116];
	ld.local.u8 	%rs124, [%rd1+117];
	ld.local.u8 	%rs125, [%rd1+118];
	ld.local.u8 	%rs126, [%rd1+119];
	ld.local.u8 	%rs127, [%rd1+120];
	ld.local.u8 	%rs128, [%rd1+121];
	ld.local.u8 	%rs129, [%rd1+122];
	ld.local.u8 	%rs130, [%rd1+123];
	ld.local.u8 	%rs131, [%rd1+124];
	ld.local.u8 	%rs132, [%rd1+125];
	ld.local.u8 	%rs133, [%rd1+126];
	ld.local.u8 	%rs134, [%rd1+127];
	ld.local.u8 	%rs135, [%rd1+128];
	ld.local.u8 	%rs136, [%rd1+129];
	ld.local.u8 	%rs137, [%rd1+130];
	ld.local.u8 	%rs138, [%rd1+131];
	ld.local.u8 	%rs139, [%rd1+132];
	ld.local.u8 	%rs140, [%rd1+133];
	ld.local.u8 	%rs141, [%rd1+134];
	ld.local.u8 	%rs142, [%rd1+135];
	ld.local.u8 	%rs143, [%rd1+136];
	ld.local.u8 	%rs144, [%rd1+137];
	ld.local.u8 	%rs145, [%rd1+138];
	ld.local.u8 	%rs146, [%rd1+139];
	ld.local.u8 	%rs147, [%rd1+140];
	ld.local.u8 	%rs148, [%rd1+141];
	ld.local.u8 	%rs149, [%rd1+142];
	ld.local.u8 	%rs150, [%rd1+143];
	ld.local.u8 	%rs151, [%rd1+144];
	ld.local.u8 	%rs152, [%rd1+145];
	ld.local.u8 	%rs153, [%rd1+146];
	ld.local.u8 	%rs154, [%rd1+147];
	ld.local.u8 	%rs155, [%rd1+148];
	ld.local.u8 	%rs156, [%rd1+149];
	ld.local.u8 	%rs157, [%rd1+150];
	ld.local.u8 	%rs158, [%rd1+151];
	ld.local.u8 	%rs159, [%rd1+152];
	ld.local.u8 	%rs160, [%rd1+153];
	ld.local.u8 	%rs161, [%rd1+154];
	ld.local.u8 	%rs162, [%rd1+155];
	ld.local.u8 	%rs163, [%rd1+156];
	ld.local.u8 	%rs164, [%rd1+157];
	ld.local.u8 	%rs165, [%rd1+158];
	ld.local.u8 	%rs166, [%rd1+159];
	ld.local.u8 	%rs167, [%rd1+160];
	ld.local.u8 	%rs168, [%rd1+161];
	ld.local.u8 	%rs169, [%rd1+162];
	ld.local.u8 	%rs170, [%rd1+163];
	ld.local.u8 	%rs171, [%rd1+164];
	ld.local.u8 	%rs172, [%rd1+165];
	ld.local.u8 	%rs173, [%rd1+166];
	ld.local.u8 	%rs174, [%rd1+167];
	ld.local.u8 	%rs175, [%rd1+168];
	ld.local.u8 	%rs176, [%rd1+169];
	ld.local.u8 	%rs177, [%rd1+170];
	ld.local.u8 	%rs178, [%rd1+171];
	ld.local.u8 	%rs179, [%rd1+172];
	ld.local.u8 	%rs180, [%rd1+173];
	ld.local.u8 	%rs181, [%rd1+174];
	ld.local.u8 	%rs182, [%rd1+175];
	ld.local.u8 	%rs183, [%rd1+176];
	ld.local.u8 	%rs184, [%rd1+177];
	ld.local.u8 	%rs185, [%rd1+178];
	ld.local.u8 	%rs186, [%rd1+179];
	ld.local.u8 	%rs187, [%rd1+180];
	ld.local.u8 	%rs188, [%rd1+181];
	ld.local.u8 	%rs189, [%rd1+182];
	ld.local.u8 	%rs190, [%rd1+183];
	ld.local.u8 	%rs191, [%rd1+184];
	ld.local.u8 	%rs192, [%rd1+185];
	ld.local.u8 	%rs193, [%rd1+186];
	ld.local.u8 	%rs194, [%rd1+187];
	ld.local.u8 	%rs195, [%rd1+188];
	ld.local.u8 	%rs196, [%rd1+189];
	ld.local.u8 	%rs197, [%rd1+190];
	ld.local.u8 	%rs198, [%rd1+191];
	ld.local.u8 	%rs199, [%rd1+192];
	ld.local.u8 	%rs200, [%rd1+193];
	ld.local.u8 	%rs201, [%rd1+194];
	ld.local.u8 	%rs202, [%rd1+195];
	ld.local.u8 	%rs203, [%rd1+196];
	ld.local.u8 	%rs204, [%rd1+197];
	ld.local.u8 	%rs205, [%rd1+198];
	ld.local.u8 	%rs206, [%rd1+199];
	ld.local.u8 	%rs207, [%rd1+200];
	ld.local.u8 	%rs208, [%rd1+201];
	ld.local.u8 	%rs209, [%rd1+202];
	ld.local.u8 	%rs210, [%rd1+203];
	ld.local.u8 	%rs211, [%rd1+204];
	ld.local.u8 	%rs212, [%rd1+205];
	ld.local.u8 	%rs213, [%rd1+206];
	ld.local.u8 	%rs214, [%rd1+207];
	ld.local.u8 	%rs215, [%rd1+208];
	ld.local.u8 	%rs216, [%rd1+209];
	ld.local.u8 	%rs217, [%rd1+210];
	ld.local.u8 	%rs218, [%rd1+211];
	ld.local.u8 	%rs219, [%rd1+212];
	ld.local.u8 	%rs220, [%rd1+213];
	ld.local.u8 	%rs221, [%rd1+214];
	ld.local.u8 	%rs222, [%rd1+215];
	ld.local.u8 	%rs223, [%rd1+216];
	ld.local.u8 	%rs224, [%rd1+217];
	ld.local.u8 	%rs225, [%rd1+218];
	ld.local.u8 	%rs226, [%rd1+219];
	ld.local.u8 	%rs227, [%rd1+220];
	ld.local.u8 	%rs228, [%rd1+221];
	ld.local.u8 	%rs229, [%rd1+222];
	ld.local.u8 	%rs230, [%rd1+223];
	ld.local.u8 	%rs231, [%rd1+224];
	ld.local.u8 	%rs232, [%rd1+225];
	ld.local.u8 	%rs233, [%rd1+226];
	ld.local.u8 	%rs234, [%rd1+227];
	ld.local.u8 	%rs235, [%rd1+228];
	ld.local.u8 	%rs236, [%rd1+229];
	ld.local.u8 	%rs237, [%rd1+230];
	ld.local.u8 	%rs238, [%rd1+231];
	ld.local.u8 	%rs239, [%rd1+232];
	ld.local.u8 	%rs240, [%rd1+233];
	ld.local.u8 	%rs241, [%rd1+234];
	ld.local.u8 	%rs242, [%rd1+235];
	ld.local.u8 	%rs243, [%rd1+236];
	ld.local.u8 	%rs244, [%rd1+237];
	ld.local.u8 	%rs245, [%rd1+238];
	ld.local.u8 	%rs246, [%rd1+239];
	ld.local.u8 	%rs247, [%rd1+240];
	ld.local.u8 	%rs248, [%rd1+241];
	ld.local.u8 	%rs249, [%rd1+242];
	ld.local.u8 	%rs250, [%rd1+243];
	ld.local.u8 	%rs251, [%rd1+244];
	ld.local.u8 	%rs252, [%rd1+245];
	ld.local.u8 	%rs253, [%rd1+246];
	ld.local.u8 	%rs254, [%rd1+247];
	ld.local.u8 	%rs255, [%rd1+248];
	ld.local.u8 	%rs256, [%rd1+249];
	ld.local.u8 	%rs257, [%rd1+250];
	ld.local.u8 	%rs258, [%rd1+251];
	ld.local.u8 	%rs259, [%rd1+252];
	ld.local.u8 	%rs260, [%rd1+253];
	ld.local.u8 	%rs261, [%rd1+254];
	ld.local.u8 	%rs262, [%rd1+255];
	ld.local.u8 	%rs263, [%rd1+256];
	ld.local.u8 	%rs264, [%rd1+257];
	ld.local.u8 	%rs265, [%rd1+258];
	ld.local.u8 	%rs266, [%rd1+259];
	ld.local.u8 	%rs267, [%rd1+260];
	ld.local.u8 	%rs268, [%rd1+261];
	ld.local.u8 	%rs269, [%rd1+262];
	ld.local.u8 	%rs270, [%rd1+263];
	ld.local.u8 	%rs271, [%rd1+264];
	ld.local.u8 	%rs272, [%rd1+265];
	ld.local.u8 	%rs273, [%rd1+266];
	ld.local.u8 	%rs274, [%rd1+267];
	ld.local.u8 	%rs275, [%rd1+268];
	ld.local.u8 	%rs276, [%rd1+269];
	ld.local.u8 	%rs277, [%rd1+270];
	ld.local.u8 	%rs278, [%rd1+271];
	ld.local.u8 	%rs279, [%rd1+272];
	ld.local.u8 	%rs280, [%rd1+273];
	ld.local.u8 	%rs281, [%rd1+274];
	ld.local.u8 	%rs282, [%rd1+275];
	ld.local.u8 	%rs283, [%rd1+276];
	ld.local.u8 	%rs284, [%rd1+277];
	ld.local.u8 	%rs285, [%rd1+278];
	ld.local.u8 	%rs286, [%rd1+279];
	ld.local.u8 	%rs287, [%rd1+280];
	ld.local.u8 	%rs288, [%rd1+281];
	ld.local.u8 	%rs289, [%rd1+282];
	ld.local.u8 	%rs290, [%rd1+283];
	ld.local.u8 	%rs291, [%rd1+284];
	ld.local.u8 	%rs292, [%rd1+285];
	ld.local.u8 	%rs293, [%rd1+286];
	ld.local.u8 	%rs294, [%rd1+287];
	ld.local.u8 	%rs295, [%rd1+288];
	ld.local.u8 	%rs296, [%rd1+289];
	ld.local.u8 	%rs297, [%rd1+290];
	ld.local.u8 	%rs298, [%rd1+291];
	ld.local.u8 	%rs299, [%rd1+292];
	ld.local.u8 	%rs300, [%rd1+293];
	ld.local.u8 	%rs301, [%rd1+294];
	ld.local.u8 	%rs302, [%rd1+295];
	ld.local.u8 	%rs303, [%rd1+296];
	ld.local.u8 	%rs304, [%rd1+297];
	ld.local.u8 	%rs305, [%rd1+298];
	ld.local.u8 	%rs306, [%rd1+299];
	ld.local.u8 	%rs307, [%rd1+300];
	ld.local.u8 	%rs308, [%rd1+301];
	ld.local.u8 	%rs309, [%rd1+302];
	ld.local.u8 	%rs310, [%rd1+303];
	ld.local.u8 	%rs311, [%rd1+304];
	ld.local.u8 	%rs312, [%rd1+305];
	ld.local.u8 	%rs313, [%rd1+306];
	ld.local.u8 	%rs314, [%rd1+307];
	ld.local.u8 	%rs315, [%rd1+308];
	ld.local.u8 	%rs316, [%rd1+309];
	ld.local.u8 	%rs317, [%rd1+310];
	ld.local.u8 	%rs318, [%rd1+311];
	ld.local.u8 	%rs319, [%rd1+312];
	ld.local.u8 	%rs320, [%rd1+313];
	ld.local.u8 	%rs321, [%rd1+314];
	ld.local.u8 	%rs322, [%rd1+315];
	ld.local.u8 	%rs323, [%rd1+316];
	ld.local.u8 	%rs324, [%rd1+317];
	ld.local.u8 	%rs325, [%rd1+318];
	ld.local.u8 	%rs326, [%rd1+319];
	ld.local.u8 	%rs327, [%rd1+320];
	ld.local.u8 	%rs328, [%rd1+321];
	ld.local.u8 	%rs329, [%rd1+322];
	ld.local.u8 	%rs330, [%rd1+323];
	ld.local.u8 	%rs331, [%rd1+324];
	ld.local.u8 	%rs332, [%rd1+325];
	ld.local.u8 	%rs333, [%rd1+326];
	ld.local.u8 	%rs334, [%rd1+327];
	ld.local.u8 	%rs335, [%rd1+328];
	ld.local.u8 	%rs336, [%rd1+329];
	ld.local.u8 	%rs337, [%rd1+330];
	ld.local.u8 	%rs338, [%rd1+331];
	ld.local.u8 	%rs339, [%rd1+332];
	ld.local.u8 	%rs340, [%rd1+333];
	ld.local.u8 	%rs341, [%rd1+334];
	ld.local.u8 	%rs342, [%rd1+335];
	ld.local.u8 	%rs343, [%rd1+336];
	ld.local.u8 	%rs344, [%rd1+337];
	ld.local.u8 	%rs345, [%rd1+338];
	ld.local.u8 	%rs346, [%rd1+339];
	ld.local.u8 	%rs347, [%rd1+340];
	ld.local.u8 	%rs348, [%rd1+341];
	ld.local.u8 	%rs349, [%rd1+342];
	ld.local.u8 	%rs350, [%rd1+343];
	ld.local.u8 	%rs351, [%rd1+344];
	ld.local.u8 	%rs352, [%rd1+345];
	ld.local.u8 	%rs353, [%rd1+346];
	ld.local.u8 	%rs354, [%rd1+347];
	ld.local.u8 	%rs355, [%rd1+348];
	ld.local.u8 	%rs356, [%rd1+349];
	ld.local.u8 	%rs357, [%rd1+350];
	ld.local.u8 	%rs358, [%rd1+351];
	ld.local.u8 	%rs359, [%rd1+352];
	ld.local.u8 	%rs360, [%rd1+353];
	ld.local.u8 	%rs361, [%rd1+354];
	ld.local.u8 	%rs362, [%rd1+355];
	ld.local.u8 	%rs363, [%rd1+356];
	ld.local.u8 	%rs364, [%rd1+357];
	ld.local.u8 	%rs365, [%rd1+358];
	ld.local.u8 	%rs366, [%rd1+359];
	ld.local.u8 	%rs367, [%rd1+360];
	ld.local.u8 	%rs368, [%rd1+361];
	ld.local.u8 	%rs369, [%rd1+362];
	ld.local.u8 	%rs370, [%rd1+363];
	ld.local.u8 	%rs371, [%rd1+364];
	ld.local.u8 	%rs372, [%rd1+365];
	ld.local.u8 	%rs373, [%rd1+366];
	ld.local.u8 	%rs374, [%rd1+367];
	ld.local.u8 	%rs375, [%rd1+368];
	ld.local.u8 	%rs376, [%rd1+369];
	ld.local.u8 	%rs377, [%rd1+370];
	ld.local.u8 	%rs378, [%rd1+371];
	ld.local.u8 	%rs379, [%rd1+372];
	ld.local.u8 	%rs380, [%rd1+373];
	ld.local.u8 	%rs381, [%rd1+374];
	ld.local.u8 	%rs382, [%rd1+375];
	ld.local.u8 	%rs383, [%rd1+376];
	ld.local.u8 	%rs384, [%rd1+377];
	ld.local.u8 	%rs385, [%rd1+378];
	ld.local.u8 	%rs386, [%rd1+379];
	ld.local.u8 	%rs387, [%rd1+380];
	ld.local.u8 	%rs388, [%rd1+381];
	ld.local.u8 	%rs389, [%rd1+382];
	ld.local.u8 	%rs390, [%rd1+383];
	ld.local.u8 	%rs391, [%rd1+384];
	ld.local.u8 	%rs392, [%rd1+385];
	ld.local.u8 	%rs393, [%rd1+386];
	ld.local.u8 	%rs394, [%rd1+387];
	ld.local.u8 	%rs395, [%rd1+388];
	ld.local.u8 	%rs396, [%rd1+389];
	ld.local.u8 	%rs397, [%rd1+390];
	ld.local.u8 	%rs398, [%rd1+391];
	ld.local.u8 	%rs399, [%rd1+392];
	ld.local.u8 	%rs400, [%rd1+393];
	ld.local.u8 	%rs401, [%rd1+394];
	ld.local.u8 	%rs402, [%rd1+395];
	ld.local.u8 	%rs403, [%rd1+396];
	ld.local.u8 	%rs404, [%rd1+397];
	ld.local.u8 	%rs405, [%rd1+398];
	ld.local.u8 	%rs406, [%rd1+399];
	ld.local.u8 	%rs407, [%rd1+400];
	ld.local.u8 	%rs408, [%rd1+401];
	ld.local.u8 	%rs409, [%rd1+402];
	ld.local.u8 	%rs410, [%rd1+403];
	ld.local.u8 	%rs411, [%rd1+404];
	ld.local.u8 	%rs412, [%rd1+405];
	ld.local.u8 	%rs413, [%rd1+406];
	ld.local.u8 	%rs414, [%rd1+407];
	ld.local.u8 	%rs415, [%rd1+408];
	ld.local.u8 	%rs416, [%rd1+409];
	ld.local.u8 	%rs417, [%rd1+410];
	ld.local.u8 	%rs418, [%rd1+411];
	ld.local.u8 	%rs419, [%rd1+412];
	ld.local.u8 	%rs420, [%rd1+413];
	ld.local.u8 	%rs421, [%rd1+414];
	ld.local.u8 	%rs422, [%rd1+415];
	ld.local.u8 	%rs423, [%rd1+416];
	ld.local.u8 	%rs424, [%rd1+417];
	ld.local.u8 	%rs425, [%rd1+418];
	ld.local.u8 	%rs426, [%rd1+419];
	ld.local.u8 	%rs427, [%rd1+420];
	ld.local.u8 	%rs428, [%rd1+421];
	ld.local.u8 	%rs429, [%rd1+422];
	ld.local.u8 	%rs430, [%rd1+423];
	ld.local.u8 	%rs431, [%rd1+424];
	ld.local.u8 	%rs432, [%rd1+425];
	ld.local.u8 	%rs433, [%rd1+426];
	ld.local.u8 	%rs434, [%rd1+427];
	ld.local.u8 	%rs435, [%rd1+428];
	ld.local.u8 	%rs436, [%rd1+429];
	ld.local.u8 	%rs437, [%rd1+430];
	ld.local.u8 	%rs438, [%rd1+431];
	ld.local.u8 	%rs439, [%rd1+432];
	ld.local.u8 	%rs440, [%rd1+433];
	ld.local.u8 	%rs441, [%rd1+434];
	ld.local.u8 	%rs442, [%rd1+435];
	ld.local.u8 	%rs443, [%rd1+436];
	ld.local.u8 	%rs444, [%rd1+437];
	ld.local.u8 	%rs445, [%rd1+438];
	ld.local.u8 	%rs446, [%rd1+439];
	ld.local.u8 	%rs447, [%rd1+440];
	ld.local.u8 	%rs448, [%rd1+441];
	ld.local.u8 	%rs449, [%rd1+442];
	ld.local.u8 	%rs450, [%rd1+443];
	ld.local.u8 	%rs451, [%rd1+444];
	ld.local.u8 	%rs452, [%rd1+445];
	ld.local.u8 	%rs453, [%rd1+446];
	ld.local.u8 	%rs454, [%rd1+447];
	ld.local.u8 	%rs455, [%rd1+448];
	ld.local.u8 	%rs456, [%rd1+449];
	ld.local.u8 	%rs457, [%rd1+450];
	ld.local.u8 	%rs458, [%rd1+451];
	ld.local.u8 	%rs459, [%rd1+452];
	ld.local.u8 	%rs460, [%rd1+453];
	ld.local.u8 	%rs461, [%rd1+454];
	ld.local.u8 	%rs462, [%rd1+455];
	ld.local.u8 	%rs463, [%rd1+456];
	ld.local.u8 	%rs464, [%rd1+457];
	ld.local.u8 	%rs465, [%rd1+458];
	ld.local.u8 	%rs466, [%rd1+459];
	ld.local.u8 	%rs467, [%rd1+460];
	ld.local.u8 	%rs468, [%rd1+461];
	ld.local.u8 	%rs469, [%rd1+462];
	ld.local.u8 	%rs470, [%rd1+463];
	ld.local.u8 	%rs471, [%rd1+464];
	ld.local.u8 	%rs472, [%rd1+465];
	ld.local.u8 	%rs473, [%rd1+466];
	ld.local.u8 	%rs474, [%rd1+467];
	ld.local.u8 	%rs475, [%rd1+468];
	ld.local.u8 	%rs476, [%rd1+469];
	ld.local.u8 	%rs477, [%rd1+470];
	ld.local.u8 	%rs478, [%rd1+471];
	ld.local.u8 	%rs479, [%rd1+472];
	ld.local.u8 	%rs480, [%rd1+473];
	ld.local.u8 	%rs481, [%rd1+474];
	ld.local.u8 	%rs482, [%rd1+475];
	ld.local.u8 	%rs483, [%rd1+476];
	ld.local.u8 	%rs484, [%rd1+477];
	ld.local.u8 	%rs485, [%rd1+478];
	ld.local.u8 	%rs486, [%rd1+479];
	ld.local.u8 	%rs487, [%rd1+480];
	ld.local.u8 	%rs488, [%rd1+481];
	ld.local.u8 	%rs489, [%rd1+482];
	ld.local.u8 	%rs490, [%rd1+483];
	ld.local.u8 	%rs491, [%rd1+484];
	ld.local.u8 	%rs492, [%rd1+485];
	ld.local.u8 	%rs493, [%rd1+486];
	ld.local.u8 	%rs494, [%rd1+487];
	ld.local.u8 	%rs495, [%rd1+488];
	ld.local.u8 	%rs496, [%rd1+489];
	ld.local.u8 	%rs497, [%rd1+490];
	ld.local.u8 	%rs498, [%rd1+491];
	ld.local.u8 	%rs499, [%rd1+492];
	ld.local.u8 	%rs500, [%rd1+493];
	ld.local.u8 	%rs501, [%rd1+494];
	ld.local.u8 	%rs502, [%rd1+495];
	ld.local.u8 	%rs503, [%rd1+496];
	ld.local.u8 	%rs504, [%rd1+497];
	ld.local.u8 	%rs505, [%rd1+498];
	ld.local.u8 	%rs506, [%rd1+499];
	ld.local.u8 	%rs507, [%rd1+500];
	ld.local.u8 	%rs508, [%rd1+501];
	ld.local.u8 	%rs509, [%rd1+502];
	ld.local.u8 	%rs510, [%rd1+503];
	ld.local.u8 	%rs511, [%rd1+504];
	ld.local.u8 	%rs512, [%rd1+505];
	ld.local.u8 	%rs513, [%rd1+506];
	ld.local.u8 	%rs514, [%rd1+507];
	ld.local.u8 	%rs515, [%rd1+508];
	ld.local.u8 	%rs516, [%rd1+509];
	ld.local.u8 	%rs517, [%rd1+510];
	ld.local.u8 	%rs518, [%rd1+511];
	ld.local.u8 	%rs519, [%rd1+512];
	ld.local.u8 	%rs520, [%rd1+513];
	ld.local.u8 	%rs521, [%rd1+514];
	ld.local.u8 	%rs522, [%rd1+515];
	ld.local.u8 	%rs523, [%rd1+516];
	ld.local.u8 	%rs524, [%rd1+517];
	ld.local.u8 	%rs525, [%rd1+518];
	ld.local.u8 	%rs526, [%rd1+519];
	ld.local.u8 	%rs527, [%rd1+520];
	ld.local.u8 	%rs528, [%rd1+521];
	ld.local.u8 	%rs529, [%rd1+522];
	ld.local.u8 	%rs530, [%rd1+523];
	ld.local.u8 	%rs531, [%rd1+524];
	ld.local.u8 	%rs532, [%rd1+525];
	ld.local.u8 	%rs533, [%rd1+526];
	ld.local.u8 	%rs534, [%rd1+527];
	ld.local.u8 	%rs535, [%rd1+528];
	ld.local.u8 	%rs536, [%rd1+529];
	ld.local.u8 	%rs537, [%rd1+530];
	ld.local.u8 	%rs538, [%rd1+531];
	ld.local.u8 	%rs539, [%rd1+532];
	ld.local.u8 	%rs540, [%rd1+533];
	ld.local.u8 	%rs541, [%rd1+534];
	ld.local.u8 	%rs542, [%rd1+535];
	ld.local.u8 	%rs543, [%rd1+536];
	ld.local.u8 	%rs544, [%rd1+537];
	ld.local.u8 	%rs545, [%rd1+538];
	ld.local.u8 	%rs546, [%rd1+539];
	ld.local.u8 	%rs547, [%rd1+540];
	ld.local.u8 	%rs548, [%rd1+541];
	ld.local.u8 	%rs549, [%rd1+542];
	ld.local.u8 	%rs550, [%rd1+543];
	ld.local.u8 	%rs551, [%rd1+544];
	ld.local.u8 	%rs552, [%rd1+545];
	ld.local.u8 	%rs553, [%rd1+546];
	ld.local.u8 	%rs554, [%rd1+547];
	ld.local.u8 	%rs555, [%rd1+548];
	ld.local.u8 	%rs556, [%rd1+549];
	ld.local.u8 	%rs557, [%rd1+550];
	ld.local.u8 	%rs558, [%rd1+551];
	ld.local.u8 	%rs559, [%rd1+552];
	ld.local.u8 	%rs560, [%rd1+553];
	ld.local.u8 	%rs561, [%rd1+554];
	ld.local.u8 	%rs562, [%rd1+555];
	ld.local.u8 	%rs563, [%rd1+556];
	ld.local.u8 	%rs564, [%rd1+557];
	ld.local.u8 	%rs565, [%rd1+558];
	ld.local.u8 	%rs566, [%rd1+559];
	ld.local.u8 	%rs567, [%rd1+560];
	ld.local.u8 	%rs568, [%rd1+561];
	ld.local.u8 	%rs569, [%rd1+562];
	ld.local.u8 	%rs570, [%rd1+563];
	ld.local.u8 	%rs571, [%rd1+564];
	ld.local.u8 	%rs572, [%rd1+565];
	ld.local.u8 	%rs573, [%rd1+566];
	ld.local.u8 	%rs574, [%rd1+567];
	ld.local.u8 	%rs575, [%rd1+568];
	ld.local.u8 	%rs576, [%rd1+569];
	ld.local.u8 	%rs577, [%rd1+570];
	ld.local.u8 	%rs578, [%rd1+571];
	ld.local.u8 	%rs579, [%rd1+572];
	ld.local.u8 	%rs580, [%rd1+573];
	ld.local.u8 	%rs581, [%rd1+574];
	ld.local.u8 	%rs582, [%rd1+575];
	ld.local.u8 	%rs583, [%rd1+576];
	ld.local.u8 	%rs584, [%rd1+577];
	ld.local.u8 	%rs585, [%rd1+578];
	ld.local.u8 	%rs586, [%rd1+579];
	ld.local.u8 	%rs587, [%rd1+580];
	ld.local.u8 	%rs588, [%rd1+581];
	ld.local.u8 	%rs589, [%rd1+582];
	ld.local.u8 	%rs590, [%rd1+583];
	ld.local.u8 	%rs591, [%rd1+584];
	ld.local.u8 	%rs592, [%rd1+585];
	ld.local.u8 	%rs593, [%rd1+586];
	ld.local.u8 	%rs594, [%rd1+587];
	ld.local.u8 	%rs595, [%rd1+588];
	ld.local.u8 	%rs596, [%rd1+589];
	ld.local.u8 	%rs597, [%rd1+590];
	ld.local.u8 	%rs598, [%rd1+591];
	ld.local.u8 	%rs599, [%rd1+592];
	ld.local.u8 	%rs600, [%rd1+593];
	ld.local.u8 	%rs601, [%rd1+594];
	ld.local.u8 	%rs602, [%rd1+595];
	ld.local.u8 	%rs603, [%rd1+596];
	ld.local.u8 	%rs604, [%rd1+597];
	ld.local.u8 	%rs605, [%rd1+598];
	ld.local.u8 	%rs606, [%rd1+599];
	ld.local.u8 	%rs607, [%rd1+600];
	ld.local.u8 	%rs608, [%rd1+601];
	ld.local.u8 	%rs609, [%rd1+602];
	ld.local.u8 	%rs610, [%rd1+603];
	ld.local.u8 	%rs611, [%rd1+604];
	ld.local.u8 	%rs612, [%rd1+605];
	ld.local.u8 	%rs613, [%rd1+606];
	ld.local.u8 	%rs614, [%rd1+607];
	ld.local.u8 	%rs615, [%rd1+608];
	ld.local.u8 	%rs616, [%rd1+609];
	ld.local.u8 	%rs617, [%rd1+610];
	ld.local.u8 	%rs618, [%rd1+611];
	ld.local.u8 	%rs619, [%rd1+612];
	ld.local.u8 	%rs620, [%rd1+613];
	ld.local.u8 	%rs621, [%rd1+614];
	ld.local.u8 	%rs622, [%rd1+615];
	ld.local.u8 	%rs623, [%rd1+616];
	ld.local.u8 	%rs624, [%rd1+617];
	ld.local.u8 	%rs625, [%rd1+618];
	ld.local.u8 	%rs626, [%rd1+619];
	ld.local.u8 	%rs627, [%rd1+620];
	ld.local.u8 	%rs628, [%rd1+621];
	ld.local.u8 	%rs629, [%rd1+622];
	ld.local.u8 	%rs630, [%rd1+623];
	ld.local.u8 	%rs631, [%rd1+624];
	st.local.u8 	[%rd6], %rs7;
	st.local.u8 	[%rd6+1], %rs8;
	st.local.u8 	[%rd6+2], %rs9;
	st.local.u8 	[%rd6+3], %rs10;
	st.local.u8 	[%rd6+4], %rs11;
	st.local.u8 	[%rd6+5], %rs12;
	st.local.u8 	[%rd6+6], %rs13;
	st.local.u8 	[%rd6+7], %rs14;
	st.local.u8 	[%rd6+8], %rs15;
	st.local.u8 	[%rd6+9], %rs16;
	st.local.u8 	[%rd6+10], %rs17;
	st.local.u8 	[%rd6+11], %rs18;
	st.local.u8 	[%rd6+12], %rs19;
	st.local.u8 	[%rd6+13], %rs20;
	st.local.u8 	[%rd6+14], %rs21;
	st.local.u8 	[%rd6+15], %rs22;
	st.local.u8 	[%rd6+16], %rs23;
	st.local.u8 	[%rd6+17], %rs24;
	st.local.u8 	[%rd6+18], %rs25;
	st.local.u8 	[%rd6+19], %rs26;
	st.local.u8 	[%rd6+20], %rs27;
	st.local.u8 	[%rd6+21], %rs28;
	st.local.u8 	[%rd6+22], %rs29;
	st.local.u8 	[%rd6+23], %rs30;
	st.local.u8 	[%rd6+24], %rs31;
	st.local.u8 	[%rd6+25], %rs32;
	st.local.u8 	[%rd6+26], %rs33;
	st.local.u8 	[%rd6+27], %rs34;
	st.local.u8 	[%rd6+28], %rs35;
	st.local.u8 	[%rd6+29], %rs36;
	st.local.u8 	[%rd6+30], %rs37;
	st.local.u8 	[%rd6+31], %rs38;
	st.local.u8 	[%rd6+32], %rs39;
	st.local.u8 	[%rd6+33], %rs40;
	st.local.u8 	[%rd6+34], %rs41;
	st.local.u8 	[%rd6+35], %rs42;
	st.local.u8 	[%rd6+36], %rs43;
	st.local.u8 	[%rd6+37], %rs44;
	st.local.u8 	[%rd6+38], %rs45;
	st.local.u8 	[%rd6+39], %rs46;
	st.local.u8 	[%rd6+40], %rs47;
	st.local.u8 	[%rd6+41], %rs48;
	st.local.u8 	[%rd6+42], %rs49;
	st.local.u8 	[%rd6+43], %rs50;
	st.local.u8 	[%rd6+44], %rs51;
	st.local.u8 	[%rd6+45], %rs52;
	st.local.u8 	[%rd6+46], %rs53;
	st.local.u8 	[%rd6+47], %rs54;
	st.local.u8 	[%rd6+48], %rs55;
	st.local.u8 	[%rd6+49], %rs56;
	st.local.u8 	[%rd6+50], %rs57;
	st.local.u8 	[%rd6+51], %rs58;
	st.local.u8 	[%rd6+52], %rs59;
	st.local.u8 	[%rd6+53], %rs60;
	st.local.u8 	[%rd6+54], %rs61;
	st.local.u8 	[%rd6+55], %rs62;
	st.local.u8 	[%rd6+56], %rs63;
	st.local.u8 	[%rd6+57], %rs64;
	st.local.u8 	[%rd6+58], %rs65;
	st.local.u8 	[%rd6+59], %rs66;
	st.local.u8 	[%rd6+60], %rs67;
	st.local.u8 	[%rd6+61], %rs68;
	st.local.u8 	[%rd6+62], %rs69;
	st.local.u8 	[%rd6+63], %rs70;
	st.local.u8 	[%rd6+64], %rs71;
	st.local.u8 	[%rd6+65], %rs72;
	st.local.u8 	[%rd6+66], %rs73;
	st.local.u8 	[%rd6+67], %rs74;
	st.local.u8 	[%rd6+68], %rs75;
	st.local.u8 	[%rd6+69], %rs76;
	st.local.u8 	[%rd6+70], %rs77;
	st.local.u8 	[%rd6+71], %rs78;
	st.local.u8 	[%rd6+72], %rs79;
	st.local.u8 	[%rd6+73], %rs80;
	st.local.u8 	[%rd6+74], %rs81;
	st.local.u8 	[%rd6+75], %rs82;
	st.local.u8 	[%rd6+76], %rs83;
	st.local.u8 	[%rd6+77], %rs84;
	st.local.u8 	[%rd6+78], %rs85;
	st.local.u8 	[%rd6+79], %rs86;
	st.local.u8 	[%rd6+80], %rs87;
	st.local.u8 	[%rd6+81], %rs88;
	st.local.u8 	[%rd6+82], %rs89;
	st.local.u8 	[%rd6+83], %rs90;
	st.local.u8 	[%rd6+84], %rs91;
	st.local.u8 	[%rd6+85], %rs92;
	st.local.u8 	[%rd6+86], %rs93;
	st.local.u8 	[%rd6+87], %rs94;
	st.local.u8 	[%rd6+88], %rs95;
	st.local.u8 	[%rd6+89], %rs96;
	st.local.u8 	[%rd6+90], %rs97;
	st.local.u8 	[%rd6+91], %rs98;
	st.local.u8 	[%rd6+92], %rs99;
	st.local.u8 	[%rd6+93], %rs100;
	st.local.u8 	[%rd6+94], %rs101;
	st.local.u8 	[%rd6+95], %rs102;
	st.local.u8 	[%rd6+96], %rs103;
	st.local.u8 	[%rd6+97], %rs104;
	st.local.u8 	[%rd6+98], %rs105;
	st.local.u8 	[%rd6+99], %rs106;
	st.local.u8 	[%rd6+100], %rs107;
	st.local.u8 	[%rd6+101], %rs108;
	st.local.u8 	[%rd6+102], %rs109;
	st.local.u8 	[%rd6+103], %rs110;
	st.local.u8 	[%rd6+104], %rs111;
	st.local.u8 	[%rd6+105], %rs112;
	st.local.u8 	[%rd6+106], %rs113;
	st.local.u8 	[%rd6+107], %rs114;
	st.local.u8 	[%rd6+108], %rs115;
	st.local.u8 	[%rd6+109], %rs116;
	st.local.u8 	[%rd6+110], %rs117;
	st.local.u8 	[%rd6+111], %rs118;
	st.local.u8 	[%rd6+112], %rs119;
	st.local.u8 	[%rd6+113], %rs120;
	st.local.u8 	[%rd6+114], %rs121;
	st.local.u8 	[%rd6+115], %rs122;
	st.local.u8 	[%rd6+116], %rs123;
	st.local.u8 	[%rd6+117], %rs124;
	st.local.u8 	[%rd6+118], %rs125;
	st.local.u8 	[%rd6+119], %rs126;
	st.local.u8 	[%rd6+120], %rs127;
	st.local.u8 	[%rd6+121], %rs128;
	st.local.u8 	[%rd6+122], %rs129;
	st.local.u8 	[%rd6+123], %rs130;
	st.local.u8 	[%rd6+124], %rs131;
	st.local.u8 	[%rd6+125], %rs132;
	st.local.u8 	[%rd6+126], %rs133;
	st.local.u8 	[%rd6+127], %rs134;
	st.local.u8 	[%rd6+128], %rs135;
	st.local.u8 	[%rd6+129], %rs136;
	st.local.u8 	[%rd6+130], %rs137;
	st.local.u8 	[%rd6+131], %rs138;
	st.local.u8 	[%rd6+132], %rs139;
	st.local.u8 	[%rd6+133], %rs140;
	st.local.u8 	[%rd6+134], %rs141;
	st.local.u8 	[%rd6+135], %rs142;
	st.local.u8 	[%rd6+136], %rs143;
	st.local.u8 	[%rd6+137], %rs144;
	st.local.u8 	[%rd6+138], %rs145;
	st.local.u8 	[%rd6+139], %rs146;
	st.local.u8 	[%rd6+140], %rs147;
	st.local.u8 	[%rd6+141], %rs148;
	st.local.u8 	[%rd6+142], %rs149;
	st.local.u8 	[%rd6+143], %rs150;
	st.local.u8 	[%rd6+144], %rs151;
	st.local.u8 	[%rd6+145], %rs152;
	st.local.u8 	[%rd6+146], %rs153;
	st.local.u8 	[%rd6+147], %rs154;
	st.local.u8 	[%rd6+148], %rs155;
	st.local.u8 	[%rd6+149], %rs156;
	st.local.u8 	[%rd6+150], %rs157;
	st.local.u8 	[%rd6+151], %rs158;
	st.local.u8 	[%rd6+152], %rs159;
	st.local.u8 	[%rd6+153], %rs160;
	st.local.u8 	[%rd6+154], %rs161;
	st.local.u8 	[%rd6+155], %rs162;
	st.local.u8 	[%rd6+156], %rs163;
	st.local.u8 	[%rd6+157], %rs164;
	st.local.u8 	[%rd6+158], %rs165;
	st.local.u8 	[%rd6+159], %rs166;
	st.local.u8 	[%rd6+160], %rs167;
	st.local.u8 	[%rd6+161], %rs168;
	st.local.u8 	[%rd6+162], %rs169;
	st.local.u8 	[%rd6+163], %rs170;
	st.local.u8 	[%rd6+164], %rs171;
	st.local.u8 	[%rd6+165], %rs172;
	st.local.u8 	[%rd6+166], %rs173;
	st.local.u8 	[%rd6+167], %rs174;
	st.local.u8 	[%rd6+168], %rs175;
	st.local.u8 	[%rd6+169], %rs176;
	st.local.u8 	[%rd6+170], %rs177;
	st.local.u8 	[%rd6+171], %rs178;
	st.local.u8 	[%rd6+172], %rs179;
	st.local.u8 	[%rd6+173], %rs180;
	st.local.u8 	[%rd6+174], %rs181;
	st.local.u8 	[%rd6+175], %rs182;
	st.local.u8 	[%rd6+176], %rs183;
	st.local.u8 	[%rd6+177], %rs184;
	st.local.u8 	[%rd6+178], %rs185;
	st.local.u8 	[%rd6+179], %rs186;
	st.local.u8 	[%rd6+180], %rs187;
	st.local.u8 	[%rd6+181], %rs188;
	st.local.u8 	[%rd6+182], %rs189;
	st.local.u8 	[%rd6+183], %rs190;
	st.local.u8 	[%rd6+184], %rs191;
	st.local.u8 	[%rd6+185], %rs192;
	st.local.u8 	[%rd6+186], %rs193;
	st.local.u8 	[%rd6+187], %rs194;
	st.local.u8 	[%rd6+188], %rs195;
	st.local.u8 	[%rd6+189], %rs196;
	st.local.u8 	[%rd6+190], %rs197;
	st.local.u8 	[%rd6+191], %rs198;
	st.local.u8 	[%rd6+192], %rs199;
	st.local.u8 	[%rd6+193], %rs200;
	st.local.u8 	[%rd6+194], %rs201;
	st.local.u8 	[%rd6+195], %rs202;
	st.local.u8 	[%rd6+196], %rs203;
	st.local.u8 	[%rd6+197], %rs204;
	st.local.u8 	[%rd6+198], %rs205;
	st.local.u8 	[%rd6+199], %rs206;
	st.local.u8 	[%rd6+200], %rs207;
	st.local.u8 	[%rd6+201], %rs208;
	st.local.u8 	[%rd6+202], %rs209;
	st.local.u8 	[%rd6+203], %rs210;
	st.local.u8 	[%rd6+204], %rs211;
	st.local.u8 	[%rd6+205], %rs212;
	st.local.u8 	[%rd6+206], %rs213;
	st.local.u8 	[%rd6+207], %rs214;
	st.local.u8 	[%rd6+208], %rs215;
	st.local.u8 	[%rd6+209], %rs216;
	st.local.u8 	[%rd6+210], %rs217;
	st.local.u8 	[%rd6+211], %rs218;
	st.local.u8 	[%rd6+212], %rs219;
	st.local.u8 	[%rd6+213], %rs220;
	st.local.u8 	[%rd6+214], %rs221;
	st.local.u8 	[%rd6+215], %rs222;
	st.local.u8 	[%rd6+216], %rs223;
	st.local.u8 	[%rd6+217], %rs224;
	st.local.u8 	[%rd6+218], %rs225;
	st.local.u8 	[%rd6+219], %rs226;
	st.local.u8 	[%rd6+220], %rs227;
	st.local.u8 	[%rd6+221], %rs228;
	st.local.u8 	[%rd6+222], %rs229;
	st.local.u8 	[%rd6+223], %rs230;
	st.local.u8 	[%rd6+224], %rs231;
	st.local.u8 	[%rd6+225], %rs232;
	st.local.u8 	[%rd6+226], %rs233;
	st.local.u8 	[%rd6+227], %rs234;
	st.local.u8 	[%rd6+228], %rs235;
	st.local.u8 	[%rd6+229], %rs236;
	st.local.u8 	[%rd6+230], %rs237;
	st.local.u8 	[%rd6+231], %rs238;
	st.local.u8 	[%rd6+232], %rs239;
	st.local.u8 	[%rd6+233], %rs240;
	st.local.u8 	[%rd6+234], %rs241;
	st.local.u8 	[%rd6+235], %rs242;
	st.local.u8 	[%rd6+236], %rs243;
	st.local.u8 	[%rd6+237], %rs244;
	st.local.u8 	[%rd6+238], %rs245;
	st.local.u8 	[%rd6+239], %rs246;
	st.local.u8 	[%rd6+240], %rs247;
	st.local.u8 	[%rd6+241], %rs248;
	st.local.u8 	[%rd6+242], %rs249;
	st.local.u8 	[%rd6+243], %rs250;
	st.local.u8 	[%rd6+244], %rs251;
	st.local.u8 	[%rd6+245], %rs252;
	st.local.u8 	[%rd6+246], %rs253;
	st.local.u8 	[%rd6+247], %rs254;
	st.local.u8 	[%rd6+248], %rs255;
	st.local.u8 	[%rd6+249], %rs256;
	st.local.u8 	[%rd6+250], %rs257;
	st.local.u8 	[%rd6+251], %rs258;
	st.local.u8 	[%rd6+252], %rs259;
	st.local.u8 	[%rd6+253], %rs260;
	st.local.u8 	[%rd6+254], %rs261;
	st.local.u8 	[%rd6+255], %rs262;
	st.local.u8 	[%rd6+256], %rs263;
	st.local.u8 	[%rd6+257], %rs264;
	st.local.u8 	[%rd6+258], %rs265;
	st.local.u8 	[%rd6+259], %rs266;
	st.local.u8 	[%rd6+260], %rs267;
	st.local.u8 	[%rd6+261], %rs268;
	st.local.u8 	[%rd6+262], %rs269;
	st.local.u8 	[%rd6+263], %rs270;
	st.local.u8 	[%rd6+264], %rs271;
	st.local.u8 	[%rd6+265], %rs272;
	st.local.u8 	[%rd6+266], %rs273;
	st.local.u8 	[%rd6+267], %rs274;
	st.local.u8 	[%rd6+268], %rs275;
	st.local.u8 	[%rd6+269], %rs276;
	st.local.u8 	[%rd6+270], %rs277;
	st.local.u8 	[%rd6+271], %rs278;
	st.local.u8 	[%rd6+272], %rs279;
	st.local.u8 	[%rd6+273], %rs280;
	st.local.u8 	[%rd6+274], %rs281;
	st.local.u8 	[%rd6+275], %rs282;
	st.local.u8 	[%rd6+276], %rs283;
	st.local.u8 	[%rd6+277], %rs284;
	st.local.u8 	[%rd6+278], %rs285;
	st.local.u8 	[%rd6+279], %rs286;
	st.local.u8 	[%rd6+280], %rs287;
	st.local.u8 	[%rd6+281], %rs288;
	st.local.u8 	[%rd6+282], %rs289;
	st.local.u8 	[%rd6+283], %rs290;
	st.local.u8 	[%rd6+284], %rs291;
	st.local.u8 	[%rd6+285], %rs292;
	st.local.u8 	[%rd6+286], %rs293;
	st.local.u8 	[%rd6+287], %rs294;
	st.local.u8 	[%rd6+288], %rs295;
	st.local.u8 	[%rd6+289], %rs296;
	st.local.u8 	[%rd6+290], %rs297;
	st.local.u8 	[%rd6+291], %rs298;
	st.local.u8 	[%rd6+292], %rs299;
	st.local.u8 	[%rd6+293], %rs300;
	st.local.u8 	[%rd6+294], %rs301;
	st.local.u8 	[%rd6+295], %rs302;
	st.local.u8 	[%rd6+296], %rs303;
	st.local.u8 	[%rd6+297], %rs304;
	st.local.u8 	[%rd6+298], %rs305;
	st.local.u8 	[%rd6+299], %rs306;
	st.local.u8 	[%rd6+300], %rs307;
	st.local.u8 	[%rd6+301], %rs308;
	st.local.u8 	[%rd6+302], %rs309;
	st.local.u8 	[%rd6+303], %rs310;
	st.local.u8 	[%rd6+304], %rs311;
	st.local.u8 	[%rd6+305], %rs312;
	st.local.u8 	[%rd6+306], %rs313;
	st.local.u8 	[%rd6+307], %rs314;
	st.local.u8 	[%rd6+308], %rs315;
	st.local.u8 	[%rd6+309], %rs316;
	st.local.u8 	[%rd6+310], %rs317;
	st.local.u8 	[%rd6+311], %rs318;
	st.local.u8 	[%rd6+312], %rs319;
	st.local.u8 	[%rd6+313], %rs320;
	st.local.u8 	[%rd6+314], %rs321;
	st.local.u8 	[%rd6+315], %rs322;
	st.local.u8 	[%rd6+316], %rs323;
	st.local.u8 	[%rd6+317], %rs324;
	st.local.u8 	[%rd6+318], %rs325;
	st.local.u8 	[%rd6+319], %rs326;
	st.local.u8 	[%rd6+320], %rs327;
	st.local.u8 	[%rd6+321], %rs328;
	st.local.u8 	[%rd6+322], %rs329;
	st.local.u8 	[%rd6+323], %rs330;
	st.local.u8 	[%rd6+324], %rs331;
	st.local.u8 	[%rd6+325], %rs332;
	st.local.u8 	[%rd6+326], %rs333;
	st.local.u8 	[%rd6+327], %rs334;
	st.local.u8 	[%rd6+328], %rs335;
	st.local.u8 	[%rd6+329], %rs336;
	st.local.u8 	[%rd6+330], %rs337;
	st.local.u8 	[%rd6+331], %rs338;
	st.local.u8 	[%rd6+332], %rs339;
	st.local.u8 	[%rd6+333], %rs340;
	st.local.u8 	[%rd6+334], %rs341;
	st.local.u8 	[%rd6+335], %rs342;
	st.local.u8 	[%rd6+336], %rs343;
	st.local.u8 	[%rd6+337], %rs344;
	st.local.u8 	[%rd6+338], %rs345;
	st.local.u8 	[%rd6+339], %rs346;
	st.local.u8 	[%rd6+340], %rs347;
	st.local.u8 	[%rd6+341], %rs348;
	st.local.u8 	[%rd6+342], %rs349;
	st.local.u8 	[%rd6+343], %rs350;
	st.local.u8 	[%rd6+344], %rs351;
	st.local.u8 	[%rd6+345], %rs352;
	st.local.u8 	[%rd6+346], %rs353;
	st.local.u8 	[%rd6+347], %rs354;
	st.local.u8 	[%rd6+348], %rs355;
	st.local.u8 	[%rd6+349], %rs356;
	st.local.u8 	[%rd6+350], %rs357;
	st.local.u8 	[%rd6+351], %rs358;
	st.local.u8 	[%rd6+352], %rs359;
	st.local.u8 	[%rd6+353], %rs360;
	st.local.u8 	[%rd6+354], %rs361;
	st.local.u8 	[%rd6+355], %rs362;
	st.local.u8 	[%rd6+356], %rs363;
	st.local.u8 	[%rd6+357], %rs364;
	st.local.u8 	[%rd6+358], %rs365;
	st.local.u8 	[%rd6+359], %rs366;
	st.local.u8 	[%rd6+360], %rs367;
	st.local.u8 	[%rd6+361], %rs368;
	st.local.u8 	[%rd6+362], %rs369;
	st.local.u8 	[%rd6+363], %rs370;
	st.local.u8 	[%rd6+364], %rs371;
	st.local.u8 	[%rd6+365], %rs372;
	st.local.u8 	[%rd6+366], %rs373;
	st.local.u8 	[%rd6+367], %rs374;
	st.local.u8 	[%rd6+368], %rs375;
	st.local.u8 	[%rd6+369], %rs376;
	st.local.u8 	[%rd6+370], %rs377;
	st.local.u8 	[%rd6+371], %rs378;
	st.local.u8 	[%rd6+372], %rs379;
	st.local.u8 	[%rd6+373], %rs380;
	st.local.u8 	[%rd6+374], %rs381;
	st.local.u8 	[%rd6+375], %rs382;
	st.local.u8 	[%rd6+376], %rs383;
	st.local.u8 	[%rd6+377], %rs384;
	st.local.u8 	[%rd6+378], %rs385;
	st.local.u8 	[%rd6+379], %rs386;
	st.local.u8 	[%rd6+380], %rs387;
	st.local.u8 	[%rd6+381], %rs388;
	st.local.u8 	[%rd6+382], %rs389;
	st.local.u8 	[%rd6+383], %rs390;
	st.local.u8 	[%rd6+384], %rs391;
	st.local.u8 	[%rd6+385], %rs392;
	st.local.u8 	[%rd6+386], %rs393;
	st.local.u8 	[%rd6+387], %rs394;
	st.local.u8 	[%rd6+388], %rs395;
	st.local.u8 	[%rd6+389], %rs396;
	st.local.u8 	[%rd6+390], %rs397;
	st.local.u8 	[%rd6+391], %rs398;
	st.local.u8 	[%rd6+392], %rs399;
	st.local.u8 	[%rd6+393], %rs400;
	st.local.u8 	[%rd6+394], %rs401;
	st.local.u8 	[%rd6+395], %rs402;
	st.local.u8 	[%rd6+396], %rs403;
	st.local.u8 	[%rd6+397], %rs404;
	st.local.u8 	[%rd6+398], %rs405;
	st.local.u8 	[%rd6+399], %rs406;
	st.local.u8 	[%rd6+400], %rs407;
	st.local.u8 	[%rd6+401], %rs408;
	st.local.u8 	[%rd6+402], %rs409;
	st.local.u8 	[%rd6+403], %rs410;
	st.local.u8 	[%rd6+404], %rs411;
	st.local.u8 	[%rd6+405], %rs412;
	st.local.u8 	[%rd6+406], %rs413;
	st.local.u8 	[%rd6+407], %rs414;
	st.local.u8 	[%rd6+408], %rs415;
	st.local.u8 	[%rd6+409], %rs416;
	st.local.u8 	[%rd6+410], %rs417;
	st.local.u8 	[%rd6+411], %rs418;
	st.local.u8 	[%rd6+412], %rs419;
	st.local.u8 	[%rd6+413], %rs420;
	st.local.u8 	[%rd6+414], %rs421;
	st.local.u8 	[%rd6+415], %rs422;
	st.local.u8 	[%rd6+416], %rs423;
	st.local.u8 	[%rd6+417], %rs424;
	st.local.u8 	[%rd6+418], %rs425;
	st.local.u8 	[%rd6+419], %rs426;
	st.local.u8 	[%rd6+420], %rs427;
	st.local.u8 	[%rd6+421], %rs428;
	st.local.u8 	[%rd6+422], %rs429;
	st.local.u8 	[%rd6+423], %rs430;
	st.local.u8 	[%rd6+424], %rs431;
	st.local.u8 	[%rd6+425], %rs432;
	st.local.u8 	[%rd6+426], %rs433;
	st.local.u8 	[%rd6+427], %rs434;
	st.local.u8 	[%rd6+428], %rs435;
	st.local.u8 	[%rd6+429], %rs436;
	st.local.u8 	[%rd6+430], %rs437;
	st.local.u8 	[%rd6+431], %rs438;
	st.local.u8 	[%rd6+432], %rs439;
	st.local.u8 	[%rd6+433], %rs440;
	st.local.u8 	[%rd6+434], %rs441;
	st.local.u8 	[%rd6+435], %rs442;
	st.local.u8 	[%rd6+436], %rs443;
	st.local.u8 	[%rd6+437], %rs444;
	st.local.u8 	[%rd6+438], %rs445;
	st.local.u8 	[%rd6+439], %rs446;
	st.local.u8 	[%rd6+440], %rs447;
	st.local.u8 	[%rd6+441], %rs448;
	st.local.u8 	[%rd6+442], %rs449;
	st.local.u8 	[%rd6+443], %rs450;
	st.local.u8 	[%rd6+444], %rs451;
	st.local.u8 	[%rd6+445], %rs452;
	st.local.u8 	[%rd6+446], %rs453;
	st.local.u8 	[%rd6+447], %rs454;
	st.local.u8 	[%rd6+448], %rs455;
	st.local.u8 	[%rd6+449], %rs456;
	st.local.u8 	[%rd6+450], %rs457;
	st.local.u8 	[%rd6+451], %rs458;
	st.local.u8 	[%rd6+452], %rs459;
	st.local.u8 	[%rd6+453], %rs460;
	st.local.u8 	[%rd6+454], %rs461;
	st.local.u8 	[%rd6+455], %rs462;
	st.local.u8 	[%rd6+456], %rs463;
	st.local.u8 	[%rd6+457], %rs464;
	st.local.u8 	[%rd6+458], %rs465;
	st.local.u8 	[%rd6+459], %rs466;
	st.local.u8 	[%rd6+460], %rs467;
	st.local.u8 	[%rd6+461], %rs468;
	st.local.u8 	[%rd6+462], %rs469;
	st.local.u8 	[%rd6+463], %rs470;
	st.local.u8 	[%rd6+464], %rs471;
	st.local.u8 	[%rd6+465], %rs472;
	st.local.u8 	[%rd6+466], %rs473;
	st.local.u8 	[%rd6+467], %rs474;
	st.local.u8 	[%rd6+468], %rs475;
	st.local.u8 	[%rd6+469], %rs476;
	st.local.u8 	[%rd6+470], %rs477;
	st.local.u8 	[%rd6+471], %rs478;
	st.local.u8 	[%rd6+472], %rs479;
	st.local.u8 	[%rd6+473], %rs480;
	st.local.u8 	[%rd6+474], %rs481;
	st.local.u8 	[%rd6+475], %rs482;
	st.local.u8 	[%rd6+476], %rs483;
	st.local.u8 	[%rd6+477], %rs484;
	st.local.u8 	[%rd6+478], %rs485;
	st.local.u8 	[%rd6+479], %rs486;
	st.local.u8 	[%rd6+480], %rs487;
	st.local.u8 	[%rd6+481], %rs488;
	st.local.u8 	[%rd6+482], %rs489;
	st.local.u8 	[%rd6+483], %rs490;
	st.local.u8 	[%rd6+484], %rs491;
	st.local.u8 	[%rd6+485], %rs492;
	st.local.u8 	[%rd6+486], %rs493;
	st.local.u8 	[%rd6+487], %rs494;
	st.local.u8 	[%rd6+488], %rs495;
	st.local.u8 	[%rd6+489], %rs496;
	st.local.u8 	[%rd6+490], %rs497;
	st.local.u8 	[%rd6+491], %rs498;
	st.local.u8 	[%rd6+492], %rs499;
	st.local.u8 	[%rd6+493], %rs500;
	st.local.u8 	[%rd6+494], %rs501;
	st.local.u8 	[%rd6+495], %rs502;
	st.local.u8 	[%rd6+496], %rs503;
	st.local.u8 	[%rd6+497], %rs504;
	st.local.u8 	[%rd6+498], %rs505;
	st.local.u8 	[%rd6+499], %rs506;
	st.local.u8 	[%rd6+500], %rs507;
	st.local.u8 	[%rd6+501], %rs508;
	st.local.u8 	[%rd6+502], %rs509;
	st.local.u8 	[%rd6+503], %rs510;
	st.local.u8 	[%rd6+504], %rs511;
	st.local.u8 	[%rd6+505], %rs512;
	st.local.u8 	[%rd6+506], %rs513;
	st.local.u8 	[%rd6+507], %rs514;
	st.local.u8 	[%rd6+508], %rs515;
	st.local.u8 	[%rd6+509], %rs516;
	st.local.u8 	[%rd6+510], %rs517;
	st.local.u8 	[%rd6+511], %rs518;
	st.local.u8 	[%rd6+512], %rs519;
	st.local.u8 	[%rd6+513], %rs520;
	st.local.u8 	[%rd6+514], %rs521;
	st.local.u8 	[%rd6+515], %rs522;
	st.local.u8 	[%rd6+516], %rs523;
	st.local.u8 	[%rd6+517], %rs524;
	st.local.u8 	[%rd6+518], %rs525;
	st.local.u8 	[%rd6+519], %rs526;
	st.local.u8 	[%rd6+520], %rs527;
	st.local.u8 	[%rd6+521], %rs528;
	st.local.u8 	[%rd6+522], %rs529;
	st.local.u8 	[%rd6+523], %rs530;
	st.local.u8 	[%rd6+524], %rs531;
	st.local.u8 	[%rd6+525], %rs532;
	st.local.u8 	[%rd6+526], %rs533;
	st.local.u8 	[%rd6+527], %rs534;
	st.local.u8 	[%rd6+528], %rs535;
	st.local.u8 	[%rd6+529], %rs536;
	st.local.u8 	[%rd6+530], %rs537;
	st.local.u8 	[%rd6+531], %rs538;
	st.local.u8 	[%rd6+532], %rs539;
	st.local.u8 	[%rd6+533], %rs540;
	st.local.u8 	[%rd6+534], %rs541;
	st.local.u8 	[%rd6+535], %rs542;
	st.local.u8 	[%rd6+536], %rs543;
	st.local.u8 	[%rd6+537], %rs544;
	st.local.u8 	[%rd6+538], %rs545;
	st.local.u8 	[%rd6+539], %rs546;
	st.local.u8 	[%rd6+540], %rs547;
	st.local.u8 	[%rd6+541], %rs548;
	st.local.u8 	[%rd6+542], %rs549;
	st.local.u8 	[%rd6+543], %rs550;
	st.local.u8 	[%rd6+544], %rs551;
	st.local.u8 	[%rd6+545], %rs552;
	st.local.u8 	[%rd6+546], %rs553;
	st.local.u8 	[%rd6+547], %rs554;
	st.local.u8 	[%rd6+548], %rs555;
	st.local.u8 	[%rd6+549], %rs556;
	st.local.u8 	[%rd6+550], %rs557;
	st.local.u8 	[%rd6+551], %rs558;
	st.local.u8 	[%rd6+552], %rs559;
	st.local.u8 	[%rd6+553], %rs560;
	st.local.u8 	[%rd6+554], %rs561;
	st.local.u8 	[%rd6+555], %rs562;
	st.local.u8 	[%rd6+556], %rs563;
	st.local.u8 	[%rd6+557], %rs564;
	st.local.u8 	[%rd6+558], %rs565;
	st.local.u8 	[%rd6+559], %rs566;
	st.local.u8 	[%rd6+560], %rs567;
	st.local.u8 	[%rd6+561], %rs568;
	st.local.u8 	[%rd6+562], %rs569;
	st.local.u8 	[%rd6+563], %rs570;
	st.local.u8 	[%rd6+564], %rs571;
	st.local.u8 	[%rd6+565], %rs572;
	st.local.u8 	[%rd6+566], %rs573;
	st.local.u8 	[%rd6+567], %rs574;
	st.local.u8 	[%rd6+568], %rs575;
	st.local.u8 	[%rd6+569], %rs576;
	st.local.u8 	[%rd6+570], %rs577;
	st.local.u8 	[%rd6+571], %rs578;
	st.local.u8 	[%rd6+572], %rs579;
	st.local.u8 	[%rd6+573], %rs580;
	st.local.u8 	[%rd6+574], %rs581;
	st.local.u8 	[%rd6+575], %rs582;
	st.local.u8 	[%rd6+576], %rs583;
	st.local.u8 	[%rd6+577], %rs584;
	st.local.u8 	[%rd6+578], %rs585;
	st.local.u8 	[%rd6+579], %rs586;
	st.local.u8 	[%rd6+580], %rs587;
	st.local.u8 	[%rd6+581], %rs588;
	st.local.u8 	[%rd6+582], %rs589;
	st.local.u8 	[%rd6+583], %rs590;
	st.local.u8 	[%rd6+584], %rs591;
	st.local.u8 	[%rd6+585], %rs592;
	st.local.u8 	[%rd6+586], %rs593;
	st.local.u8 	[%rd6+587], %rs594;
	st.local.u8 	[%rd6+588], %rs595;
	st.local.u8 	[%rd6+589], %rs596;
	st.local.u8 	[%rd6+590], %rs597;
	st.local.u8 	[%rd6+591], %rs598;
	st.local.u8 	[%rd6+592], %rs599;
	st.local.u8 	[%rd6+593], %rs600;
	st.local.u8 	[%rd6+594], %rs601;
	st.local.u8 	[%rd6+595], %rs602;
	st.local.u8 	[%rd6+596], %rs603;
	st.local.u8 	[%rd6+597], %rs604;
	st.local.u8 	[%rd6+598], %rs605;
	st.local.u8 	[%rd6+599], %rs606;
	st.local.u8 	[%rd6+600], %rs607;
	st.local.u8 	[%rd6+601], %rs608;
	st.local.u8 	[%rd6+602], %rs609;
	st.local.u8 	[%rd6+603], %rs610;
	st.local.u8 	[%rd6+604], %rs611;
	st.local.u8 	[%rd6+605], %rs612;
	st.local.u8 	[%rd6+606], %rs613;
	st.local.u8 	[%rd6+607], %rs614;
	st.local.u8 	[%rd6+608], %rs615;
	st.local.u8 	[%rd6+609], %rs616;
	st.local.u8 	[%rd6+610], %rs617;
	st.local.u8 	[%rd6+611], %rs618;
	st.local.u8 	[%rd6+612], %rs619;
	st.local.u8 	[%rd6+613], %rs620;
	st.local.u8 	[%rd6+614], %rs621;
	st.local.u8 	[%rd6+615], %rs622;
	st.local.u8 	[%rd6+616], %rs623;
	st.local.u8 	[%rd6+617], %rs624;
	st.local.u8 	[%rd6+618], %rs625;
	st.local.u8 	[%rd6+619], %rs626;
	st.local.u8 	[%rd6+620], %rs627;
	st.local.u8 	[%rd6+621], %rs628;
	st.local.u8 	[%rd6+622], %rs629;
	st.local.u8 	[%rd6+623], %rs630;
	mov.b32 	%r15813, 32;
	st.local.u8 	[%rd6+624], %rs631;
	mov.b32 	%r15812, -1;
	mov.b32 	%r15811, 0;
$L__BB3_3806:
	mul.wide.u32 	%rd828, %r15811, 4;
	add.s64 	%rd829, %rd7, %rd828;
	ld.local.u32 	%r5248, [%rd829];
	setp.eq.s32 	%p5996, %r5248, 0;
	mov.b32 	%r13891, -1;
	mov.u32 	%r15814, %r13891;
	@%p5996 bra 	$L__BB3_3812;
	and.b32  	%r13892, %r5248, 2147483647;
	popc.b32 	%r13893, %r13892;
	setp.gt.u32 	%p5997, %r13893, 1;
	setp.lt.u32 	%p5998, %r13893, %r15813;
	and.pred  	%p5999, %p5997, %p5998;
	selp.b32 	%r5249, %r13893, %r15813, %p5999;
	selp.b32 	%r5250, %r15811, %r15812, %p5999;
	setp.eq.s32 	%p6000, %r15811, 624;
	mov.u32 	%r15814, %r5250;
	@%p6000 bra 	$L__BB3_3812;
	mul.wide.u32 	%rd830, %r15811, 4;
	add.s64 	%rd831, %rd7, %rd830;
	ld.local.u32 	%r5251, [%rd831+4];
	setp.eq.s32 	%p6001, %r5251, 0;
	mov.u32 	%r15814, %r13891;
	@%p6001 bra 	$L__BB3_3812;
	and.b32  	%r13896, %r5251, 2147483647;
	popc.b32 	%r13897, %r13896;
	setp.gt.u32 	%p6002, %r13897, 1;
	setp.lt.u32 	%p6003, %r13897, %r5249;
	and.pred  	%p6004, %p6002, %p6003;
	selp.b32 	%r5252, %r13897, %r5249, %p6004;
	add.s32 	%r13898, %r15811, 1;
	selp.b32 	%r5253, %r13898, %r5250, %p6004;
	mul.wide.u32 	%rd832, %r15811, 4;
	add.s64 	%rd833, %rd7, %rd832;
	ld.local.u32 	%r5254, [%rd833+8];
	setp.eq.s32 	%p6005, %r5254, 0;
	mov.u32 	%r15814, %r13891;
	@%p6005 bra 	$L__BB3_3812;
	add.s32 	%r13900, %r15811, 2;
	and.b32  	%r13901, %r5254, 2147483647;
	popc.b32 	%r13902, %r13901;
	setp.gt.u32 	%p6006, %r13902, 1;
	setp.lt.u32 	%p6007, %r13902, %r5252;
	and.pred  	%p6008, %p6006, %p6007;
	selp.b32 	%r5255, %r13902, %r5252, %p6008;
	selp.b32 	%r5256, %r13900, %r5253, %p6008;
	mul.wide.u32 	%rd834, %r15811, 4;
	add.s64 	%rd835, %rd7, %rd834;
	ld.local.u32 	%r5257, [%rd835+12];
	setp.eq.s32 	%p6009, %r5257, 0;
	mov.u32 	%r15814, %r13891;
	@%p6009 bra 	$L__BB3_3812;
	add.s32 	%r13903, %r15811, 3;
	and.b32  	%r13904, %r5257, 2147483647;
	popc.b32 	%r13905, %r13904;
	setp.gt.u32 	%p6010, %r13905, 1;
	setp.lt.u32 	%p6011, %r13905, %r5255;
	and.pred  	%p6012, %p6010, %p6011;
	selp.b32 	%r15813, %r13905, %r5255, %p6012;
	selp.b32 	%r15812, %r13903, %r5256, %p6012;
	add.s32 	%r15811, %r15811, 4;
	bra.uni 	$L__BB3_3806;
$L__BB3_3812:
	ld.param.u64 	%rd869, [_Z17generateProposalsILi5EEvP14SudokuProposalS1_PiS2_iS2__param_2];
	mov.u32 	%r13906, %ctaid.x;
	mov.u32 	%r13907, %ntid.x;
	mov.u32 	%r13908, %tid.x;
	mad.lo.s32 	%r13909, %r13906, %r13907, %r13908;
	mul.lo.s32 	%r13910, %r13909, 25;
	cvta.to.global.u64 	%rd836, %rd869;
	mul.wide.s32 	%rd837, %r13910, 4;
	add.s64 	%rd838, %rd836, %rd837;
	mov.b32 	%r13911, 0;
	st.global.u32 	[%rd838], %r13911;
	st.global.u32 	[%rd838+4], %r13911;
	st.global.u32 	[%rd838+8], %r13911;
	st.global.u32 	[%rd838+12], %r13911;
	st.global.u32 	[%rd838+16], %r13911;
	st.global.u32 	[%rd838+20], %r13911;
	st.global.u32 	[%rd838+24], %r13911;
	st.global.u32 	[%rd838+28], %r13911;
	st.global.u32 	[%rd838+32], %r13911;
	st.global.u32 	[%rd838+36], %r13911;
	st.global.u32 	[%rd838+40], %r13911;
	st.global.u32 	[%rd838+44], %r13911;
	st.global.u32 	[%rd838+48], %r13911;
	st.global.u32 	[%rd838+52], %r13911;
	st.global.u32 	[%rd838+56], %r13911;
	st.global.u32 	[%rd838+60], %r13911;
	st.global.u32 	[%rd838+64], %r13911;
	st.global.u32 	[%rd838+68], %r13911;
	st.global.u32 	[%rd838+72], %r13911;
	st.global.u32 	[%rd838+76], %r13911;
	st.global.u32 	[%rd838+80], %r13911;
	st.global.u32 	[%rd838+84], %r13911;
	st.global.u32 	[%rd838+88], %r13911;
	st.global.u32 	[%rd838+92], %r13911;
	st.global.u32 	[%rd838+96], %r13911;
	setp.ne.s32 	%p6013, %r15814, -1;
	@%p6013 bra 	$L__BB3_3821;
	mov.b32 	%r15815, 0;
	mov.u16 	%rs1903, %rs7;
	bra.uni 	$L__BB3_3819;
$L__BB3_3814:
	setp.eq.s32 	%p6018, %r15815, 624;
	@%p6018 bra 	$L__BB3_3820;
	cvt.u64.u32 	%rd851, %r15815;
	add.s64 	%rd852, %rd6, %rd851;
	ld.local.u8 	%rs1899, [%rd852+1];
	setp.eq.s16 	%p6019, %rs1899, 0;
	@%p6019 bra 	$L__BB3_3825;
	cvt.u64.u32 	%rd853, %r15815;
	add.s64 	%rd854, %rd6, %rd853;
	ld.local.u8 	%rs1900, [%rd854+2];
	setp.eq.s16 	%p6020, %rs1900, 0;
	@%p6020 bra 	$L__BB3_3825;
	cvt.u64.u32 	%rd855, %r15815;
	add.s64 	%rd856, %rd6, %rd855;
	ld.local.u8 	%rs1901, [%rd856+3];
	setp.eq.s16 	%p6021, %rs1901, 0;
	@%p6021 bra 	$L__BB3_3825;
	add.s32 	%r5262, %r15815, 4;
	cvt.u64.u32 	%rd857, %r15815;
	add.s64 	%rd858, %rd6, %rd857;
	ld.local.u8 	%rs1903, [%rd858+4];
	mov.u32 	%r15815, %r5262;
$L__BB3_3819:
	setp.eq.s16 	%p6017, %rs1903, 0;
	@%p6017 bra 	$L__BB3_3825;
	bra.uni 	$L__BB3_3814;
$L__BB3_3820:
	ld.param.u64 	%rd872, [_Z17generateProposalsILi5EEvP14SudokuProposalS1_PiS2_iS2__param_5];
	ld.param.u64 	%rd871, [_Z17generateProposalsILi5EEvP14SudokuProposalS1_PiS2_iS2__param_2];
	ld.param.u64 	%rd868, [_Z17generateProposalsILi5EEvP14SudokuProposalS1_PiS2_iS2__param_1];
	mov.u32 	%r13925, %ctaid.x;
	mov.u32 	%r13926, %ntid.x;
	mov.u32 	%r13927, %tid.x;
	mad.lo.s32 	%r13928, %r13925, %r13926, %r13927;
	mul.lo.s32 	%r13929, %r13928, 25;
	cvta.to.global.u64 	%rd859, %rd868;
	mul.wide.s32 	%rd860, %r13929, 625;
	add.s64 	%rd861, %rd859, %rd860;
	st.global.u8 	[%rd861+625], %rs7;
	st.global.u8 	[%rd861+626], %rs8;
	st.global.u8 	[%rd861+627], %rs9;
	st.global.u8 	[%rd861+628], %rs10;
	st.global.u8 	[%rd861+629], %rs11;
	st.global.u8 	[%rd861+630], %rs12;
	st.global.u8 	[%rd861+631], %rs13;
	st.global.u8 	[%rd861+632], %rs14;
	st.global.u8 	[%rd861+633], %rs15;
	st.global.u8 	[%rd861+634], %rs16;
	st.global.u8 	[%rd861+635], %rs17;
	st.global.u8 	[%rd861+636], %rs18;
	st.global.u8 	[%rd861+637], %rs19;
	st.global.u8 	[%rd861+638], %rs20;
	st.global.u8 	[%rd861+639], %rs21;
	st.global.u8 	[%rd861+640], %rs22;
	st.global.u8 	[%rd861+641], %rs23;
	st.global.u8 	[%rd861+642], %rs24;
	st.global.u8 	[%rd861+643], %rs25;
	st.global.u8 	[%rd861+644], %rs26;
	st.global.u8 	[%rd861+645], %rs27;
	st.global.u8 	[%rd861+646], %rs28;
	st.global.u8 	[%rd861+647], %rs29;
	st.global.u8 	[%rd861+648], %rs30;
	st.global.u8 	[%rd861+649], %rs31;
	st.global.u8 	[%rd861+650], %rs32;
	st.global.u8 	[%rd861+651], %rs33;
	st.global.u8 	[%rd861+652], %rs34;
	st.global.u8 	[%rd861+653], %rs35;
	st.global.u8 	[%rd861+654], %rs36;
	st.global.u8 	[%rd861+655], %rs37;
	st.global.u8 	[%rd861+656], %rs38;
	st.global.u8 	[%rd861+657], %rs39;
	st.global.u8 	[%rd861+658], %rs40;
	st.global.u8 	[%rd861+659], %rs41;
	st.global.u8 	[%rd861+660], %rs42;
	st.global.u8 	[%rd861+661], %rs43;
	st.global.u8 	[%rd861+662], %rs44;
	st.global.u8 	[%rd861+663], %rs45;
	st.global.u8 	[%rd861+664], %rs46;
	st.global.u8 	[%rd861+665], %rs47;
	st.global.u8 	[%rd861+666], %rs48;
	st.global.u8 	[%rd861+667], %rs49;
	st.global.u8 	[%rd861+668], %rs50;
	st.global.u8 	[%rd861+669], %rs51;
	st.global.u8 	[%rd861+670], %rs52;
	st.global.u8 	[%rd861+671], %rs53;
	st.global.u8 	[%rd861+672], %rs54;
	st.global.u8 	[%rd861+673], %rs55;
	st.global.u8 	[%rd861+674], %rs56;
	st.global.u8 	[%rd861+675], %rs57;
	st.global.u8 	[%rd861+676], %rs58;
	st.global.u8 	[%rd861+677], %rs59;
	st.global.u8 	[%rd861+678], %rs60;
	st.global.u8 	[%rd861+679], %rs61;
	st.global.u8 	[%rd861+680], %rs62;
	st.global.u8 	[%rd861+681], %rs63;
	st.global.u8 	[%rd861+682], %rs64;
	st.global.u8 	[%rd861+683], %rs65;
	st.global.u8 	[%rd861+684], %rs66;
	st.global.u8 	[%rd861+685], %rs67;
	st.global.u8 	[%rd861+686], %rs68;
	st.global.u8 	[%rd861+687], %rs69;
	st.global.u8 	[%rd861+688], %rs70;
	st.global.u8 	[%rd861+689], %rs71;
	st.global.u8 	[%rd861+690], %rs72;
	st.global.u8 	[%rd861+691], %rs73;
	st.global.u8 	[%rd861+692], %rs74;
	st.global.u8 	[%rd861+693], %rs75;
	st.global.u8 	[%rd861+694], %rs76;
	st.global.u8 	[%rd861+695], %rs77;
	st.global.u8 	[%rd861+696], %rs78;
	st.global.u8 	[%rd861+697], %rs79;
	st.global.u8 	[%rd861+698], %rs80;
	st.global.u8 	[%rd861+699], %rs81;
	st.global.u8 	[%rd861+700], %rs82;
	st.global.u8 	[%rd861+701], %rs83;
	st.global.u8 	[%rd861+702], %rs84;
	st.global.u8 	[%rd861+703], %rs85;
	st.global.u8 	[%rd861+704], %rs86;
	st.global.u8 	[%rd861+705], %rs87;
	st.global.u8 	[%rd861+706], %rs88;
	st.global.u8 	[%rd861+707], %rs89;
	st.global.u8 	[%rd861+708], %rs90;
	st.global.u8 	[%rd861+709], %rs91;
	st.global.u8 	[%rd861+710], %rs92;
	st.global.u8 	[%rd861+711], %rs93;
	st.global.u8 	[%rd861+712], %rs94;
	st.global.u8 	[%rd861+713], %rs95;
	st.global.u8 	[%rd861+714], %rs96;
	st.global.u8 	[%rd861+715], %rs97;
	st.global.u8 	[%rd861+716], %rs98;
	st.global.u8 	[%rd861+717], %rs99;
	st.global.u8 	[%rd861+718], %rs100;
	st.global.u8 	[%rd861+719], %rs101;
	st.global.u8 	[%rd861+720], %rs102;
	st.global.u8 	[%rd861+721], %rs103;
	st.global.u8 	[%rd861+722], %rs104;
	st.global.u8 	[%rd861+723], %rs105;
	st.global.u8 	[%rd861+724], %rs106;
	st.global.u8 	[%rd861+725], %rs107;
	st.global.u8 	[%rd861+726], %rs108;
	st.global.u8 	[%rd861+727], %rs109;
	st.global.u8 	[%rd861+728], %rs110;
	st.global.u8 	[%rd861+729], %rs111;
	st.global.u8 	[%rd861+730], %rs112;
	st.global.u8 	[%rd861+731], %rs113;
	st.global.u8 	[%rd861+732], %rs114;
	st.global.u8 	[%rd861+733], %rs115;
	st.global.u8 	[%rd861+734], %rs116;
	st.global.u8 	[%rd861+735], %rs117;
	st.global.u8 	[%rd861+736], %rs118;
	st.global.u8 	[%rd861+737], %rs119;
	st.global.u8 	[%rd861+738], %rs120;
	st.global.u8 	[%rd861+739], %rs121;
	st.global.u8 	[%rd861+740], %rs122;
	st.global.u8 	[%rd861+741], %rs123;
	st.global.u8 	[%rd861+742], %rs124;
	st.global.u8 	[%rd861+743], %rs125;
	st.global.u8 	[%rd861+744], %rs126;
	st.global.u8 	[%rd861+745], %rs127;
	st.global.u8 	[%rd861+746], %rs128;
	st.global.u8 	[%rd861+747], %rs129;
	st.global.u8 	[%rd861+748], %rs130;
	st.global.u8 	[%rd861+749], %rs131;
	st.global.u8 	[%rd861+750], %rs132;
	st.global.u8 	[%rd861+751], %rs133;
	st.global.u8 	[%rd861+752], %rs134;
	st.global.u8 	[%rd861+753], %rs135;
	st.global.u8 	[%rd861+754], %rs136;
	st.global.u8 	[%rd861+755], %rs137;
	st.global.u8 	[%rd861+756], %rs138;
	st.global.u8 	[%rd861+757], %rs139;
	st.global.u8 	[%rd861+758], %rs140;
	st.global.u8 	[%rd861+759], %rs141;
	st.global.u8 	[%rd861+760], %rs142;
	st.global.u8 	[%rd861+761], %rs143;
	st.global.u8 	[%rd861+762], %rs144;
	st.global.u8 	[%rd861+763], %rs145;
	st.global.u8 	[%rd861+764], %rs146;
	st.global.u8 	[%rd861+765], %rs147;
	st.global.u8 	[%rd861+766], %rs148;
	st.global.u8 	[%rd861+767], %rs149;
	st.global.u8 	[%rd861+768], %rs150;
	st.global.u8 	[%rd861+769], %rs151;
	st.global.u8 	[%rd861+770], %rs152;
	st.global.u8 	[%rd861+771], %rs153;
	st.global.u8 	[%rd861+772], %rs154;
	st.global.u8 	[%rd861+773], %rs155;
	st.global.u8 	[%rd861+774], %rs156;
	st.global.u8 	[%rd861+775], %rs157;
	st.global.u8 	[%rd861+776], %rs158;
	st.global.u8 	[%rd861+777], %rs159;
	st.global.u8 	[%rd861+778], %rs160;
	st.global.u8 	[%rd861+779], %rs161;
	st.global.u8 	[%rd861+780], %rs162;
	st.global.u8 	[%rd861+781], %rs163;
	st.global.u8 	[%rd861+782], %rs164;
	st.global.u8 	[%rd861+783], %rs165;
	st.global.u8 	[%rd861+784], %rs166;
	st.global.u8 	[%rd861+785], %rs167;
	st.global.u8 	[%rd861+786], %rs168;
	st.global.u8 	[%rd861+787], %rs169;
	st.global.u8 	[%rd861+788], %rs170;
	st.global.u8 	[%rd861+789], %rs171;
	st.global.u8 	[%rd861+790], %rs172;
	st.global.u8 	[%rd861+791], %rs173;
	st.global.u8 	[%rd861+792], %rs174;
	st.global.u8 	[%rd861+793], %rs175;
	st.global.u8 	[%rd861+794], %rs176;
	st.global.u8 	[%rd861+795], %rs177;
	st.global.u8 	[%rd861+796], %rs178;
	st.global.u8 	[%rd861+797], %rs179;
	st.global.u8 	[%rd861+798], %rs180;
	st.global.u8 	[%rd861+799], %rs181;
	st.global.u8 	[%rd861+800], %rs182;
	st.global.u8 	[%rd861+801], %rs183;
	st.global.u8 	[%rd861+802], %rs184;
	st.global.u8 	[%rd861+803], %rs185;
	st.global.u8 	[%rd861+804], %rs186;
	st.global.u8 	[%rd861+805], %rs187;
	st.global.u8 	[%rd861+806], %rs188;
	st.global.u8 	[%rd861+807], %rs189;
	st.global.u8 	[%rd861+808], %rs190;
	st.global.u8 	[%rd861+809], %rs191;
	st.global.u8 	[%rd861+810], %rs192;
	st.global.u8 	[%rd861+811], %rs193;
	st.global.u8 	[%rd861+812], %rs194;
	st.global.u8 	[%rd861+813], %rs195;
	st.global.u8 	[%rd861+814], %rs196;
	st.global.u8 	[%rd861+815], %rs197;
	st.global.u8 	[%rd861+816], %rs198;
	st.global.u8 	[%rd861+817], %rs199;
	st.global.u8 	[%rd861+818], %rs200;
	st.global.u8 	[%rd861+819], %rs201;
	st.global.u8 	[%rd861+820], %rs202;
	st.global.u8 	[%rd861+821], %rs203;
	st.global.u8 	[%rd861+822], %rs204;
	st.global.u8 	[%rd861+823], %rs205;
	st.global.u8 	[%rd861+824], %rs206;
	st.global.u8 	[%rd861+825], %rs207;
	st.global.u8 	[%rd861+826], %rs208;
	st.global.u8 	[%rd861+827], %rs209;
	st.global.u8 	[%rd861+828], %rs210;
	st.global.u8 	[%rd861+829], %rs211;
	st.global.u8 	[%rd861+830], %rs212;
	st.global.u8 	[%rd861+831], %rs213;
	st.global.u8 	[%rd861+832], %rs214;
	st.global.u8 	[%rd861+833], %rs215;
	st.global.u8 	[%rd861+834], %rs216;
	st.global.u8 	[%rd861+835], %rs217;
	st.global.u8 	[%rd861+836], %rs218;
	st.global.u8 	[%rd861+837], %rs219;
	st.global.u8 	[%rd861+838], %rs220;
	st.global.u8 	[%rd861+839], %rs221;
	st.global.u8 	[%rd861+840], %rs222;
	st.global.u8 	[%rd861+841], %rs223;
	st.global.u8 	[%rd861+842], %rs224;
	st.global.u8 	[%rd861+843], %rs225;
	st.global.u8 	[%rd861+844], %rs226;
	st.global.u8 	[%rd861+845], %rs227;
	st.global.u8 	[%rd861+846], %rs228;
	st.global.u8 	[%rd861+847], %rs229;
	st.global.u8 	[%rd861+848], %rs230;
	st.global.u8 	[%rd861+849], %rs231;
	st.global.u8 	[%rd861+850], %rs232;
	st.global.u8 	[%rd861+851], %rs233;
	st.global.u8 	[%rd861+852], %rs234;
	st.global.u8 	[%rd861+853], %rs235;
	st.global.u8 	[%rd861+854], %rs236;
	st.global.u8 	[%rd861+855], %rs237;
	st.global.u8 	[%rd861+856], %rs238;
	st.global.u8 	[%rd861+857], %rs239;
	st.global.u8 	[%rd861+858], %rs240;
	st.global.u8 	[%rd861+859], %rs241;
	st.global.u8 	[%rd861+860], %rs242;
	st.global.u8 	[%rd861+861], %rs243;
	st.global.u8 	[%rd861+862], %rs244;
	st.global.u8 	[%rd861+863], %rs245;
	st.global.u8 	[%rd861+864], %rs246;
	st.global.u8 	[%rd861+865], %rs247;
	st.global.u8 	[%rd861+866], %rs248;
	st.global.u8 	[%rd861+867], %rs249;
	st.global.u8 	[%rd861+868], %rs250;
	st.global.u8 	[%rd861+869], %rs251;
	st.global.u8 	[%rd861+870], %rs252;
	st.global.u8 	[%rd861+871], %rs253;
	st.global.u8 	[%rd861+872], %rs254;
	st.global.u8 	[%rd861+873], %rs255;
	st.global.u8 	[%rd861+874], %rs256;
	st.global.u8 	[%rd861+875], %rs257;
	st.global.u8 	[%rd861+876], %rs258;
	st.global.u8 	[%rd861+877], %rs259;
	st.global.u8 	[%rd861+878], %rs260;
	st.global.u8 	[%rd861+879], %rs261;
	st.global.u8 	[%rd861+880], %rs262;
	st.global.u8 	[%rd861+881], %rs263;
	st.global.u8 	[%rd861+882], %rs264;
	st.global.u8 	[%rd861+883], %rs265;
	st.global.u8 	[%rd861+884], %rs266;
	st.global.u8 	[%rd861+885], %rs267;
	st.global.u8 	[%rd861+886], %rs268;
	st.global.u8 	[%rd861+887], %rs269;
	st.global.u8 	[%rd861+888], %rs270;
	st.global.u8 	[%rd861+889], %rs271;
	st.global.u8 	[%rd861+890], %rs272;
	st.global.u8 	[%rd861+891], %rs273;
	st.global.u8 	[%rd861+892], %rs274;
	st.global.u8 	[%rd861+893], %rs275;
	st.global.u8 	[%rd861+894], %rs276;
	st.global.u8 	[%rd861+895], %rs277;
	st.global.u8 	[%rd861+896], %rs278;
	st.global.u8 	[%rd861+897], %rs279;
	st.global.u8 	[%rd861+898], %rs280;
	st.global.u8 	[%rd861+899], %rs281;
	st.global.u8 	[%rd861+900], %rs282;
	st.global.u8 	[%rd861+901], %rs283;
	st.global.u8 	[%rd861+902], %rs284;
	st.global.u8 	[%rd861+903], %rs285;
	st.global.u8 	[%rd861+904], %rs286;
	st.global.u8 	[%rd861+905], %rs287;
	st.global.u8 	[%rd861+906], %rs288;
	st.global.u8 	[%rd861+907], %rs289;
	st.global.u8 	[%rd861+908], %rs290;
	st.global.u8 	[%rd861+909], %rs291;
	st.global.u8 	[%rd861+910], %rs292;
	st.global.u8 	[%rd861+911], %rs293;
	st.global.u8 	[%rd861+912], %rs294;
	st.global.u8 	[%rd861+913], %rs295;
	st.global.u8 	[%rd861+914], %rs296;
	st.global.u8 	[%rd861+915], %rs297;
	st.global.u8 	[%rd861+916], %rs298;
	st.global.u8 	[%rd861+917], %rs299;
	st.global.u8 	[%rd861+918], %rs300;
	st.global.u8 	[%rd861+919], %rs301;
	st.global.u8 	[%rd861+920], %rs302;
	st.global.u8 	[%rd861+921], %rs303;
	st.global.u8 	[%rd861+922], %rs304;
	st.global.u8 	[%rd861+923], %rs305;
	st.global.u8 	[%rd861+924], %rs306;
	st.global.u8 	[%rd861+925], %rs307;
	st.global.u8 	[%rd861+926], %rs308;
	st.global.u8 	[%rd861+927], %rs309;
	st.global.u8 	[%rd861+928], %rs310;
	st.global.u8 	[%rd861+929], %rs311;
	st.global.u8 	[%rd861+930], %rs312;
	st.global.u8 	[%rd861+931], %rs313;
	st.global.u8 	[%rd861+932], %rs314;
	st.global.u8 	[%rd861+933], %rs315;
	st.global.u8 	[%rd861+934], %rs316;
	st.global.u8 	[%rd861+935], %rs317;
	st.global.u8 	[%rd861+936], %rs318;
	st.global.u8 	[%rd861+937], %rs319;
	st.global.u8 	[%rd861+938], %rs320;
	st.global.u8 	[%rd861+939], %rs321;
	st.global.u8 	[%rd861+940], %rs322;
	st.global.u8 	[%rd861+941], %rs323;
	st.global.u8 	[%rd861+942], %rs324;
	st.global.u8 	[%rd861+943], %rs325;
	st.global.u8 	[%rd861+944], %rs326;
	st.global.u8 	[%rd861+945], %rs327;
	st.global.u8 	[%rd861+946], %rs328;
	st.global.u8 	[%rd861+947], %rs329;
	st.global.u8 	[%rd861+948], %rs330;
	st.global.u8 	[%rd861+949], %rs331;
	st.global.u8 	[%rd861+950], %rs332;
	st.global.u8 	[%rd861+951], %rs333;
	st.global.u8 	[%rd861+952], %rs334;
	st.global.u8 	[%rd861+953], %rs335;
	st.global.u8 	[%rd861+954], %rs336;
	st.global.u8 	[%rd861+955], %rs337;
	st.global.u8 	[%rd861+956], %rs338;
	st.global.u8 	[%rd861+957], %rs339;
	st.global.u8 	[%rd861+958], %rs340;
	st.global.u8 	[%rd861+959], %rs341;
	st.global.u8 	[%rd861+960], %rs342;
	st.global.u8 	[%rd861+961], %rs343;
	st.global.u8 	[%rd861+962], %rs344;
	st.global.u8 	[%rd861+963], %rs345;
	st.global.u8 	[%rd861+964], %rs346;
	st.global.u8 	[%rd861+965], %rs347;
	st.global.u8 	[%rd861+966], %rs348;
	st.global.u8 	[%rd861+967], %rs349;
	st.global.u8 	[%rd861+968], %rs350;
	st.global.u8 	[%rd861+969], %rs351;
	st.global.u8 	[%rd861+970], %rs352;
	st.global.u8 	[%rd861+971], %rs353;
	st.global.u8 	[%rd861+972], %rs354;
	st.global.u8 	[%rd861+973], %rs355;
	st.global.u8 	[%rd861+974], %rs356;
	st.global.u8 	[%rd861+975], %rs357;
	st.global.u8 	[%rd861+976], %rs358;
	st.global.u8 	[%rd861+977], %rs359;
	st.global.u8 	[%rd861+978], %rs360;
	st.global.u8 	[%rd861+979], %rs361;
	st.global.u8 	[%rd861+980], %rs362;
	st.global.u8 	[%rd861+981], %rs363;
	st.global.u8 	[%rd861+982], %rs364;
	st.global.u8 	[%rd861+983], %rs365;
	st.global.u8 	[%rd861+984], %rs366;
	st.global.u8 	[%rd861+985], %rs367;
	st.global.u8 	[%rd861+986], %rs368;
	st.global.u8 	[%rd861+987], %rs369;
	st.global.u8 	[%rd861+988], %rs370;
	st.global.u8 	[%rd861+989], %rs371;
	st.global.u8 	[%rd861+990], %rs372;
	st.global.u8 	[%rd861+991], %rs373;
	st.global.u8 	[%rd861+992], %rs374;
	st.global.u8 	[%rd861+993], %rs375;
	st.global.u8 	[%rd861+994], %rs376;
	st.global.u8 	[%rd861+995], %rs377;
	st.global.u8 	[%rd861+996], %rs378;
	st.global.u8 	[%rd861+997], %rs379;
	st.global.u8 	[%rd861+998], %rs380;
	st.global.u8 	[%rd861+999], %rs381;
	st.global.u8 	[%rd861+1000], %rs382;
	st.global.u8 	[%rd861+1001], %rs383;
	st.global.u8 	[%rd861+1002], %rs384;
	st.global.u8 	[%rd861+1003], %rs385;
	st.global.u8 	[%rd861+1004], %rs386;
	st.global.u8 	[%rd861+1005], %rs387;
	st.global.u8 	[%rd861+1006], %rs388;
	st.global.u8 	[%rd861+1007], %rs389;
	st.global.u8 	[%rd861+1008], %rs390;
	st.global.u8 	[%rd861+1009], %rs391;
	st.global.u8 	[%rd861+1010], %rs392;
	st.global.u8 	[%rd861+1011], %rs393;
	st.global.u8 	[%rd861+1012], %rs394;
	st.global.u8 	[%rd861+1013], %rs395;
	st.global.u8 	[%rd861+1014], %rs396;
	st.global.u8 	[%rd861+1015], %rs397;
	st.global.u8 	[%rd861+1016], %rs398;
	st.global.u8 	[%rd861+1017], %rs399;
	st.global.u8 	[%rd861+1018], %rs400;
	st.global.u8 	[%rd861+1019], %rs401;
	st.global.u8 	[%rd861+1020], %rs402;
	st.global.u8 	[%rd861+1021], %rs403;
	st.global.u8 	[%rd861+1022], %rs404;
	st.global.u8 	[%rd861+1023], %rs405;
	st.global.u8 	[%rd861+1024], %rs406;
	st.global.u8 	[%rd861+1025], %rs407;
	st.global.u8 	[%rd861+1026], %rs408;
	st.global.u8 	[%rd861+1027], %rs409;
	st.global.u8 	[%rd861+1028], %rs410;
	st.global.u8 	[%rd861+1029], %rs411;
	st.global.u8 	[%rd861+1030], %rs412;
	st.global.u8 	[%rd861+1031], %rs413;
	st.global.u8 	[%rd861+1032], %rs414;
	st.global.u8 	[%rd861+1033], %rs415;
	st.global.u8 	[%rd861+1034], %rs416;
	st.global.u8 	[%rd861+1035], %rs417;
	st.global.u8 	[%rd861+1036], %rs418;
	st.global.u8 	[%rd861+1037], %rs419;
	st.global.u8 	[%rd861+1038], %rs420;
	st.global.u8 	[%rd861+1039], %rs421;
	st.global.u8 	[%rd861+1040], %rs422;
	st.global.u8 	[%rd861+1041], %rs423;
	st.global.u8 	[%rd861+1042], %rs424;
	st.global.u8 	[%rd861+1043], %rs425;
	st.global.u8 	[%rd861+1044], %rs426;
	st.global.u8 	[%rd861+1045], %rs427;
	st.global.u8 	[%rd861+1046], %rs428;
	st.global.u8 	[%rd861+1047], %rs429;
	st.global.u8 	[%rd861+1048], %rs430;
	st.global.u8 	[%rd861+1049], %rs431;
	st.global.u8 	[%rd861+1050], %rs432;
	st.global.u8 	[%rd861+1051], %rs433;
	st.global.u8 	[%rd861+1052], %rs434;
	st.global.u8 	[%rd861+1053], %rs435;
	st.global.u8 	[%rd861+1054], %rs436;
	st.global.u8 	[%rd861+1055], %rs437;
	st.global.u8 	[%rd861+1056], %rs438;
	st.global.u8 	[%rd861+1057], %rs439;
	st.global.u8 	[%rd861+1058], %rs440;
	st.global.u8 	[%rd861+1059], %rs441;
	st.global.u8 	[%rd861+1060], %rs442;
	st.global.u8 	[%rd861+1061], %rs443;
	st.global.u8 	[%rd861+1062], %rs444;
	st.global.u8 	[%rd861+1063], %rs445;
	st.global.u8 	[%rd861+1064], %rs446;
	st.global.u8 	[%rd861+1065], %rs447;
	st.global.u8 	[%rd861+1066], %rs448;
	st.global.u8 	[%rd861+1067], %rs449;
	st.global.u8 	[%rd861+1068], %rs450;
	st.global.u8 	[%rd861+1069], %rs451;
	st.global.u8 	[%rd861+1070], %rs452;
	st.global.u8 	[%rd861+1071], %rs453;
	st.global.u8 	[%rd861+1072], %rs454;
	st.global.u8 	[%rd861+1073], %rs455;
	st.global.u8 	[%rd861+1074], %rs456;
	st.global.u8 	[%rd861+1075], %rs457;
	st.global.u8 	[%rd861+1076], %rs458;
	st.global.u8 	[%rd861+1077], %rs459;
	st.global.u8 	[%rd861+1078], %rs460;
	st.global.u8 	[%rd861+1079], %rs461;
	st.global.u8 	[%rd861+1080], %rs462;
	st.global.u8 	[%rd861+1081], %rs463;
	st.global.u8 	[%rd861+1082], %rs464;
	st.global.u8 	[%rd861+1083], %rs465;
	st.global.u8 	[%rd861+1084], %rs466;
	st.global.u8 	[%rd861+1085], %rs467;
	st.global.u8 	[%rd861+1086], %rs468;
	st.global.u8 	[%rd861+1087], %rs469;
	st.global.u8 	[%rd861+1088], %rs470;
	st.global.u8 	[%rd861+1089], %rs471;
	st.global.u8 	[%rd861+1090], %rs472;
	st.global.u8 	[%rd861+1091], %rs473;
	st.global.u8 	[%rd861+1092], %rs474;
	st.global.u8 	[%rd861+1093], %rs475;
	st.global.u8 	[%rd861+1094], %rs476;
	st.global.u8 	[%rd861+1095], %rs477;
	st.global.u8 	[%rd861+1096], %rs478;
	st.global.u8 	[%rd861+1097], %rs479;
	st.global.u8 	[%rd861+1098], %rs480;
	st.global.u8 	[%rd861+1099], %rs481;
	st.global.u8 	[%rd861+1100], %rs482;
	st.global.u8 	[%rd861+1101], %rs483;
	st.global.u8 	[%rd861+1102], %rs484;
	st.global.u8 	[%rd861+1103], %rs485;
	st.global.u8 	[%rd861+1104], %rs486;
	st.global.u8 	[%rd861+1105], %rs487;
	st.global.u8 	[%rd861+1106], %rs488;
	st.global.u8 	[%rd861+1107], %rs489;
	st.global.u8 	[%rd861+1108], %rs490;
	st.global.u8 	[%rd861+1109], %rs491;
	st.global.u8 	[%rd861+1110], %rs492;
	st.global.u8 	[%rd861+1111], %rs493;
	st.global.u8 	[%rd861+1112], %rs494;
	st.global.u8 	[%rd861+1113], %rs495;
	st.global.u8 	[%rd861+1114], %rs496;
	st.global.u8 	[%rd861+1115], %rs497;
	st.global.u8 	[%rd861+1116], %rs498;
	st.global.u8 	[%rd861+1117], %rs499;
	st.global.u8 	[%rd861+1118], %rs500;
	st.global.u8 	[%rd861+1119], %rs501;
	st.global.u8 	[%rd861+1120], %rs502;
	st.global.u8 	[%rd861+1121], %rs503;
	st.global.u8 	[%rd861+1122], %rs504;
	st.global.u8 	[%rd861+1123], %rs505;
	st.global.u8 	[%rd861+1124], %rs506;
	st.global.u8 	[%rd861+1125], %rs507;
	st.global.u8 	[%rd861+1126], %rs508;
	st.global.u8 	[%rd861+1127], %rs509;
	st.global.u8 	[%rd861+1128], %rs510;
	st.global.u8 	[%rd861+1129], %rs511;
	st.global.u8 	[%rd861+1130], %rs512;
	st.global.u8 	[%rd861+1131], %rs513;
	st.global.u8 	[%rd861+1132], %rs514;
	st.global.u8 	[%rd861+1133], %rs515;
	st.global.u8 	[%rd861+1134], %rs516;
	st.global.u8 	[%rd861+1135], %rs517;
	st.global.u8 	[%rd861+1136], %rs518;
	st.global.u8 	[%rd861+1137], %rs519;
	st.global.u8 	[%rd861+1138], %rs520;
	st.global.u8 	[%rd861+1139], %rs521;
	st.global.u8 	[%rd861+1140], %rs522;
	st.global.u8 	[%rd861+1141], %rs523;
	st.global.u8 	[%rd861+1142], %rs524;
	st.global.u8 	[%rd861+1143], %rs525;
	st.global.u8 	[%rd861+1144], %rs526;
	st.global.u8 	[%rd861+1145], %rs527;
	st.global.u8 	[%rd861+1146], %rs528;
	st.global.u8 	[%rd861+1147], %rs529;
	st.global.u8 	[%rd861+1148], %rs530;
	st.global.u8 	[%rd861+1149], %rs531;
	st.global.u8 	[%rd861+1150], %rs532;
	st.global.u8 	[%rd861+1151], %rs533;
	st.global.u8 	[%rd861+1152], %rs534;
	st.global.u8 	[%rd861+1153], %rs535;
	st.global.u8 	[%rd861+1154], %rs536;
	st.global.u8 	[%rd861+1155], %rs537;
	st.global.u8 	[%rd861+1156], %rs538;
	st.global.u8 	[%rd861+1157], %rs539;
	st.global.u8 	[%rd861+1158], %rs540;
	st.global.u8 	[%rd861+1159], %rs541;
	st.global.u8 	[%rd861+1160], %rs542;
	st.global.u8 	[%rd861+1161], %rs543;
	st.global.u8 	[%rd861+1162], %rs544;
	st.global.u8 	[%rd861+1163], %rs545;
	st.global.u8 	[%rd861+1164], %rs546;
	st.global.u8 	[%rd861+1165], %rs547;
	st.global.u8 	[%rd861+1166], %rs548;
	st.global.u8 	[%rd861+1167], %rs549;
	st.global.u8 	[%rd861+1168], %rs550;
	st.global.u8 	[%rd861+1169], %rs551;
	st.global.u8 	[%rd861+1170], %rs552;
	st.global.u8 	[%rd861+1171], %rs553;
	st.global.u8 	[%rd861+1172], %rs554;
	st.global.u8 	[%rd861+1173], %rs555;
	st.global.u8 	[%rd861+1174], %rs556;
	st.global.u8 	[%rd861+1175], %rs557;
	st.global.u8 	[%rd861+1176], %rs558;
	st.global.u8 	[%rd861+1177], %rs559;
	st.global.u8 	[%rd861+1178], %rs560;
	st.global.u8 	[%rd861+1179], %rs561;
	st.global.u8 	[%rd861+1180], %rs562;
	st.global.u8 	[%rd861+1181], %rs563;
	st.global.u8 	[%rd861+1182], %rs564;
	st.global.u8 	[%rd861+1183], %rs565;
	st.global.u8 	[%rd861+1184], %rs566;
	st.global.u8 	[%rd861+1185], %rs567;
	st.global.u8 	[%rd861+1186], %rs568;
	st.global.u8 	[%rd861+1187], %rs569;
	st.global.u8 	[%rd861+1188], %rs570;
	st.global.u8 	[%rd861+1189], %rs571;
	st.global.u8 	[%rd861+1190], %rs572;
	st.global.u8 	[%rd861+1191], %rs573;
	st.global.u8 	[%rd861+1192], %rs574;
	st.global.u8 	[%rd861+1193], %rs575;
	st.global.u8 	[%rd861+1194], %rs576;
	st.global.u8 	[%rd861+1195], %rs577;
	st.global.u8 	[%rd861+1196], %rs578;
	st.global.u8 	[%rd861+1197], %rs579;
	st.global.u8 	[%rd861+1198], %rs580;
	st.global.u8 	[%rd861+1199], %rs581;
	st.global.u8 	[%rd861+1200], %rs582;
	st.global.u8 	[%rd861+1201], %rs583;
	st.global.u8 	[%rd861+1202], %rs584;
	st.global.u8 	[%rd861+1203], %rs585;
	st.global.u8 	[%rd861+1204], %rs586;
	st.global.u8 	[%rd861+1205], %rs587;
	st.global.u8 	[%rd861+1206], %rs588;
	st.global.u8 	[%rd861+1207], %rs589;
	st.global.u8 	[%rd861+1208], %rs590;
	st.global.u8 	[%rd861+1209], %rs591;
	st.global.u8 	[%rd861+1210], %rs592;
	st.global.u8 	[%rd861+1211], %rs593;
	st.global.u8 	[%rd861+1212], %rs594;
	st.global.u8 	[%rd861+1213], %rs595;
	st.global.u8 	[%rd861+1214], %rs596;
	st.global.u8 	[%rd861+1215], %rs597;
	st.global.u8 	[%rd861+1216], %rs598;
	st.global.u8 	[%rd861+1217], %rs599;
	st.global.u8 	[%rd861+1218], %rs600;
	st.global.u8 	[%rd861+1219], %rs601;
	st.global.u8 	[%rd861+1220], %rs602;
	st.global.u8 	[%rd861+1221], %rs603;
	st.global.u8 	[%rd861+1222], %rs604;
	st.global.u8 	[%rd861+1223], %rs605;
	st.global.u8 	[%rd861+1224], %rs606;
	st.global.u8 	[%rd861+1225], %rs607;
	st.global.u8 	[%rd861+1226], %rs608;
	st.global.u8 	[%rd861+1227], %rs609;
	st.global.u8 	[%rd861+1228], %rs610;
	st.global.u8 	[%rd861+1229], %rs611;
	st.global.u8 	[%rd861+1230], %rs612;
	st.global.u8 	[%rd861+1231], %rs613;
	st.global.u8 	[%rd861+1232], %rs614;
	st.global.u8 	[%rd861+1233], %rs615;
	st.global.u8 	[%rd861+1234], %rs616;
	st.global.u8 	[%rd861+1235], %rs617;
	st.global.u8 	[%rd861+1236], %rs618;
	st.global.u8 	[%rd861+1237], %rs619;
	st.global.u8 	[%rd861+1238], %rs620;
	st.global.u8 	[%rd861+1239], %rs621;
	st.global.u8 	[%rd861+1240], %rs622;
	st.global.u8 	[%rd861+1241], %rs623;
	st.global.u8 	[%rd861+1242], %rs624;
	st.global.u8 	[%rd861+1243], %rs625;
	st.global.u8 	[%rd861+1244], %rs626;
	st.global.u8 	[%rd861+1245], %rs627;
	st.global.u8 	[%rd861+1246], %rs628;
	st.global.u8 	[%rd861+1247], %rs629;
	st.global.u8 	[%rd861+1248], %rs630;
	st.global.u8 	[%rd861+1249], %rs631;
	cvta.to.global.u64 	%rd862, %rd871;
	mul.wide.s32 	%rd863, %r13929, 4;
	add.s64 	%rd864, %rd862, %rd863;
	mov.b32 	%r13930, 1;
	st.global.u32 	[%rd864+4], %r13930;
	cvta.to.global.u64 	%rd865, %rd872;
	add.s32 	%r13931, %r13929, 1;
	st.global.u32 	[%rd865], %r13931;
	bra.uni 	$L__BB3_3825;
$L__BB3_3821:
	mul.wide.s32 	%rd839, %r15814, 4;
	add.s64 	%rd840, %rd7, %rd839;
	ld.local.u32 	%r5264, [%rd840];
	mov.b32 	%r15818, 0;
	mov.b32 	%r15816, -25;
	cvt.s64.s32 	%rd841, %r15814;
	add.s64 	%rd842, %rd6, %rd841;
$L__BB3_3822:
	add.s32 	%r13914, %r15816, 25;
	shr.u32 	%r13915, %r5264, %r13914;
	and.b32  	%r13916, %r13915, 1;
	setp.eq.b32 	%p6014, %r13916, 1;
	not.pred 	%p6015, %p6014;
	@%p6015 bra 	$L__BB3_3824;
	ld.param.u64 	%rd870, [_Z17generateProposalsILi5EEvP14SudokuProposalS1_PiS2_iS2__param_2];
	ld.param.u64 	%rd867, [_Z17generateProposalsILi5EEvP14SudokuProposalS1_PiS2_iS2__param_1];
	cvt.u16.u32 	%rs1271, %r15816;
	add.s16 	%rs1272, %rs1271, 26;
	st.local.u8 	[%rd842], %rs1272;
	mov.u32 	%r13917, %ctaid.x;
	mov.u32 	%r13918, %ntid.x;
	mov.u32 	%r13919, %tid.x;
	mad.lo.s32 	%r13920, %r13917, %r13918, %r13919;
	mul.lo.s32 	%r13921, %r13920, 25;
	add.s32 	%r13922, %r15818, %r13921;
	mul.wide.s32 	%rd843, %r15818, 4;
	cvta.to.global.u64 	%rd844, %rd870;
	mul.wide.s32 	%rd845, %r13921, 4;
	add.s64 	%rd846, %rd844, %rd845;
	add.s64 	%rd847, %rd846, %rd843;
	mov.b32 	%r13923, 1;
	st.global.u32 	[%rd847], %r13923;
	cvta.to.global.u64 	%rd848, %rd867;
	mul.wide.s32 	%rd849, %r13922, 625;
	add.s64 	%rd850, %rd848, %rd849;
	ld.local.u8 	%rs1273, [%rd6];
	ld.local.u8 	%rs1274, [%rd6+1];
	ld.local.u8 	%rs1275, [%rd6+2];
	ld.local.u8 	%rs1276, [%rd6+3];
	ld.local.u8 	%rs1277, [%rd6+4];
	ld.local.u8 	%rs1278, [%rd6+5];
	ld.local.u8 	%rs1279, [%rd6+6];
	ld.local.u8 	%rs1280, [%rd6+7];
	ld.local.u8 	%rs1281, [%rd6+8];
	ld.local.u8 	%rs1282, [%rd6+9];
	ld.local.u8 	%rs1283, [%rd6+10];
	ld.local.u8 	%rs1284, [%rd6+11];
	ld.local.u8 	%rs1285, [%rd6+12];
	ld.local.u8 	%rs1286, [%rd6+13];
	ld.local.u8 	%rs1287, [%rd6+14];
	ld.local.u8 	%rs1288, [%rd6+15];
	ld.local.u8 	%rs1289, [%rd6+16];
	ld.local.u8 	%rs1290, [%rd6+17];
	ld.local.u8 	%rs1291, [%rd6+18];
	ld.local.u8 	%rs1292, [%rd6+19];
	ld.local.u8 	%rs1293, [%rd6+20];
	ld.local.u8 	%rs1294, [%rd6+21];
	ld.local.u8 	%rs1295, [%rd6+22];
	ld.local.u8 	%rs1296, [%rd6+23];
	ld.local.u8 	%rs1297, [%rd6+24];
	ld.local.u8 	%rs1298, [%rd6+25];
	ld.local.u8 	%rs1299, [%rd6+26];
	ld.local.u8 	%rs1300, [%rd6+27];
	ld.local.u8 	%rs1301, [%rd6+28];
	ld.local.u8 	%rs1302, [%rd6+29];
	ld.local.u8 	%rs1303, [%rd6+30];
	ld.local.u8 	%rs1304, [%rd6+31];
	ld.local.u8 	%rs1305, [%rd6+32];
	ld.local.u8 	%rs1306, [%rd6+33];
	ld.local.u8 	%rs1307, [%rd6+34];
	ld.local.u8 	%rs1308, [%rd6+35];
	ld.local.u8 	%rs1309, [%rd6+36];
	ld.local.u8 	%rs1310, [%rd6+37];
	ld.local.u8 	%rs1311, [%rd6+38];
	ld.local.u8 	%rs1312, [%rd6+39];
	ld.local.u8 	%rs1313, [%rd6+40];
	ld.local.u8 	%rs1314, [%rd6+41];
	ld.local.u8 	%rs1315, [%rd6+42];
	ld.local.u8 	%rs1316, [%rd6+43];
	ld.local.u8 	%rs1317, [%rd6+44];
	ld.local.u8 	%rs1318, [%rd6+45];
	ld.local.u8 	%rs1319, [%rd6+46];
	ld.local.u8 	%rs1320, [%rd6+47];
	ld.local.u8 	%rs1321, [%rd6+48];
	ld.local.u8 	%rs1322, [%rd6+49];
	ld.local.u8 	%rs1323, [%rd6+50];
	ld.local.u8 	%rs1324, [%rd6+51];
	ld.local.u8 	%rs1325, [%rd6+52];
	ld.local.u8 	%rs1326, [%rd6+53];
	ld.local.u8 	%rs1327, [%rd6+54];
	ld.local.u8 	%rs1328, [%rd6+55];
	ld.local.u8 	%rs1329, [%rd6+56];
	ld.local.u8 	%rs1330, [%rd6+57];
	ld.local.u8 	%rs1331, [%rd6+58];
	ld.local.u8 	%rs1332, [%rd6+59];
	ld.local.u8 	%rs1333, [%rd6+60];
	ld.local.u8 	%rs1334, [%rd6+61];
	ld.local.u8 	%rs1335, [%rd6+62];
	ld.local.u8 	%rs1336, [%rd6+63];
	ld.local.u8 	%rs1337, [%rd6+64];
	ld.local.u8 	%rs1338, [%rd6+65];
	ld.local.u8 	%rs1339, [%rd6+66];
	ld.local.u8 	%rs1340, [%rd6+67];
	ld.local.u8 	%rs1341, [%rd6+68];
	ld.local.u8 	%rs1342, [%rd6+69];
	ld.local.u8 	%rs1343, [%rd6+70];
	ld.local.u8 	%rs1344, [%rd6+71];
	ld.local.u8 	%rs1345, [%rd6+72];
	ld.local.u8 	%rs1346, [%rd6+73];
	ld.local.u8 	%rs1347, [%rd6+74];
	ld.local.u8 	%rs1348, [%rd6+75];
	ld.local.u8 	%rs1349, [%rd6+76];
	ld.local.u8 	%rs1350, [%rd6+77];
	ld.local.u8 	%rs1351, [%rd6+78];
	ld.local.u8 	%rs1352, [%rd6+79];
	ld.local.u8 	%rs1353, [%rd6+80];
	ld.local.u8 	%rs1354, [%rd6+81];
	ld.local.u8 	%rs1355, [%rd6+82];
	ld.local.u8 	%rs1356, [%rd6+83];
	ld.local.u8 	%rs1357, [%rd6+84];
	ld.local.u8 	%rs1358, [%rd6+85];
	ld.local.u8 	%rs1359, [%rd6+86];
	ld.local.u8 	%rs1360, [%rd6+87];
	ld.local.u8 	%rs1361, [%rd6+88];
	ld.local.u8 	%rs1362, [%rd6+89];
	ld.local.u8 	%rs1363, [%rd6+90];
	ld.local.u8 	%rs1364, [%rd6+91];
	ld.local.u8 	%rs1365, [%rd6+92];
	ld.local.u8 	%rs1366, [%rd6+93];
	ld.local.u8 	%rs1367, [%rd6+94];
	ld.local.u8 	%rs1368, [%rd6+95];
	ld.local.u8 	%rs1369, [%rd6+96];
	ld.local.u8 	%rs1370, [%rd6+97];
	ld.local.u8 	%rs1371, [%rd6+98];
	ld.local.u8 	%rs1372, [%rd6+99];
	ld.local.u8 	%rs1373, [%rd6+100];
	ld.local.u8 	%rs1374, [%rd6+101];
	ld.local.u8 	%rs1375, [%rd6+102];
	ld.local.u8 	%rs1376, [%rd6+103];
	ld.local.u8 	%rs1377, [%rd6+104];
	ld.local.u8 	%rs1378, [%rd6+105];
	ld.local.u8 	%rs1379, [%rd6+106];
	ld.local.u8 	%rs1380, [%rd6+107];
	ld.local.u8 	%rs1381, [%rd6+108];
	ld.local.u8 	%rs1382, [%rd6+109];
	ld.local.u8 	%rs1383, [%rd6+110];
	ld.local.u8 	%rs1384, [%rd6+111];
	ld.local.u8 	%rs1385, [%rd6+112];
	ld.local.u8 	%rs1386, [%rd6+113];
	ld.local.u8 	%rs1387, [%rd6+114];
	ld.local.u8 	%rs1388, [%rd6+115];
	ld.local.u8 	%rs1389, [%rd6+116];
	ld.local.u8 	%rs1390, [%rd6+117];
	ld.local.u8 	%rs1391, [%rd6+118];
	ld.local.u8 	%rs1392, [%rd6+119];
	ld.local.u8 	%rs1393, [%rd6+120];
	ld.local.u8 	%rs1394, [%rd6+121];
	ld.local.u8 	%rs1395, [%rd6+122];
	ld.local.u8 	%rs1396, [%rd6+123];
	ld.local.u8 	%rs1397, [%rd6+124];
	ld.local.u8 	%rs1398, [%rd6+125];
	ld.local.u8 	%rs1399, [%rd6+126];
	ld.local.u8 	%rs1400, [%rd6+127];
	ld.local.u8 	%rs1401, [%rd6+128];
	ld.local.u8 	%rs1402, [%rd6+129];
	ld.local.u8 	%rs1403, [%rd6+130];
	ld.local.u8 	%rs1404, [%rd6+131];
	ld.local.u8 	%rs1405, [%rd6+132];
	ld.local.u8 	%rs1406, [%rd6+133];
	ld.local.u8 	%rs1407, [%rd6+134];
	ld.local.u8 	%rs1408, [%rd6+135];
	ld.local.u8 	%rs1409, [%rd6+136];
	ld.local.u8 	%rs1410, [%rd6+137];
	ld.local.u8 	%rs1411, [%rd6+138];
	ld.local.u8 	%rs1412, [%rd6+139];
	ld.local.u8 	%rs1413, [%rd6+140];
	ld.local.u8 	%rs1414, [%rd6+141];
	ld.local.u8 	%rs1415, [%rd6+142];
	ld.local.u8 	%rs1416, [%rd6+143];
	ld.local.u8 	%rs1417, [%rd6+144];
	ld.local.u8 	%rs1418, [%rd6+145];
	ld.local.u8 	%rs1419, [%rd6+146];
	ld.local.u8 	%rs1420, [%rd6+147];
	ld.local.u8 	%rs1421, [%rd6+148];
	ld.local.u8 	%rs1422, [%rd6+149];
	ld.local.u8 	%rs1423, [%rd6+150];
	ld.local.u8 	%rs1424, [%rd6+151];
	ld.local.u8 	%rs1425, [%rd6+152];
	ld.local.u8 	%rs1426, [%rd6+153];
	ld.local.u8 	%rs1427, [%rd6+154];
	ld.local.u8 	%rs1428, [%rd6+155];
	ld.local.u8 	%rs1429, [%rd6+156];
	ld.local.u8 	%rs1430, [%rd6+157];
	ld.local.u8 	%rs1431, [%rd6+158];
	ld.local.u8 	%rs1432, [%rd6+159];
	ld.local.u8 	%rs1433, [%rd6+160];
	ld.local.u8 	%rs1434, [%rd6+161];
	ld.local.u8 	%rs1435, [%rd6+162];
	ld.local.u8 	%rs1436, [%rd6+163];
	ld.local.u8 	%rs1437, [%rd6+164];
	ld.local.u8 	%rs1438, [%rd6+165];
	ld.local.u8 	%rs1439, [%rd6+166];
	ld.local.u8 	%rs1440, [%rd6+167];
	ld.local.u8 	%rs1441, [%rd6+168];
	ld.local.u8 	%rs1442, [%rd6+169];
	ld.local.u8 	%rs1443, [%rd6+170];
	ld.local.u8 	%rs1444, [%rd6+171];
	ld.local.u8 	%rs1445, [%rd6+172];
	ld.local.u8 	%rs1446, [%rd6+173];
	ld.local.u8 	%rs1447, [%rd6+174];
	ld.local.u8 	%rs1448, [%rd6+175];
	ld.local.u8 	%rs1449, [%rd6+176];
	ld.local.u8 	%rs1450, [%rd6+177];
	ld.local.u8 	%rs1451, [%rd6+178];
	ld.local.u8 	%rs1452, [%rd6+179];
	ld.local.u8 	%rs1453, [%rd6+180];
	ld.local.u8 	%rs1454, [%rd6+181];
	ld.local.u8 	%rs1455, [%rd6+182];
	ld.local.u8 	%rs1456, [%rd6+183];
	ld.local.u8 	%rs1457, [%rd6+184];
	ld.local.u8 	%rs1458, [%rd6+185];
	ld.local.u8 	%rs1459, [%rd6+186];
	ld.local.u8 	%rs1460, [%rd6+187];
	ld.local.u8 	%rs1461, [%rd6+188];
	ld.local.u8 	%rs1462, [%rd6+189];
	ld.local.u8 	%rs1463, [%rd6+190];
	ld.local.u8 	%rs1464, [%rd6+191];
	ld.local.u8 	%rs1465, [%rd6+192];
	ld.local.u8 	%rs1466, [%rd6+193];
	ld.local.u8 	%rs1467, [%rd6+194];
	ld.local.u8 	%rs1468, [%rd6+195];
	ld.local.u8 	%rs1469, [%rd6+196];
	ld.local.u8 	%rs1470, [%rd6+197];
	ld.local.u8 	%rs1471, [%rd6+198];
	ld.local.u8 	%rs1472, [%rd6+199];
	ld.local.u8 	%rs1473, [%rd6+200];
	ld.local.u8 	%rs1474, [%rd6+201];
	ld.local.u8 	%rs1475, [%rd6+202];
	ld.local.u8 	%rs1476, [%rd6+203];
	ld.local.u8 	%rs1477, [%rd6+204];
	ld.local.u8 	%rs1478, [%rd6+205];
	ld.local.u8 	%rs1479, [%rd6+206];
	ld.local.u8 	%rs1480, [%rd6+207];
	ld.local.u8 	%rs1481, [%rd6+208];
	ld.local.u8 	%rs1482, [%rd6+209];
	ld.local.u8 	%rs1483, [%rd6+210];
	ld.local.u8 	%rs1484, [%rd6+211];
	ld.local.u8 	%rs1485, [%rd6+212];
	ld.local.u8 	%rs1486, [%rd6+213];
	ld.local.u8 	%rs1487, [%rd6+214];
	ld.local.u8 	%rs1488, [%rd6+215];
	ld.local.u8 	%rs1489, [%rd6+216];
	ld.local.u8 	%rs1490, [%rd6+217];
	ld.local.u8 	%rs1491, [%rd6+218];
	ld.local.u8 	%rs1492, [%rd6+219];
	ld.local.u8 	%rs1493, [%rd6+220];
	ld.local.u8 	%rs1494, [%rd6+221];
	ld.local.u8 	%rs1495, [%rd6+222];
	ld.local.u8 	%rs1496, [%rd6+223];
	ld.local.u8 	%rs1497, [%rd6+224];
	ld.local.u8 	%rs1498, [%rd6+225];
	ld.local.u8 	%rs1499, [%rd6+226];
	ld.local.u8 	%rs1500, [%rd6+227];
	ld.local.u8 	%rs1501, [%rd6+228];
	ld.local.u8 	%rs1502, [%rd6+229];
	ld.local.u8 	%rs1503, [%rd6+230];
	ld.local.u8 	%rs1504, [%rd6+231];
	ld.local.u8 	%rs1505, [%rd6+232];
	ld.local.u8 	%rs1506, [%rd6+233];
	ld.local.u8 	%rs1507, [%rd6+234];
	ld.local.u8 	%rs1508, [%rd6+235];
	ld.local.u8 	%rs1509, [%rd6+236];
	ld.local.u8 	%rs1510, [%rd6+237];
	ld.local.u8 	%rs1511, [%rd6+238];
	ld.local.u8 	%rs1512, [%rd6+239];
	ld.local.u8 	%rs1513, [%rd6+240];
	ld.local.u8 	%rs1514, [%rd6+241];
	ld.local.u8 	%rs1515, [%rd6+242];
	ld.local.u8 	%rs1516, [%rd6+243];
	ld.local.u8 	%rs1517, [%rd6+244];
	ld.local.u8 	%rs1518, [%rd6+245];
	ld.local.u8 	%rs1519, [%rd6+246];
	ld.local.u8 	%rs1520, [%rd6+247];
	ld.local.u8 	%rs1521, [%rd6+248];
	ld.local.u8 	%rs1522, [%rd6+249];
	ld.local.u8 	%rs1523, [%rd6+250];
	ld.local.u8 	%rs1524, [%rd6+251];
	ld.local.u8 	%rs1525, [%rd6+252];
	ld.local.u8 	%rs1526, [%rd6+253];
	ld.local.u8 	%rs1527, [%rd6+254];
	ld.local.u8 	%rs1528, [%rd6+255];
	ld.local.u8 	%rs1529, [%rd6+256];
	ld.local.u8 	%rs1530, [%rd6+257];
	ld.local.u8 	%rs1531, [%rd6+258];
	ld.local.u8 	%rs1532, [%rd6+259];
	ld.local.u8 	%rs1533, [%rd6+260];
	ld.local.u8 	%rs1534, [%rd6+261];
	ld.local.u8 	%rs1535, [%rd6+262];
	ld.local.u8 	%rs1536, [%rd6+263];
	ld.local.u8 	%rs1537, [%rd6+264];
	ld.local.u8 	%rs1538, [%rd6+265];
	ld.local.u8 	%rs1539, [%rd6+266];
	ld.local.u8 	%rs1540, [%rd6+267];
	ld.local.u8 	%rs1541, [%rd6+268];
	ld.local.u8 	%rs1542, [%rd6+269];
	ld.local.u8 	%rs1543, [%rd6+270];
	ld.local.u8 	%rs1544, [%rd6+271];
	ld.local.u8 	%rs1545, [%rd6+272];
	ld.local.u8 	%rs1546, [%rd6+273];
	ld.local.u8 	%rs1547, [%rd6+274];
	ld.local.u8 	%rs1548, [%rd6+275];
	ld.local.u8 	%rs1549, [%rd6+276];
	ld.local.u8 	%rs1550, [%rd6+277];
	ld.local.u8 	%rs1551, [%rd6+278];
	ld.local.u8 	%rs1552, [%rd6+279];
	ld.local.u8 	%rs1553, [%rd6+280];
	ld.local.u8 	%rs1554, [%rd6+281];
	ld.local.u8 	%rs1555, [%rd6+282];
	ld.local.u8 	%rs1556, [%rd6+283];
	ld.local.u8 	%rs1557, [%rd6+284];
	ld.local.u8 	%rs1558, [%rd6+285];
	ld.local.u8 	%rs1559, [%rd6+286];
	ld.local.u8 	%rs1560, [%rd6+287];
	ld.local.u8 	%rs1561, [%rd6+288];
	ld.local.u8 	%rs1562, [%rd6+289];
	ld.local.u8 	%rs1563, [%rd6+290];
	ld.local.u8 	%rs1564, [%rd6+291];
	ld.local.u8 	%rs1565, [%rd6+292];
	ld.local.u8 	%rs1566, [%rd6+293];
	ld.local.u8 	%rs1567, [%rd6+294];
	ld.local.u8 	%rs1568, [%rd6+295];
	ld.local.u8 	%rs1569, [%rd6+296];
	ld.local.u8 	%rs1570, [%rd6+297];
	ld.local.u8 	%rs1571, [%rd6+298];
	ld.local.u8 	%rs1572, [%rd6+299];
	ld.local.u8 	%rs1573, [%rd6+300];
	ld.local.u8 	%rs1574, [%rd6+301];
	ld.local.u8 	%rs1575, [%rd6+302];
	ld.local.u8 	%rs1576, [%rd6+303];
	ld.local.u8 	%rs1577, [%rd6+304];
	ld.local.u8 	%rs1578, [%rd6+305];
	ld.local.u8 	%rs1579, [%rd6+306];
	ld.local.u8 	%rs1580, [%rd6+307];
	ld.local.u8 	%rs1581, [%rd6+308];
	ld.local.u8 	%rs1582, [%rd6+309];
	ld.local.u8 	%rs1583, [%rd6+310];
	ld.local.u8 	%rs1584, [%rd6+311];
	ld.local.u8 	%rs1585, [%rd6+312];
	ld.local.u8 	%rs1586, [%rd6+313];
	ld.local.u8 	%rs1587, [%rd6+314];
	ld.local.u8 	%rs1588, [%rd6+315];
	ld.local.u8 	%rs1589, [%rd6+316];
	ld.local.u8 	%rs1590, [%rd6+317];
	ld.local.u8 	%rs1591, [%rd6+318];
	ld.local.u8 	%rs1592, [%rd6+319];
	ld.local.u8 	%rs1593, [%rd6+320];
	ld.local.u8 	%rs1594, [%rd6+321];
	ld.local.u8 	%rs1595, [%rd6+322];
	ld.local.u8 	%rs1596, [%rd6+323];
	ld.local.u8 	%rs1597, [%rd6+324];
	ld.local.u8 	%rs1598, [%rd6+325];
	ld.local.u8 	%rs1599, [%rd6+326];
	ld.local.u8 	%rs1600, [%rd6+327];
	ld.local.u8 	%rs1601, [%rd6+328];
	ld.local.u8 	%rs1602, [%rd6+329];
	ld.local.u8 	%rs1603, [%rd6+330];
	ld.local.u8 	%rs1604, [%rd6+331];
	ld.local.u8 	%rs1605, [%rd6+332];
	ld.local.u8 	%rs1606, [%rd6+333];
	ld.local.u8 	%rs1607, [%rd6+334];
	ld.local.u8 	%rs1608, [%rd6+335];
	ld.local.u8 	%rs1609, [%rd6+336];
	ld.local.u8 	%rs1610, [%rd6+337];
	ld.local.u8 	%rs1611, [%rd6+338];
	ld.local.u8 	%rs1612, [%rd6+339];
	ld.local.u8 	%rs1613, [%rd6+340];
	ld.local.u8 	%rs1614, [%rd6+341];
	ld.local.u8 	%rs1615, [%rd6+342];
	ld.local.u8 	%rs1616, [%rd6+343];
	ld.local.u8 	%rs1617, [%rd6+344];
	ld.local.u8 	%rs1618, [%rd6+345];
	ld.local.u8 	%rs1619, [%rd6+346];
	ld.local.u8 	%rs1620, [%rd6+347];
	ld.local.u8 	%rs1621, [%rd6+348];
	ld.local.u8 	%rs1622, [%rd6+349];
	ld.local.u8 	%rs1623, [%rd6+350];
	ld.local.u8 	%rs1624, [%rd6+351];
	ld.local.u8 	%rs1625, [%rd6+352];
	ld.local.u8 	%rs1626, [%rd6+353];
	ld.local.u8 	%rs1627, [%rd6+354];
	ld.local.u8 	%rs1628, [%rd6+355];
	ld.local.u8 	%rs1629, [%rd6+356];
	ld.local.u8 	%rs1630, [%rd6+357];
	ld.local.u8 	%rs1631, [%rd6+358];
	ld.local.u8 	%rs1632, [%rd6+359];
	ld.local.u8 	%rs1633, [%rd6+360];
	ld.local.u8 	%rs1634, [%rd6+361];
	ld.local.u8 	%rs1635, [%rd6+362];
	ld.local.u8 	%rs1636, [%rd6+363];
	ld.local.u8 	%rs1637, [%rd6+364];
	ld.local.u8 	%rs1638, [%rd6+365];
	ld.local.u8 	%rs1639, [%rd6+366];
	ld.local.u8 	%rs1640, [%rd6+367];
	ld.local.u8 	%rs1641, [%rd6+368];
	ld.local.u8 	%rs1642, [%rd6+369];
	ld.local.u8 	%rs1643, [%rd6+370];
	ld.local.u8 	%rs1644, [%rd6+371];
	ld.local.u8 	%rs1645, [%rd6+372];
	ld.local.u8 	%rs1646, [%rd6+373];
	ld.local.u8 	%rs1647, [%rd6+374];
	ld.local.u8 	%rs1648, [%rd6+375];
	ld.local.u8 	%rs1649, [%rd6+376];
	ld.local.u8 	%rs1650, [%rd6+377];
	ld.local.u8 	%rs1651, [%rd6+378];
	ld.local.u8 	%rs1652, [%rd6+379];
	ld.local.u8 	%rs1653, [%rd6+380];
	ld.local.u8 	%rs1654, [%rd6+381];
	ld.local.u8 	%rs1655, [%rd6+382];
	ld.local.u8 	%rs1656, [%rd6+383];
	ld.local.u8 	%rs1657, [%rd6+384];
	ld.local.u8 	%rs1658, [%rd6+385];
	ld.local.u8 	%rs1659, [%rd6+386];
	ld.local.u8 	%rs1660, [%rd6+387];
	ld.local.u8 	%rs1661, [%rd6+388];
	ld.local.u8 	%rs1662, [%rd6+389];
	ld.local.u8 	%rs1663, [%rd6+390];
	ld.local.u8 	%rs1664, [%rd6+391];
	ld.local.u8 	%rs1665, [%rd6+392];
	ld.local.u8 	%rs1666, [%rd6+393];
	ld.local.u8 	%rs1667, [%rd6+394];
	ld.local.u8 	%rs1668, [%rd6+395];
	ld.local.u8 	%rs1669, [%rd6+396];
	ld.local.u8 	%rs1670, [%rd6+397];
	ld.local.u8 	%rs1671, [%rd6+398];
	ld.local.u8 	%rs1672, [%rd6+399];
	ld.local.u8 	%rs1673, [%rd6+400];
	ld.local.u8 	%rs1674, [%rd6+401];
	ld.local.u8 	%rs1675, [%rd6+402];
	ld.local.u8 	%rs1676, [%rd6+403];
	ld.local.u8 	%rs1677, [%rd6+404];
	ld.local.u8 	%rs1678, [%rd6+405];
	ld.local.u8 	%rs1679, [%rd6+406];
	ld.local.u8 	%rs1680, [%rd6+407];
	ld.local.u8 	%rs1681, [%rd6+408];
	ld.local.u8 	%rs1682, [%rd6+409];
	ld.local.u8 	%rs1683, [%rd6+410];
	ld.local.u8 	%rs1684, [%rd6+411];
	ld.local.u8 	%rs1685, [%rd6+412];
	ld.local.u8 	%rs1686, [%rd6+413];
	ld.local.u8 	%rs1687, [%rd6+414];
	ld.local.u8 	%rs1688, [%rd6+415];
	ld.local.u8 	%rs1689, [%rd6+416];
	ld.local.u8 	%rs1690, [%rd6+417];
	ld.local.u8 	%rs1691, [%rd6+418];
	ld.local.u8 	%rs1692, [%rd6+419];
	ld.local.u8 	%rs1693, [%rd6+420];
	ld.local.u8 	%rs1694, [%rd6+421];
	ld.local.u8 	%rs1695, [%rd6+422];
	ld.local.u8 	%rs1696, [%rd6+423];
	ld.local.u8 	%rs1697, [%rd6+424];
	ld.local.u8 	%rs1698, [%rd6+425];
	ld.local.u8 	%rs1699, [%rd6+426];
	ld.local.u8 	%rs1700, [%rd6+427];
	ld.local.u8 	%rs1701, [%rd6+428];
	ld.local.u8 	%rs1702, [%rd6+429];
	ld.local.u8 	%rs1703, [%rd6+430];
	ld.local.u8 	%rs1704, [%rd6+431];
	ld.local.u8 	%rs1705, [%rd6+432];
	ld.local.u8 	%rs1706, [%rd6+433];
	ld.local.u8 	%rs1707, [%rd6+434];
	ld.local.u8 	%rs1708, [%rd6+435];
	ld.local.u8 	%rs1709, [%rd6+436];
	ld.local.u8 	%rs1710, [%rd6+437];
	ld.local.u8 	%rs1711, [%rd6+438];
	ld.local.u8 	%rs1712, [%rd6+439];
	ld.local.u8 	%rs1713, [%rd6+440];
	ld.local.u8 	%rs1714, [%rd6+441];
	ld.local.u8 	%rs1715, [%rd6+442];
	ld.local.u8 	%rs1716, [%rd6+443];
	ld.local.u8 	%rs1717, [%rd6+444];
	ld.local.u8 	%rs1718, [%rd6+445];
	ld.local.u8 	%rs1719, [%rd6+446];
	ld.local.u8 	%rs1720, [%rd6+447];
	ld.local.u8 	%rs1721, [%rd6+448];
	ld.local.u8 	%rs1722, [%rd6+449];
	ld.local.u8 	%rs1723, [%rd6+450];
	ld.local.u8 	%rs1724, [%rd6+451];
	ld.local.u8 	%rs1725, [%rd6+452];
	ld.local.u8 	%rs1726, [%rd6+453];
	ld.local.u8 	%rs1727, [%rd6+454];
	ld.local.u8 	%rs1728, [%rd6+455];
	ld.local.u8 	%rs1729, [%rd6+456];
	ld.local.u8 	%rs1730, [%rd6+457];
	ld.local.u8 	%rs1731, [%rd6+458];
	ld.local.u8 	%rs1732, [%rd6+459];
	ld.local.u8 	%rs1733, [%rd6+460];
	ld.local.u8 	%rs1734, [%rd6+461];
	ld.local.u8 	%rs1735, [%rd6+462];
	ld.local.u8 	%rs1736, [%rd6+463];
	ld.local.u8 	%rs1737, [%rd6+464];
	ld.local.u8 	%rs1738, [%rd6+465];
	ld.local.u8 	%rs1739, [%rd6+466];
	ld.local.u8 	%rs1740, [%rd6+467];
	ld.local.u8 	%rs1741, [%rd6+468];
	ld.local.u8 	%rs1742, [%rd6+469];
	ld.local.u8 	%rs1743, [%rd6+470];
	ld.local.u8 	%rs1744, [%rd6+471];
	ld.local.u8 	%rs1745, [%rd6+472];
	ld.local.u8 	%rs1746, [%rd6+473];
	ld.local.u8 	%rs1747, [%rd6+474];
	ld.local.u8 	%rs1748, [%rd6+475];
	ld.local.u8 	%rs1749, [%rd6+476];
	ld.local.u8 	%rs1750, [%rd6+477];
	ld.local.u8 	%rs1751, [%rd6+478];
	ld.local.u8 	%rs1752, [%rd6+479];
	ld.local.u8 	%rs1753, [%rd6+480];
	ld.local.u8 	%rs1754, [%rd6+481];
	ld.local.u8 	%rs1755, [%rd6+482];
	ld.local.u8 	%rs1756, [%rd6+483];
	ld.local.u8 	%rs1757, [%rd6+484];
	ld.local.u8 	%rs1758, [%rd6+485];
	ld.local.u8 	%rs1759, [%rd6+486];
	ld.local.u8 	%rs1760, [%rd6+487];
	ld.local.u8 	%rs1761, [%rd6+488];
	ld.local.u8 	%rs1762, [%rd6+489];
	ld.local.u8 	%rs1763, [%rd6+490];
	ld.local.u8 	%rs1764, [%rd6+491];
	ld.local.u8 	%rs1765, [%rd6+492];
	ld.local.u8 	%rs1766, [%rd6+493];
	ld.local.u8 	%rs1767, [%rd6+494];
	ld.local.u8 	%rs1768, [%rd6+495];
	ld.local.u8 	%rs1769, [%rd6+496];
	ld.local.u8 	%rs1770, [%rd6+497];
	ld.local.u8 	%rs1771, [%rd6+498];
	ld.local.u8 	%rs1772, [%rd6+499];
	ld.local.u8 	%rs1773, [%rd6+500];
	ld.local.u8 	%rs1774, [%rd6+501];
	ld.local.u8 	%rs1775, [%rd6+502];
	ld.local.u8 	%rs1776, [%rd6+503];
	ld.local.u8 	%rs1777, [%rd6+504];
	ld.local.u8 	%rs1778, [%rd6+505];
	ld.local.u8 	%rs1779, [%rd6+506];
	ld.local.u8 	%rs1780, [%rd6+507];
	ld.local.u8 	%rs1781, [%rd6+508];
	ld.local.u8 	%rs1782, [%rd6+509];
	ld.local.u8 	%rs1783, [%rd6+510];
	ld.local.u8 	%rs1784, [%rd6+511];
	ld.local.u8 	%rs1785, [%rd6+512];
	ld.local.u8 	%rs1786, [%rd6+513];
	ld.local.u8 	%rs1787, [%rd6+514];
	ld.local.u8 	%rs1788, [%rd6+515];
	ld.local.u8 	%rs1789, [%rd6+516];
	ld.local.u8 	%rs1790, [%rd6+517];
	ld.local.u8 	%rs1791, [%rd6+518];
	ld.local.u8 	%rs1792, [%rd6+519];
	ld.local.u8 	%rs1793, [%rd6+520];
	ld.local.u8 	%rs1794, [%rd6+521];
	ld.local.u8 	%rs1795, [%rd6+522];
	ld.local.u8 	%rs1796, [%rd6+523];
	ld.local.u8 	%rs1797, [%rd6+524];
	ld.local.u8 	%rs1798, [%rd6+525];
	ld.local.u8 	%rs1799, [%rd6+526];
	ld.local.u8 	%rs1800, [%rd6+527];
	ld.local.u8 	%rs1801, [%rd6+528];
	ld.local.u8 	%rs1802, [%rd6+529];
	ld.local.u8 	%rs1803, [%rd6+530];
	ld.local.u8 	%rs1804, [%rd6+531];
	ld.local.u8 	%rs1805, [%rd6+532];
	ld.local.u8 	%rs1806, [%rd6+533];
	ld.local.u8 	%rs1807, [%rd6+534];
	ld.local.u8 	%rs1808, [%rd6+535];
	ld.local.u8 	%rs1809, [%rd6+536];
	ld.local.u8 	%rs1810, [%rd6+537];
	ld.local.u8 	%rs1811, [%rd6+538];
	ld.local.u8 	%rs1812, [%rd6+539];
	ld.local.u8 	%rs1813, [%rd6+540];
	ld.local.u8 	%rs1814, [%rd6+541];
	ld.local.u8 	%rs1815, [%rd6+542];
	ld.local.u8 	%rs1816, [%rd6+543];
	ld.local.u8 	%rs1817, [%rd6+544];
	ld.local.u8 	%rs1818, [%rd6+545];
	ld.local.u8 	%rs1819, [%rd6+546];
	ld.local.u8 	%rs1820, [%rd6+547];
	ld.local.u8 	%rs1821, [%rd6+548];
	ld.local.u8 	%rs1822, [%rd6+549];
	ld.local.u8 	%rs1823, [%rd6+550];
	ld.local.u8 	%rs1824, [%rd6+551];
	ld.local.u8 	%rs1825, [%rd6+552];
	ld.local.u8 	%rs1826, [%rd6+553];
	ld.local.u8 	%rs1827, [%rd6+554];
	ld.local.u8 	%rs1828, [%rd6+555];
	ld.local.u8 	%rs1829, [%rd6+556];
	ld.local.u8 	%rs1830, [%rd6+557];
	ld.local.u8 	%rs1831, [%rd6+558];
	ld.local.u8 	%rs1832, [%rd6+559];
	ld.local.u8 	%rs1833, [%rd6+560];
	ld.local.u8 	%rs1834, [%rd6+561];
	ld.local.u8 	%rs1835, [%rd6+562];
	ld.local.u8 	%rs1836, [%rd6+563];
	ld.local.u8 	%rs1837, [%rd6+564];
	ld.local.u8 	%rs1838, [%rd6+565];
	ld.local.u8 	%rs1839, [%rd6+566];
	ld.local.u8 	%rs1840, [%rd6+567];
	ld.local.u8 	%rs1841, [%rd6+568];
	ld.local.u8 	%rs1842, [%rd6+569];
	ld.local.u8 	%rs1843, [%rd6+570];
	ld.local.u8 	%rs1844, [%rd6+571];
	ld.local.u8 	%rs1845, [%rd6+572];
	ld.local.u8 	%rs1846, [%rd6+573];
	ld.local.u8 	%rs1847, [%rd6+574];
	ld.local.u8 	%rs1848, [%rd6+575];
	ld.local.u8 	%rs1849, [%rd6+576];
	ld.local.u8 	%rs1850, [%rd6+577];
	ld.local.u8 	%rs1851, [%rd6+578];
	ld.local.u8 	%rs1852, [%rd6+579];
	ld.local.u8 	%rs1853, [%rd6+580];
	ld.local.u8 	%rs1854, [%rd6+581];
	ld.local.u8 	%rs1855, [%rd6+582];
	ld.local.u8 	%rs1856, [%rd6+583];
	ld.local.u8 	%rs1857, [%rd6+584];
	ld.local.u8 	%rs1858, [%rd6+585];
	ld.local.u8 	%rs1859, [%rd6+586];
	ld.local.u8 	%rs1860, [%rd6+587];
	ld.local.u8 	%rs1861, [%rd6+588];
	ld.local.u8 	%rs1862, [%rd6+589];
	ld.local.u8 	%rs1863, [%rd6+590];
	ld.local.u8 	%rs1864, [%rd6+591];
	ld.local.u8 	%rs1865, [%rd6+592];
	ld.local.u8 	%rs1866, [%rd6+593];
	ld.local.u8 	%rs1867, [%rd6+594];
	ld.local.u8 	%rs1868, [%rd6+595];
	ld.local.u8 	%rs1869, [%rd6+596];
	ld.local.u8 	%rs1870, [%rd6+597];
	ld.local.u8 	%rs1871, [%rd6+598];
	ld.local.u8 	%rs1872, [%rd6+599];
	ld.local.u8 	%rs1873, [%rd6+600];
	ld.local.u8 	%rs1874, [%rd6+601];
	ld.local.u8 	%rs1875, [%rd6+602];
	ld.local.u8 	%rs1876, [%rd6+603];
	ld.local.u8 	%rs1877, [%rd6+604];
	ld.local.u8 	%rs1878, [%rd6+605];
	ld.local.u8 	%rs1879, [%rd6+606];
	ld.local.u8 	%rs1880, [%rd6+607];
	ld.local.u8 	%rs1881, [%rd6+608];
	ld.local.u8 	%rs1882, [%rd6+609];
	ld.local.u8 	%rs1883, [%rd6+610];
	ld.local.u8 	%rs1884, [%rd6+611];
	ld.local.u8 	%rs1885, [%rd6+612];
	ld.local.u8 	%rs1886, [%rd6+613];
	ld.local.u8 	%rs1887, [%rd6+614];
	ld.local.u8 	%rs1888, [%rd6+615];
	ld.local.u8 	%rs1889, [%rd6+616];
	ld.local.u8 	%rs1890, [%rd6+617];
	ld.local.u8 	%rs1891, [%rd6+618];
	ld.local.u8 	%rs1892, [%rd6+619];
	ld.local.u8 	%rs1893, [%rd6+620];
	ld.local.u8 	%rs1894, [%rd6+621];
	ld.local.u8 	%rs1895, [%rd6+622];
	ld.local.u8 	%rs1896, [%rd6+623];
	ld.local.u8 	%rs1897, [%rd6+624];
	st.global.u8 	[%rd850], %rs1273;
	st.global.u8 	[%rd850+1], %rs1274;
	st.global.u8 	[%rd850+2], %rs1275;
	st.global.u8 	[%rd850+3], %rs1276;
	st.global.u8 	[%rd850+4], %rs1277;
	st.global.u8 	[%rd850+5], %rs1278;
	st.global.u8 	[%rd850+6], %rs1279;
	st.global.u8 	[%rd850+7], %rs1280;
	st.global.u8 	[%rd850+8], %rs1281;
	st.global.u8 	[%rd850+9], %rs1282;
	st.global.u8 	[%rd850+10], %rs1283;
	st.global.u8 	[%rd850+11], %rs1284;
	st.global.u8 	[%rd850+12], %rs1285;
	st.global.u8 	[%rd850+13], %rs1286;
	st.global.u8 	[%rd850+14], %rs1287;
	st.global.u8 	[%rd850+15], %rs1288;
	st.global.u8 	[%rd850+16], %rs1289;
	st.global.u8 	[%rd850+17], %rs1290;
	st.global.u8 	[%rd850+18], %rs1291;
	st.global.u8 	[%rd850+19], %rs1292;
	st.global.u8 	[%rd850+20], %rs1293;
	st.global.u8 	[%rd850+21], %rs1294;
	st.global.u8 	[%rd850+22], %rs1295;
	st.global.u8 	[%rd850+23], %rs1296;
	st.global.u8 	[%rd850+24], %rs1297;
	st.global.u8 	[%rd850+25], %rs1298;
	st.global.u8 	[%rd850+26], %rs1299;
	st.global.u8 	[%rd850+27], %rs1300;
	st.global.u8 	[%rd850+28], %rs1301;
	st.global.u8 	[%rd850+29], %rs1302;
	st.global.u8 	[%rd850+30], %rs1303;
	st.global.u8 	[%rd850+31], %rs1304;
	st.global.u8 	[%rd850+32], %rs1305;
	st.global.u8 	[%rd850+33], %rs1306;
	st.global.u8 	[%rd850+34], %rs1307;
	st.global.u8 	[%rd850+35], %rs1308;
	st.global.u8 	[%rd850+36], %rs1309;
	st.global.u8 	[%rd850+37], %rs1310;
	st.global.u8 	[%rd850+38], %rs1311;
	st.global.u8 	[%rd850+39], %rs1312;
	st.global.u8 	[%rd850+40], %rs1313;
	st.global.u8 	[%rd850+41], %rs1314;
	st.global.u8 	[%rd850+42], %rs1315;
	st.global.u8 	[%rd850+43], %rs1316;
	st.global.u8 	[%rd850+44], %rs1317;
	st.global.u8 	[%rd850+45], %rs1318;
	st.global.u8 	[%rd850+46], %rs1319;
	st.global.u8 	[%rd850+47], %rs1320;
	st.global.u8 	[%rd850+48], %rs1321;
	st.global.u8 	[%rd850+49], %rs1322;
	st.global.u8 	[%rd850+50], %rs1323;
	st.global.u8 	[%rd850+51], %rs1324;
	st.global.u8 	[%rd850+52], %rs1325;
	st.global.u8 	[%rd850+53], %rs1326;
	st.global.u8 	[%rd850+54], %rs1327;
	st.global.u8 	[%rd850+55], %rs1328;
	st.global.u8 	[%rd850+56], %rs1329;
	st.global.u8 	[%rd850+57], %rs1330;
	st.global.u8 	[%rd850+58], %rs1331;
	st.global.u8 	[%rd850+59], %rs1332;
	st.global.u8 	[%rd850+60], %rs1333;
	st.global.u8 	[%rd850+61], %rs1334;
	st.global.u8 	[%rd850+62], %rs1335;
	st.global.u8 	[%rd850+63], %rs1336;
	st.global.u8 	[%rd850+64], %rs1337;
	st.global.u8 	[%rd850+65], %rs1338;
	st.global.u8 	[%rd850+66], %rs1339;
	st.global.u8 	[%rd850+67], %rs1340;
	st.global.u8 	[%rd850+68], %rs1341;
	st.global.u8 	[%rd850+69], %rs1342;
	st.global.u8 	[%rd850+70], %rs1343;
	st.global.u8 	[%rd850+71], %rs1344;
	st.global.u8 	[%rd850+72], %rs1345;
	st.global.u8 	[%rd850+73], %rs1346;
	st.global.u8 	[%rd850+74], %rs1347;
	st.global.u8 	[%rd850+75], %rs1348;
	st.global.u8 	[%rd850+76], %rs1349;
	st.global.u8 	[%rd850+77], %rs1350;
	st.global.u8 	[%rd850+78], %rs1351;
	st.global.u8 	[%rd850+79], %rs1352;
	st.global.u8 	[%rd850+80], %rs1353;
	st.global.u8 	[%rd850+81], %rs1354;
	st.global.u8 	[%rd850+82], %rs1355;
	st.global.u8 	[%rd850+83], %rs1356;
	st.global.u8 	[%rd850+84], %rs1357;
	st.global.u8 	[%rd850+85], %rs1358;
	st.global.u8 	[%rd850+86], %rs1359;
	st.global.u8 	[%rd850+87], %rs1360;
	st.global.u8 	[%rd850+88], %rs1361;
	st.global.u8 	[%rd850+89], %rs1362;
	st.global.u8 	[%rd850+90], %rs1363;
	st.global.u8 	[%rd850+91], %rs1364;
	st.global.u8 	[%rd850+92], %rs1365;
	st.global.u8 	[%rd850+93], %rs1366;
	st.global.u8 	[%rd850+94], %rs1367;
	st.global.u8 	[%rd850+95], %rs1368;
	st.global.u8 	[%rd850+96], %rs1369;
	st.global.u8 	[%rd850+97], %rs1370;
	st.global.u8 	[%rd850+98], %rs1371;
	st.global.u8 	[%rd850+99], %rs1372;
	st.global.u8 	[%rd850+100], %rs1373;
	st.global.u8 	[%rd850+101], %rs1374;
	st.global.u8 	[%rd850+102], %rs1375;
	st.global.u8 	[%rd850+103], %rs1376;
	st.global.u8 	[%rd850+104], %rs1377;
	st.global.u8 	[%rd850+105], %rs1378;
	st.global.u8 	[%rd850+106], %rs1379;
	st.global.u8 	[%rd850+107], %rs1380;
	st.global.u8 	[%rd850+108], %rs1381;
	st.global.u8 	[%rd850+109], %rs1382;
	st.global.u8 	[%rd850+110], %rs1383;
	st.global.u8 	[%rd850+111], %rs1384;
	st.global.u8 	[%rd850+112], %rs1385;
	st.global.u8 	[%rd850+113], %rs1386;
	st.global.u8 	[%rd850+114], %rs1387;
	st.global.u8 	[%rd850+115], %rs1388;
	st.global.u8 	[%rd850+116], %rs1389;
	st.global.u8 	[%rd850+117], %rs1390;
	st.global.u8 	[%rd850+118], %rs1391;
	st.global.u8 	[%rd850+119], %rs1392;
	st.global.u8 	[%rd850+120], %rs1393;
	st.global.u8 	[%rd850+121], %rs1394;
	st.global.u8 	[%rd850+122], %rs1395;
	st.global.u8 	[%rd850+123], %rs1396;
	st.global.u8 	[%rd850+124], %rs1397;
	st.global.u8 	[%rd850+125], %rs1398;
	st.global.u8 	[%rd850+126], %rs1399;
	st.global.u8 	[%rd850+127], %rs1400;
	st.global.u8 	[%rd850+128], %rs1401;
	st.global.u8 	[%rd850+129], %rs1402;
	st.global.u8 	[%rd850+130], %rs1403;
	st.global.u8 	[%rd850+131], %rs1404;
	st.global.u8 	[%rd850+132], %rs1405;
	st.global.u8 	[%rd850+133], %rs1406;
	st.global.u8 	[%rd850+134], %rs1407;
	st.global.u8 	[%rd850+135], %rs1408;
	st.global.u8 	[%rd850+136], %rs1409;
	st.global.u8 	[%rd850+137], %rs1410;
	st.global.u8 	[%rd850+138], %rs1411;
	st.global.u8 	[%rd850+139], %rs1412;
	st.global.u8 	[%rd850+140], %rs1413;
	st.global.u8 	[%rd850+141], %rs1414;
	st.global.u8 	[%rd850+142], %rs1415;
	st.global.u8 	[%rd850+143], %rs1416;
	st.global.u8 	[%rd850+144], %rs1417;
	st.global.u8 	[%rd850+145], %rs1418;
	st.global.u8 	[%rd850+146], %rs1419;
	st.global.u8 	[%rd850+147], %rs1420;
	st.global.u8 	[%rd850+148], %rs1421;
	st.global.u8 	[%rd850+149], %rs1422;
	st.global.u8 	[%rd850+150], %rs1423;
	st.global.u8 	[%rd850+151], %rs1424;
	st.global.u8 	[%rd850+152], %rs1425;
	st.global.u8 	[%rd850+153], %rs1426;
	st.global.u8 	[%rd850+154], %rs1427;
	st.global.u8 	[%rd850+155], %rs1428;
	st.global.u8 	[%rd850+156], %rs1429;
	st.global.u8 	[%rd850+157], %rs1430;
	st.global.u8 	[%rd850+158], %rs1431;
	st.global.u8 	[%rd850+159], %rs1432;
	st.global.u8 	[%rd850+160], %rs1433;
	st.global.u8 	[%rd850+161], %rs1434;
	st.global.u8 	[%rd850+162], %rs1435;
	st.global.u8 	[%rd850+163], %rs1436;
	st.global.u8 	[%rd850+164], %rs1437;
	st.global.u8 	[%rd850+165], %rs1438;
	st.global.u8 	[%rd850+166], %rs1439;
	st.global.u8 	[%rd850+167], %rs1440;
	st.global.u8 	[%rd850+168], %rs1441;
	st.global.u8 	[%rd850+169], %rs1442;
	st.global.u8 	[%rd850+170], %rs1443;
	st.global.u8 	[%rd850+171], %rs1444;
	st.global.u8 	[%rd850+172], %rs1445;
	st.global.u8 	[%rd850+173], %rs1446;
	st.global.u8 	[%rd850+174], %rs1447;
	st.global.u8 	[%rd850+175], %rs1448;
	st.global.u8 	[%rd850+176], %rs1449;
	st.global.u8 	[%rd850+177], %rs1450;
	st.global.u8 	[%rd850+178], %rs1451;
	st.global.u8 	[%rd850+179], %rs1452;
	st.global.u8 	[%rd850+180], %rs1453;
	st.global.u8 	[%rd850+181], %rs1454;
	st.global.u8 	[%rd850+182], %rs1455;
	st.global.u8 	[%rd850+183], %rs1456;
	st.global.u8 	[%rd850+184], %rs1457;
	st.global.u8 	[%rd850+185], %rs1458;
	st.global.u8 	[%rd850+186], %rs1459;
	st.global.u8 	[%rd850+187], %rs1460;
	st.global.u8 	[%rd850+188], %rs1461;
	st.global.u8 	[%rd850+189], %rs1462;
	st.global.u8 	[%rd850+190], %rs1463;
	st.global.u8 	[%rd850+191], %rs1464;
	st.global.u8 	[%rd850+192], %rs1465;
	st.global.u8 	[%rd850+193], %rs1466;
	st.global.u8 	[%rd850+194], %rs1467;
	st.global.u8 	[%rd850+195], %rs1468;
	st.global.u8 	[%rd850+196], %rs1469;
	st.global.u8 	[%rd850+197], %rs1470;
	st.global.u8 	[%rd850+198], %rs1471;
	st.global.u8 	[%rd850+199], %rs1472;
	st.global.u8 	[%rd850+200], %rs1473;
	st.global.u8 	[%rd850+201], %rs1474;
	st.global.u8 	[%rd850+202], %rs1475;
	st.global.u8 	[%rd850+203], %rs1476;
	st.global.u8 	[%rd850+204], %rs1477;
	st.global.u8 	[%rd850+205], %rs1478;
	st.global.u8 	[%rd850+206], %rs1479;
	st.global.u8 	[%rd850+207], %rs1480;
	st.global.u8 	[%rd850+208], %rs1481;
	st.global.u8 	[%rd850+209], %rs1482;
	st.global.u8 	[%rd850+210], %rs1483;
	st.global.u8 	[%rd850+211], %rs1484;
	st.global.u8 	[%rd850+212], %rs1485;
	st.global.u8 	[%rd850+213], %rs1486;
	st.global.u8 	[%rd850+214], %rs1487;
	st.global.u8 	[%rd850+215], %rs1488;
	st.global.u8 	[%rd850+216], %rs1489;
	st.global.u8 	[%rd850+217], %rs1490;
	st.global.u8 	[%rd850+218], %rs1491;
	st.global.u8 	[%rd850+219], %rs1492;
	st.global.u8 	[%rd850+220], %rs1493;
	st.global.u8 	[%rd850+221], %rs1494;
	st.global.u8 	[%rd850+222], %rs1495;
	st.global.u8 	[%rd850+223], %rs1496;
	st.global.u8 	[%rd850+224], %rs1497;
	st.global.u8 	[%rd850+225], %rs1498;
	st.global.u8 	[%rd850+226], %rs1499;
	st.global.u8 	[%rd850+227], %rs1500;
	st.global.u8 	[%rd850+228], %rs1501;
	st.global.u8 	[%rd850+229], %rs1502;
	st.global.u8 	[%rd850+230], %rs1503;
	st.global.u8 	[%rd850+231], %rs1504;
	st.global.u8 	[%rd850+232], %rs1505;
	st.global.u8 	[%rd850+233], %rs1506;
	st.global.u8 	[%rd850+234], %rs1507;
	st.global.u8 	[%rd850+235], %rs1508;
	st.global.u8 	[%rd850+236], %rs1509;
	st.global.u8 	[%rd850+237], %rs1510;
	st.global.u8 	[%rd850+238], %rs1511;
	st.global.u8 	[%rd850+239], %rs1512;
	st.global.u8 	[%rd850+240], %rs1513;
	st.global.u8 	[%rd850+241], %rs1514;
	st.global.u8 	[%rd850+242], %rs1515;
	st.global.u8 	[%rd850+243], %rs1516;
	st.global.u8 	[%rd850+244], %rs1517;
	st.global.u8 	[%rd850+245], %rs1518;
	st.global.u8 	[%rd850+246], %rs1519;
	st.global.u8 	[%rd850+247], %rs1520;
	st.global.u8 	[%rd850+248], %rs1521;
	st.global.u8 	[%rd850+249], %rs1522;
	st.global.u8 	[%rd850+250], %rs1523;
	st.global.u8 	[%rd850+251], %rs1524;
	st.global.u8 	[%rd850+252], %rs1525;
	st.global.u8 	[%rd850+253], %rs1526;
	st.global.u8 	[%rd850+254], %rs1527;
	st.global.u8 	[%rd850+255], %rs1528;
	st.global.u8 	[%rd850+256], %rs1529;
	st.global.u8 	[%rd850+257], %rs1530;
	st.global.u8 	[%rd850+258], %rs1531;
	st.global.u8 	[%rd850+259], %rs1532;
	st.global.u8 	[%rd850+260], %rs1533;
	st.global.u8 	[%rd850+261], %rs1534;
	st.global.u8 	[%rd850+262], %rs1535;
	st.global.u8 	[%rd850+263], %rs1536;
	st.global.u8 	[%rd850+264], %rs1537;
	st.global.u8 	[%rd850+265], %rs1538;
	st.global.u8 	[%rd850+266], %rs1539;
	st.global.u8 	[%rd850+267], %rs1540;
	st.global.u8 	[%rd850+268], %rs1541;
	st.global.u8 	[%rd850+269], %rs1542;
	st.global.u8 	[%rd850+270], %rs1543;
	st.global.u8 	[%rd850+271], %rs1544;
	st.global.u8 	[%rd850+272], %rs1545;
	st.global.u8 	[%rd850+273], %rs1546;
	st.global.u8 	[%rd850+274], %rs1547;
	st.global.u8 	[%rd850+275], %rs1548;
	st.global.u8 	[%rd850+276], %rs1549;
	st.global.u8 	[%rd850+277], %rs1550;
	st.global.u8 	[%rd850+278], %rs1551;
	st.global.u8 	[%rd850+279], %rs1552;
	st.global.u8 	[%rd850+280], %rs1553;
	st.global.u8 	[%rd850+281], %rs1554;
	st.global.u8 	[%rd850+282], %rs1555;
	st.global.u8 	[%rd850+283], %rs1556;
	st.global.u8 	[%rd850+284], %rs1557;
	st.global.u8 	[%rd850+285], %rs1558;
	st.global.u8 	[%rd850+286], %rs1559;
	st.global.u8 	[%rd850+287], %rs1560;
	st.global.u8 	[%rd850+288], %rs1561;
	st.global.u8 	[%rd850+289], %rs1562;
	st.global.u8 	[%rd850+290], %rs1563;
	st.global.u8 	[%rd850+291], %rs1564;
	st.global.u8 	[%rd850+292], %rs1565;
	st.global.u8 	[%rd850+293], %rs1566;
	st.global.u8 	[%rd850+294], %rs1567;
	st.global.u8 	[%rd850+295], %rs1568;
	st.global.u8 	[%rd850+296], %rs1569;
	st.global.u8 	[%rd850+297], %rs1570;
	st.global.u8 	[%rd850+298], %rs1571;
	st.global.u8 	[%rd850+299], %rs1572;
	st.global.u8 	[%rd850+300], %rs1573;
	st.global.u8 	[%rd850+301], %rs1574;
	st.global.u8 	[%rd850+302], %rs1575;
	st.global.u8 	[%rd850+303], %rs1576;
	st.global.u8 	[%rd850+304], %rs1577;
	st.global.u8 	[%rd850+305], %rs1578;
	st.global.u8 	[%rd850+306], %rs1579;
	st.global.u8 	[%rd850+307], %rs1580;
	st.global.u8 	[%rd850+308], %rs1581;
	st.global.u8 	[%rd850+309], %rs1582;
	st.global.u8 	[%rd850+310], %rs1583;
	st.global.u8 	[%rd850+311], %rs1584;
	st.global.u8 	[%rd850+312], %rs1585;
	st.global.u8 	[%rd850+313], %rs1586;
	st.global.u8 	[%rd850+314], %rs1587;
	st.global.u8 	[%rd850+315], %rs1588;
	st.global.u8 	[%rd850+316], %rs1589;
	st.global.u8 	[%rd850+317], %rs1590;
	st.global.u8 	[%rd850+318], %rs1591;
	st.global.u8 	[%rd850+319], %rs1592;
	st.global.u8 	[%rd850+320], %rs1593;
	st.global.u8 	[%rd850+321], %rs1594;
	st.global.u8 	[%rd850+322], %rs1595;
	st.global.u8 	[%rd850+323], %rs1596;
	st.global.u8 	[%rd850+324], %rs1597;
	st.global.u8 	[%rd850+325], %rs1598;
	st.global.u8 	[%rd850+326], %rs1599;
	st.global.u8 	[%rd850+327], %rs1600;
	st.global.u8 	[%rd850+328], %rs1601;
	st.global.u8 	[%rd850+329], %rs1602;
	st.global.u8 	[%rd850+330], %rs1603;
	st.global.u8 	[%rd850+331], %rs1604;
	st.global.u8 	[%rd850+332], %rs1605;
	st.global.u8 	[%rd850+333], %rs1606;
	st.global.u8 	[%rd850+334], %rs1607;
	st.global.u8 	[%rd850+335], %rs1608;
	st.global.u8 	[%rd850+336], %rs1609;
	st.global.u8 	[%rd850+337], %rs1610;
	st.global.u8 	[%rd850+338], %rs1611;
	st.global.u8 	[%rd850+339], %rs1612;
	st.global.u8 	[%rd850+340], %rs1613;
	st.global.u8 	[%rd850+341], %rs1614;
	st.global.u8 	[%rd850+342], %rs1615;
	st.global.u8 	[%rd850+343], %rs1616;
	st.global.u8 	[%rd850+344], %rs1617;
	st.global.u8 	[%rd850+345], %rs1618;
	st.global.u8 	[%rd850+346], %rs1619;
	st.global.u8 	[%rd850+347], %rs1620;
	st.global.u8 	[%rd850+348], %rs1621;
	st.global.u8 	[%rd850+349], %rs1622;
	st.global.u8 	[%rd850+350], %rs1623;
	st.global.u8 	[%rd850+351], %rs1624;
	st.global.u8 	[%rd850+352], %rs1625;
	st.global.u8 	[%rd850+353], %rs1626;
	st.global.u8 	[%rd850+354], %rs1627;
	st.global.u8 	[%rd850+355], %rs1628;
	st.global.u8 	[%rd850+356], %rs1629;
	st.global.u8 	[%rd850+357], %rs1630;
	st.global.u8 	[%rd850+358], %rs1631;
	st.global.u8 	[%rd850+359], %rs1632;
	st.global.u8 	[%rd850+360], %rs1633;
	st.global.u8 	[%rd850+361], %rs1634;
	st.global.u8 	[%rd850+362], %rs1635;
	st.global.u8 	[%rd850+363], %rs1636;
	st.global.u8 	[%rd850+364], %rs1637;
	st.global.u8 	[%rd850+365], %rs1638;
	st.global.u8 	[%rd850+366], %rs1639;
	st.global.u8 	[%rd850+367], %rs1640;
	st.global.u8 	[%rd850+368], %rs1641;
	st.global.u8 	[%rd850+369], %rs1642;
	st.global.u8 	[%rd850+370], %rs1643;
	st.global.u8 	[%rd850+371], %rs1644;
	st.global.u8 	[%rd850+372], %rs1645;
	st.global.u8 	[%rd850+373], %rs1646;
	st.global.u8 	[%rd850+374], %rs1647;
	st.global.u8 	[%rd850+375], %rs1648;
	st.global.u8 	[%rd850+376], %rs1649;
	st.global.u8 	[%rd850+377], %rs1650;
	st.global.u8 	[%rd850+378], %rs1651;
	st.global.u8 	[%rd850+379], %rs1652;
	st.global.u8 	[%rd850+380], %rs1653;
	st.global.u8 	[%rd850+381], %rs1654;
	st.global.u8 	[%rd850+382], %rs1655;
	st.global.u8 	[%rd850+383], %rs1656;
	st.global.u8 	[%rd850+384], %rs1657;
	st.global.u8 	[%rd850+385], %rs1658;
	st.global.u8 	[%rd850+386], %rs1659;
	st.global.u8 	[%rd850+387], %rs1660;
	st.global.u8 	[%rd850+388], %rs1661;
	st.global.u8 	[%rd850+389], %rs1662;
	st.global.u8 	[%rd850+390], %rs1663;
	st.global.u8 	[%rd850+391], %rs1664;
	st.global.u8 	[%rd850+392], %rs1665;
	st.global.u8 	[%rd850+393], %rs1666;
	st.global.u8 	[%rd850+394], %rs1667;
	st.global.u8 	[%rd850+395], %rs1668;
	st.global.u8 	[%rd850+396], %rs1669;
	st.global.u8 	[%rd850+397], %rs1670;
	st.global.u8 	[%rd850+398], %rs1671;
	st.global.u8 	[%rd850+399], %rs1672;
	st.global.u8 	[%rd850+400], %rs1673;
	st.global.u8 	[%rd850+401], %rs1674;
	st.global.u8 	[%rd850+402], %rs1675;
	st.global.u8 	[%rd850+403], %rs1676;
	st.global.u8 	[%rd850+404], %rs1677;
	st.global.u8 	[%rd850+405], %rs1678;
	st.global.u8 	[%rd850+406], %rs1679;
	st.global.u8 	[%rd850+407], %rs1680;
	st.global.u8 	[%rd850+408], %rs1681;
	st.global.u8 	[%rd850+409], %rs1682;
	st.global.u8 	[%rd850+410], %rs1683;
	st.global.u8 	[%rd850+411], %rs1684;
	st.global.u8 	[%rd850+412], %rs1685;
	st.global.u8 	[%rd850+413], %rs1686;
	st.global.u8 	[%rd850+414], %rs1687;
	st.global.u8 	[%rd850+415], %rs1688;
	st.global.u8 	[%rd850+416], %rs1689;
	st.global.u8 	[%rd850+417], %rs1690;
	st.global.u8 	[%rd850+418], %rs1691;
	st.global.u8 	[%rd850+419], %rs1692;
	st.global.u8 	[%rd850+420], %rs1693;
	st.global.u8 	[%rd850+421], %rs1694;
	st.global.u8 	[%rd850+422], %rs1695;
	st.global.u8 	[%rd850+423], %rs1696;
	st.global.u8 	[%rd850+424], %rs1697;
	st.global.u8 	[%rd850+425], %rs1698;
	st.global.u8 	[%rd850+426], %rs1699;
	st.global.u8 	[%rd850+427], %rs1700;
	st.global.u8 	[%rd850+428], %rs1701;
	st.global.u8 	[%rd850+429], %rs1702;
	st.global.u8 	[%rd850+430], %rs1703;
	st.global.u8 	[%rd850+431], %rs1704;
	st.global.u8 	[%rd850+432], %rs1705;
	st.global.u8 	[%rd850+433], %rs1706;
	st.global.u8 	[%rd850+434], %rs1707;
	st.global.u8 	[%rd850+435], %rs1708;
	st.global.u8 	[%rd850+436], %rs1709;
	st.global.u8 	[%rd850+437], %rs1710;
	st.global.u8 	[%rd850+438], %rs1711;
	st.global.u8 	[%rd850+439], %rs1712;
	st.global.u8 	[%rd850+440], %rs1713;
	st.global.u8 	[%rd850+441], %rs1714;
	st.global.u8 	[%rd850+442], %rs1715;
	st.global.u8 	[%rd850+443], %rs1716;
	st.global.u8 	[%rd850+444], %rs1717;
	st.global.u8 	[%rd850+445], %rs1718;
	st.global.u8 	[%rd850+446], %rs1719;
	st.global.u8 	[%rd850+447], %rs1720;
	st.global.u8 	[%rd850+448], %rs1721;
	st.global.u8 	[%rd850+449], %rs1722;
	st.global.u8 	[%rd850+450], %rs1723;
	st.global.u8 	[%rd850+451], %rs1724;
	st.global.u8 	[%rd850+452], %rs1725;
	st.global.u8 	[%rd850+453], %rs1726;
	st.global.u8 	[%rd850+454], %rs1727;
	st.global.u8 	[%rd850+455], %rs1728;
	st.global.u8 	[%rd850+456], %rs1729;
	st.global.u8 	[%rd850+457], %rs1730;
	st.global.u8 	[%rd850+458], %rs1731;
	st.global.u8 	[%rd850+459], %rs1732;
	st.global.u8 	[%rd850+460], %rs1733;
	st.global.u8 	[%rd850+461], %rs1734;
	st.global.u8 	[%rd850+462], %rs1735;
	st.global.u8 	[%rd850+463], %rs1736;
	st.global.u8 	[%rd850+464], %rs1737;
	st.global.u8 	[%rd850+465], %rs1738;
	st.global.u8 	[%rd850+466], %rs1739;
	st.global.u8 	[%rd850+467], %rs1740;
	st.global.u8 	[%rd850+468], %rs1741;
	st.global.u8 	[%rd850+469], %rs1742;
	st.global.u8 	[%rd850+470], %rs1743;
	st.global.u8 	[%rd850+471], %rs1744;
	st.global.u8 	[%rd850+472], %rs1745;
	st.global.u8 	[%rd850+473], %rs1746;
	st.global.u8 	[%rd850+474], %rs1747;
	st.global.u8 	[%rd850+475], %rs1748;
	st.global.u8 	[%rd850+476], %rs1749;
	st.global.u8 	[%rd850+477], %rs1750;
	st.global.u8 	[%rd850+478], %rs1751;
	st.global.u8 	[%rd850+479], %rs1752;
	st.global.u8 	[%rd850+480], %rs1753;
	st.global.u8 	[%rd850+481], %rs1754;
	st.global.u8 	[%rd850+482], %rs1755;
	st.global.u8 	[%rd850+483], %rs1756;
	st.global.u8 	[%rd850+484], %rs1757;
	st.global.u8 	[%rd850+485], %rs1758;
	st.global.u8 	[%rd850+486], %rs1759;
	st.global.u8 	[%rd850+487], %rs1760;
	st.global.u8 	[%rd850+488], %rs1761;
	st.global.u8 	[%rd850+489], %rs1762;
	st.global.u8 	[%rd850+490], %rs1763;
	st.global.u8 	[%rd850+491], %rs1764;
	st.global.u8 	[%rd850+492], %rs1765;
	st.global.u8 	[%rd850+493], %rs1766;
	st.global.u8 	[%rd850+494], %rs1767;
	st.global.u8 	[%rd850+495], %rs1768;
	st.global.u8 	[%rd850+496], %rs1769;
	st.global.u8 	[%rd850+497], %rs1770;
	st.global.u8 	[%rd850+498], %rs1771;
	st.global.u8 	[%rd850+499], %rs1772;
	st.global.u8 	[%rd850+500], %rs1773;
	st.global.u8 	[%rd850+501], %rs1774;
	st.global.u8 	[%rd850+502], %rs1775;
	st.global.u8 	[%rd850+503], %rs1776;
	st.global.u8 	[%rd850+504], %rs1777;
	st.global.u8 	[%rd850+505], %rs1778;
	st.global.u8 	[%rd850+506], %rs1779;
	st.global.u8 	[%rd850+507], %rs1780;
	st.global.u8 	[%rd850+508], %rs1781;
	st.global.u8 	[%rd850+509], %rs1782;
	st.global.u8 	[%rd850+510], %rs1783;
	st.global.u8 	[%rd850+511], %rs1784;
	st.global.u8 	[%rd850+512], %rs1785;
	st.global.u8 	[%rd850+513], %rs1786;
	st.global.u8 	[%rd850+514], %rs1787;
	st.global.u8 	[%rd850+515], %rs1788;
	st.global.u8 	[%rd850+516], %rs1789;
	st.global.u8 	[%rd850+517], %rs1790;
	st.global.u8 	[%rd850+518], %rs1791;
	st.global.u8 	[%rd850+519], %rs1792;
	st.global.u8 	[%rd850+520], %rs1793;
	st.global.u8 	[%rd850+521], %rs1794;
	st.global.u8 	[%rd850+522], %rs1795;
	st.global.u8 	[%rd850+523], %rs1796;
	st.global.u8 	[%rd850+524], %rs1797;
	st.global.u8 	[%rd850+525], %rs1798;
	st.global.u8 	[%rd850+526], %rs1799;
	st.global.u8 	[%rd850+527], %rs1800;
	st.global.u8 	[%rd850+528], %rs1801;
	st.global.u8 	[%rd850+529], %rs1802;
	st.global.u8 	[%rd850+530], %rs1803;
	st.global.u8 	[%rd850+531], %rs1804;
	st.global.u8 	[%rd850+532], %rs1805;
	st.global.u8 	[%rd850+533], %rs1806;
	st.global.u8 	[%rd850+534], %rs1807;
	st.global.u8 	[%rd850+535], %rs1808;
	st.global.u8 	[%rd850+536], %rs1809;
	st.global.u8 	[%rd850+537], %rs1810;
	st.global.u8 	[%rd850+538], %rs1811;
	st.global.u8 	[%rd850+539], %rs1812;
	st.global.u8 	[%rd850+540], %rs1813;
	st.global.u8 	[%rd850+541], %rs1814;
	st.global.u8 	[%rd850+542], %rs1815;
	st.global.u8 	[%rd850+543], %rs1816;
	st.global.u8 	[%rd850+544], %rs1817;
	st.global.u8 	[%rd850+545], %rs1818;
	st.global.u8 	[%rd850+546], %rs1819;
	st.global.u8 	[%rd850+547], %rs1820;
	st.global.u8 	[%rd850+548], %rs1821;
	st.global.u8 	[%rd850+549], %rs1822;
	st.global.u8 	[%rd850+550], %rs1823;
	st.global.u8 	[%rd850+551], %rs1824;
	st.global.u8 	[%rd850+552], %rs1825;
	st.global.u8 	[%rd850+553], %rs1826;
	st.global.u8 	[%rd850+554], %rs1827;
	st.global.u8 	[%rd850+555], %rs1828;
	st.global.u8 	[%rd850+556], %rs1829;
	st.global.u8 	[%rd850+557], %rs1830;
	st.global.u8 	[%rd850+558], %rs1831;
	st.global.u8 	[%rd850+559], %rs1832;
	st.global.u8 	[%rd850+560], %rs1833;
	st.global.u8 	[%rd850+561], %rs1834;
	st.global.u8 	[%rd850+562], %rs1835;
	st.global.u8 	[%rd850+563], %rs1836;
	st.global.u8 	[%rd850+564], %rs1837;
	st.global.u8 	[%rd850+565], %rs1838;
	st.global.u8 	[%rd850+566], %rs1839;
	st.global.u8 	[%rd850+567], %rs1840;
	st.global.u8 	[%rd850+568], %rs1841;
	st.global.u8 	[%rd850+569], %rs1842;
	st.global.u8 	[%rd850+570], %rs1843;
	st.global.u8 	[%rd850+571], %rs1844;
	st.global.u8 	[%rd850+572], %rs1845;
	st.global.u8 	[%rd850+573], %rs1846;
	st.global.u8 	[%rd850+574], %rs1847;
	st.global.u8 	[%rd850+575], %rs1848;
	st.global.u8 	[%rd850+576], %rs1849;
	st.global.u8 	[%rd850+577], %rs1850;
	st.global.u8 	[%rd850+578], %rs1851;
	st.global.u8 	[%rd850+579], %rs1852;
	st.global.u8 	[%rd850+580], %rs1853;
	st.global.u8 	[%rd850+581], %rs1854;
	st.global.u8 	[%rd850+582], %rs1855;
	st.global.u8 	[%rd850+583], %rs1856;
	st.global.u8 	[%rd850+584], %rs1857;
	st.global.u8 	[%rd850+585], %rs1858;
	st.global.u8 	[%rd850+586], %rs1859;
	st.global.u8 	[%rd850+587], %rs1860;
	st.global.u8 	[%rd850+588], %rs1861;
	st.global.u8 	[%rd850+589], %rs1862;
	st.global.u8 	[%rd850+590], %rs1863;
	st.global.u8 	[%rd850+591], %rs1864;
	st.global.u8 	[%rd850+592], %rs1865;
	st.global.u8 	[%rd850+593], %rs1866;
	st.global.u8 	[%rd850+594], %rs1867;
	st.global.u8 	[%rd850+595], %rs1868;
	st.global.u8 	[%rd850+596], %rs1869;
	st.global.u8 	[%rd850+597], %rs1870;
	st.global.u8 	[%rd850+598], %rs1871;
	st.global.u8 	[%rd850+599], %rs1872;
	st.global.u8 	[%rd850+600], %rs1873;
	st.global.u8 	[%rd850+601], %rs1874;
	st.global.u8 	[%rd850+602], %rs1875;
	st.global.u8 	[%rd850+603], %rs1876;
	st.global.u8 	[%rd850+604], %rs1877;
	st.global.u8 	[%rd850+605], %rs1878;
	st.global.u8 	[%rd850+606], %rs1879;
	st.global.u8 	[%rd850+607], %rs1880;
	st.global.u8 	[%rd850+608], %rs1881;
	st.global.u8 	[%rd850+609], %rs1882;
	st.global.u8 	[%rd850+610], %rs1883;
	st.global.u8 	[%rd850+611], %rs1884;
	st.global.u8 	[%rd850+612], %rs1885;
	st.global.u8 	[%rd850+613], %rs1886;
	st.global.u8 	[%rd850+614], %rs1887;
	st.global.u8 	[%rd850+615], %rs1888;
	st.global.u8 	[%rd850+616], %rs1889;
	st.global.u8 	[%rd850+617], %rs1890;
	st.global.u8 	[%rd850+618], %rs1891;
	st.global.u8 	[%rd850+619], %rs1892;
	st.global.u8 	[%rd850+620], %rs1893;
	st.global.u8 	[%rd850+621], %rs1894;
	st.global.u8 	[%rd850+622], %rs1895;
	st.global.u8 	[%rd850+623], %rs1896;
	st.global.u8 	[%rd850+624], %rs1897;
	add.s32 	%r15818, %r15818, 1;
$L__BB3_3824:
	add.s32 	%r15816, %r15816, 1;
	setp.ne.s32 	%p6016, %r15816, 0;
	@%p6016 bra 	$L__BB3_3822;
$L__BB3_3825:
	ret;

}
	// .globl	_ZN3cub18CUB_300001_SM_10006detail11EmptyKernelIvEEvv
.visible .entry _ZN3cub18CUB_300001_SM_10006detail11EmptyKernelIvEEvv()
{


	ret;

}
	// .globl	_ZN3cub18CUB_300001_SM_10006detail8for_each13static_kernelINS2_12policy_hub_t12policy_500_tEmN6thrust24THRUST_300001_SM_1000_NS8cuda_cub20__uninitialized_fill7functorINS7_10device_ptrIiEEiEEEEvT0_T1_
.visible .entry _ZN3cub18CUB_300001_SM_10006detail8for_each13static_kernelINS2_12policy_hub_t12policy_500_tEmN6thrust24THRUST_300001_SM_1000_NS8cuda_cub20__uninitialized_fill7functorINS7_10device_ptrIiEEiEEEEvT0_T1_(
	.param .u64 _ZN3cub18CUB_300001_SM_10006detail8for_each13static_kernelINS2_12policy_hub_t12policy_500_tEmN6thrust24THRUST_300001_SM_1000_NS8cuda_cub20__uninitialized_fill7functorINS7_10device_ptrIiEEiEEEEvT0_T1__param_0,
	.param .align 8 .b8 _ZN3cub18CUB_300001_SM_10006detail8for_each13static_kernelINS2_12policy_hub_t12policy_500_tEmN6thrust24THRUST_300001_SM_1000_NS8cuda_cub20__uninitialized_fill7functorINS7_10device_ptrIiEEiEEEEvT0_T1__param_1[16]
)
.maxntid 256
{
	.reg .pred 	%p<4>;
	.reg .b16 	%rs<5>;
	.reg .b32 	%r<12>;
	.reg .b64 	%rd<16>;

	ld.param.u32 	%r3, [_ZN3cub18CUB_300001_SM_10006detail8for_each13static_kernelINS2_12policy_hub_t12policy_500_tEmN6thrust24THRUST_300001_SM_1000_NS8cuda_cub20__uninitialized_fill7functorINS7_10device_ptrIiEEiEEEEvT0_T1__param_1+8];
	ld.param.u64 	%rd4, [_ZN3cub18CUB_300001_SM_10006detail8for_each13static_kernelINS2_12policy_hub_t12policy_500_tEmN6thrust24THRUST_300001_SM_1000_NS8cuda_cub20__uninitialized_fill7functorINS7_10device_ptrIiEEiEEEEvT0_T1__param_1];
	ld.param.u64 	%rd5, [_ZN3cub18CUB_300001_SM_10006detail8for_each13static_kernelINS2_12policy_hub_t12policy_500_tEmN6thrust24THRUST_300001_SM_1000_NS8cuda_cub20__uninitialized_fill7functorINS7_10device_ptrIiEEiEEEEvT0_T1__param_0];
	mov.u32 	%r9, %ctaid.x;
	mul.wide.u32 	%rd1, %r9, 512;
	sub.s64 	%rd2, %rd5, %rd1;
	setp.lt.u64 	%p1, %rd2, 512;
	@%p1 bra 	$L__BB5_2;
	mov.u32 	%r11, %tid.x;
	cvta.to.global.u64 	%rd11, %rd4;
	cvt.u64.u32 	%rd12, %r11;
	add.s64 	%rd13, %rd1, %rd12;
	shl.b64 	%rd14, %rd13, 2;
	add.s64 	%rd15, %rd11, %rd14;
	st.global.u32 	[%rd15], %r3;
	st.global.u32 	[%rd15+1024], %r3;
	bra.uni 	$L__BB5_6;
$L__BB5_2:
	cvta.to.global.u64 	%rd6, %rd4;
	mov.u32 	%r2, %tid.x;
	cvt.u64.u32 	%rd7, %r2;
	setp.le.u64 	%p2, %rd2, %rd7;
	add.s64 	%rd8, %rd1, %rd7;
	shl.b64 	%rd9, %rd8, 2;
	add.s64 	%rd3, %rd6, %rd9;
	@%p2 bra 	$L__BB5_4;
	st.global.u32 	[%rd3], %r3;
$L__BB5_4:
	add.s32 	%r10, %r2, 256;
	cvt.u64.u32 	%rd10, %r10;
	setp.le.u64 	%p3, %rd2, %rd10;
	@%p3 bra 	$L__BB5_6;
	st.global.u32 	[%rd3+1024], %r3;
$L__BB5_6:
	ret;

}
	// .globl	_ZN3cub18CUB_300001_SM_10006detail4scan20DeviceScanInitKernelINS0_13ScanTileStateIiLb1EEEEEvT_i
.visible .entry _ZN3cub18CUB_300001_SM_10006detail4scan20DeviceScanInitKernelINS0_13ScanTileStateIiLb1EEEEEvT_i(
	.param .align 8 .b8 _ZN3cub18CUB_300001_SM_10006detail4scan20DeviceScanInitKernelINS0_13ScanTileStateIiLb1EEEEEvT_i_param_0[8],
	.param .u32 _ZN3cub18CUB_300001_SM_10006detail4scan20DeviceScanInitKernelINS0_13ScanTileStateIiLb1EEEEEvT_i_param_1
)
{
	.reg .pred 	%p<5>;
	.reg .b32 	%r<10>;
	.reg .b64 	%rd<7>;

	ld.param.u64 	%rd2, [_ZN3cub18CUB_300001_SM_10006detail4scan20DeviceScanInitKernelINS0_13ScanTileStateIiLb1EEEEEvT_i_param_0];
	ld.param.u32 	%r4, [_ZN3cub18CUB_300001_SM_10006detail4scan20DeviceScanInitKernelINS0_13ScanTileStateIiLb1EEEEEvT_i_param_1];
	cvta.to.global.u64 	%rd1, %rd2;
	mov.u32 	%r1, %ctaid.x;
	mov.u32 	%r5, %ntid.x;
	mov.u32 	%r2, %tid.x;
	mad.lo.s32 	%r3, %r1, %r5, %r2;
	setp.ge.s32 	%p1, %r3, %r4;
	@%p1 bra 	$L__BB6_2;
	mul.wide.s32 	%rd3, %r3, 8;
	add.s64 	%rd4, %rd1, %rd3;
	mov.b32 	%r6, 0;
	mov.b32 	%r7, 99;
	st.global.v2.u32 	[%rd4+256], {%r7, %r6};
$L__BB6_2:
	setp.ne.s32 	%p2, %r1, 0;
	setp.gt.u32 	%p3, %r2, 31;
	or.pred  	%p4, %p2, %p3;
	@%p4 bra 	$L__BB6_4;
	mul.wide.u32 	%rd5, %r2, 8;
	add.s64 	%rd6, %rd1, %rd5;
	mov.b32 	%r9, 0;
	st.global.v2.u32 	[%rd6], {%r9, %r9};
$L__BB6_4:
	ret;

}
	// .globl	_ZN3cub18CUB_300001_SM_10006detail4scan16DeviceScanKernelINS2_10policy_hubIiiijN4cuda3std3__44plusIvEEE10Policy1000EN6thrust24THRUST_300001_SM_1000_NS6detail15normal_iteratorINSD_10device_ptrIiEEEESI_NS0_13ScanTileStateIiLb1EEES9_NS1_10InputValueIiPiEEjiLb0EiEEvT0_T1_T2_iT3_T4_T5_
.visible .entry _ZN3cub18CUB_300001_SM_10006detail4scan16DeviceScanKernelINS2_10policy_hubIiiijN4cuda3std3__44plusIvEEE10Policy1000EN6thrust24THRUST_300001_SM_1000_NS6detail15normal_iteratorINSD_10device_ptrIiEEEESI_NS0_13ScanTileStateIiLb1EEES9_NS1_10InputValueIiPiEEjiLb0EiEEvT0_T1_T2_iT3_T4_T5_(
	.param .align 8 .b8 _ZN3cub18CUB_300001_SM_10006detail4scan16DeviceScanKernelINS2_10policy_hubIiiijN4cuda3std3__44plusIvEEE10Policy1000EN6thrust24THRUST_300001_SM_1000_NS6detail15normal_iteratorINSD_10device_ptrIiEEEESI_NS0_13ScanTileStateIiLb1EEES9_NS1_10InputValueIiPiEEjiLb0EiEEvT0_T1_T2_iT3_T4_T5__param_0[8],
	.param .align 8 .b8 _ZN3cub18CUB_300001_SM_10006detail4scan16DeviceScanKernelINS2_10policy_hubIiiijN4cuda3std3__44plusIvEEE10Policy1000EN6thrust24THRUST_300001_SM_1000_NS6detail15normal_iteratorINSD_10device_ptrIiEEEESI_NS0_13ScanTileStateIiLb1EEES9_NS1_10InputValueIiPiEEjiLb0EiEEvT0_T1_T2_iT3_T4_T5__param_1[8],
	.param .align 8 .b8 _ZN3cub18CUB_300001_SM_10006detail4scan16DeviceScanKernelINS2_10policy_hubIiiijN4cuda3std3__44plusIvEEE10Policy1000EN6thrust24THRUST_300001_SM_1000_NS6detail15normal_iteratorINSD_10device_ptrIiEEEESI_NS0_13ScanTileStateIiLb1EEES9_NS1_10InputValueIiPiEEjiLb0EiEEvT0_T1_T2_iT3_T4_T5__param_2[8],
	.param .u32 _ZN3cub18CUB_300001_SM_10006detail4scan16DeviceScanKernelINS2_10policy_hubIiiijN4cuda3std3__44plusIvEEE10Policy1000EN6thrust24THRUST_300001_SM_1000_NS6detail15normal_iteratorINSD_10device_ptrIiEEEESI_NS0_13ScanTileStateIiLb1EEES9_NS1_10InputValueIiPiEEjiLb0EiEEvT0_T1_T2_iT3_T4_T5__param_3,
	.param .align 1 .b8 _ZN3cub18CUB_300001_SM_10006detail4scan16DeviceScanKernelINS2_10policy_hubIiiijN4cuda3std3__44plusIvEEE10Policy1000EN6thrust24THRUST_300001_SM_1000_NS6detail15normal_iteratorINSD_10device_ptrIiEEEESI_NS0_13ScanTileStateIiLb1EEES9_NS1_10InputValueIiPiEEjiLb0EiEEvT0_T1_T2_iT3_T4_T5__param_4[1],
	.param .align 8 .b8 _ZN3cub18CUB_300001_SM_10006detail4scan16DeviceScanKernelINS2_10policy_hubIiiijN4cuda3std3__44plusIvEEE10Policy1000EN6thrust24THRUST_300001_SM_1000_NS6detail15normal_iteratorINSD_10device_ptrIiEEEESI_NS0_13ScanTileStateIiLb1EEES9_NS1_10InputValueIiPiEEjiLb0EiEEvT0_T1_T2_iT3_T4_T5__param_5[16],
	.param .u32 _ZN3cub18CUB_300001_SM_10006detail4scan16DeviceScanKernelINS2_10policy_hubIiiijN4cuda3std3__44plusIvEEE10Policy1000EN6thrust24THRUST_300001_SM_1000_NS6detail15normal_iteratorINSD_10device_ptrIiEEEESI_NS0_13ScanTileStateIiLb1EEES9_NS1_10InputValueIiPiEEjiLb0EiEEvT0_T1_T2_iT3_T4_T5__param_6
)
.maxntid 384
{
	.reg .pred 	%p<160>;
	.reg .b16 	%rs<3>;
	.reg .b32 	%r<1050>;
	.reg .b64 	%rd<58>;
	// demoted variable
	.shared .align 16 .b8 _ZZN3cub18CUB_300001_SM_10006detail4scan16DeviceScanKernelINS2_10policy_hubIiiijN4cuda3std3__44plusIvEEE10Policy1000EN6thrust24THRUST_300001_SM_1000_NS6detail15normal_iteratorINSD_10device_ptrIiEEEESI_NS0_13ScanTileStateIiLb1EEES9_NS1_10InputValueIiPiEEjiLb0EiEEvT0_T1_T2_iT3_T4_T5_E12temp_storage[33808];
	ld.param.u32 	%r239, [_ZN3cub18CUB_300001_SM_10006detail4scan16DeviceScanKernelINS2_10policy_hubIiiijN4cuda3std3__44plusIvEEE10Policy1000EN6thrust24THRUST_300001_SM_1000_NS6detail15normal_iteratorINSD_10device_ptrIiEEEESI_NS0_13ScanTileStateIiLb1EEES9_NS1_10InputValueIiPiEEjiLb0EiEEvT0_T1_T2_iT3_T4_T5__param_5];
	bfe.u32 	%r240, %r239, 0, 8;
	cvt.u16.u32 	%rs1, %r240;
	and.b16  	%rs2, %rs1, 255;
	ld.param.u64 	%rd16, [_ZN3cub18CUB_300001_SM_10006detail4scan16DeviceScanKernelINS2_10policy_hubIiiijN4cuda3std3__44plusIvEEE10Policy1000EN6thrust24THRUST_300001_SM_1000_NS6detail15normal_iteratorINSD_10device_ptrIiEEEESI_NS0_13ScanTileStateIiLb1EEES9_NS1_10InputValueIiPiEEjiLb0EiEEvT0_T1_T2_iT3_T4_T5__param_2];
	ld.param.u64 	%rd15, [_ZN3cub18CUB_300001_SM_10006detail4scan16DeviceScanKernelINS2_10policy_hubIiiijN4cuda3std3__44plusIvEEE10Policy1000EN6thrust24THRUST_300001_SM_1000_NS6detail15normal_iteratorINSD_10device_ptrIiEEEESI_NS0_13ScanTileStateIiLb1EEES9_NS1_10InputValueIiPiEEjiLb0EiEEvT0_T1_T2_iT3_T4_T5__param_1];
	ld.param.u64 	%rd14, [_ZN3cub18CUB_300001_SM_10006detail4scan16DeviceScanKernelINS2_10policy_hubIiiijN4cuda3std3__44plusIvEEE10Policy1000EN6thrust24THRUST_300001_SM_1000_NS6detail15normal_iteratorINSD_10device_ptrIiEEEESI_NS0_13ScanTileStateIiLb1EEES9_NS1_10InputValueIiPiEEjiLb0EiEEvT0_T1_T2_iT3_T4_T5__param_0];
	ld.param.u64 	%rd1, [_ZN3cub18CUB_300001_SM_10006detail4scan16DeviceScanKernelINS2_10policy_hubIiiijN4cuda3std3__44plusIvEEE10Policy1000EN6thrust24THRUST_300001_SM_1000_NS6detail15normal_iteratorINSD_10device_ptrIiEEEESI_NS0_13ScanTileStateIiLb1EEES9_NS1_10InputValueIiPiEEjiLb0EiEEvT0_T1_T2_iT3_T4_T5__param_5+8];
	ld.param.u32 	%r238, [_ZN3cub18CUB_300001_SM_10006detail4scan16DeviceScanKernelINS2_10policy_hubIiiijN4cuda3std3__44plusIvEEE10Policy1000EN6thrust24THRUST_300001_SM_1000_NS6detail15normal_iteratorINSD_10device_ptrIiEEEESI_NS0_13ScanTileStateIiLb1EEES9_NS1_10InputValueIiPiEEjiLb0EiEEvT0_T1_T2_iT3_T4_T5__param_6];
	setp.eq.s16 	%p1, %rs2, 0;
	@%p1 bra 	$L__BB7_2;
	cvta.to.global.u64 	%rd17, %rd1;
	ld.global.u32 	%r997, [%rd17];
	bra.uni 	$L__BB7_3;
$L__BB7_2:
	cvt.u32.u64 	%r997, %rd1;
$L__BB7_3:
	ld.param.u32 	%r995, [_ZN3cub18CUB_300001_SM_10006detail4scan16DeviceScanKernelINS2_10policy_hubIiiijN4cuda3std3__44plusIvEEE10Policy1000EN6thrust24THRUST_300001_SM_1000_NS6detail15normal_iteratorINSD_10device_ptrIiEEEESI_NS0_13ScanTileStateIiLb1EEES9_NS1_10InputValueIiPiEEjiLb0EiEEvT0_T1_T2_iT3_T4_T5__param_3];
	cvta.to.global.u64 	%rd3, %rd14;
	cvta.to.global.u64 	%rd4, %rd15;
	mov.u32 	%r241, %ctaid.x;
	add.s32 	%r998, %r995, %r241;
	mul.lo.s32 	%r5, %r998, 8448;
	sub.s32 	%r6, %r238, %r5;
	setp.lt.u32 	%p2, %r6, 8449;
	@%p2 bra 	$L__BB7_29;
	cvt.u64.u32 	%rd40, %r5;
	mov.u32 	%r7, %tid.x;
	and.b32  	%r640, %r7, 31;
	and.b32  	%r641, %r7, 992;
	mul.lo.s32 	%r642, %r641, 22;
	or.b32  	%r643, %r642, %r640;
	cvt.u64.u32 	%rd41, %r643;
	add.s64 	%rd5, %rd41, %rd40;
	shl.b64 	%rd42, %rd5, 2;
	add.s64 	%rd43, %rd3, %rd42;
	ld.global.u32 	%r644, [%rd43];
	ld.global.u32 	%r645, [%rd43+128];
	ld.global.u32 	%r646, [%rd43+256];
	ld.global.u32 	%r647, [%rd43+384];
	ld.global.u32 	%r648, [%rd43+512];
	ld.global.u32 	%r649, [%rd43+640];
	ld.global.u32 	%r650, [%rd43+768];
	ld.global.u32 	%r651, [%rd43+896];
	ld.global.u32 	%r652, [%rd43+1024];
	ld.global.u32 	%r653, [%rd43+1152];
	ld.global.u32 	%r654, [%rd43+1280];
	ld.global.u32 	%r655, [%rd43+1408];
	ld.global.u32 	%r656, [%rd43+1536];
	ld.global.u32 	%r657, [%rd43+1664];
	ld.global.u32 	%r658, [%rd43+1792];
	ld.global.u32 	%r659, [%rd43+1920];
	ld.global.u32 	%r660, [%rd43+2048];
	ld.global.u32 	%r661, [%rd43+2176];
	ld.global.u32 	%r662, [%rd43+2304];
	ld.global.u32 	%r663, [%rd43+2432];
	ld.global.u32 	%r664, [%rd43+2560];
	ld.global.u32 	%r665, [%rd43+2688];
	// begin inline asm
	mov.u32 %r639, %laneid;
	// end inline asm
	shr.u32 	%r9, %r7, 5;
	mad.lo.s32 	%r666, %r9, 704, %r639;
	shl.b32 	%r667, %r666, 2;
	mov.u32 	%r668, _ZZN3cub18CUB_300001_SM_10006detail4scan16DeviceScanKernelINS2_10policy_hubIiiijN4cuda3std3__44plusIvEEE10Policy1000EN6thrust24THRUST_300001_SM_1000_NS6detail15normal_iteratorINSD_10device_ptrIiEEEESI_NS0_13ScanTileStateIiLb1EEES9_NS1_10InputValueIiPiEEjiLb0EiEEvT0_T1_T2_iT3_T4_T5_E12temp_storage;
	add.s32 	%r10, %r668, %r667;
	st.shared.u32 	[%r10], %r644;
	st.shared.u32 	[%r10+128], %r645;
	st.shared.u32 	[%r10+256], %r646;
	st.shared.u32 	[%r10+384], %r647;
	st.shared.u32 	[%r10+512], %r648;
	st.shared.u32 	[%r10+640], %r649;
	st.shared.u32 	[%r10+768], %r650;
	st.shared.u32 	[%r10+896], %r651;
	st.shared.u32 	[%r10+1024], %r652;
	st.shared.u32 	[%r10+1152], %r653;
	st.shared.u32 	[%r10+1280], %r654;
	st.shared.u32 	[%r10+1408], %r655;
	st.shared.u32 	[%r10+1536], %r656;
	st.shared.u32 	[%r10+1664], %r657;
	st.shared.u32 	[%r10+1792], %r658;
	st.shared.u32 	[%r10+1920], %r659;
	st.shared.u32 	[%r10+2048], %r660;
	st.shared.u32 	[%r10+2176], %r661;
	st.shared.u32 	[%r10+2304], %r662;
	st.shared.u32 	[%r10+2432], %r663;
	st.shared.u32 	[%r10+2560], %r664;
	st.shared.u32 	[%r10+2688], %r665;
	bar.warp.sync 	-1;
	mad.lo.s32 	%r11, %r639, 84, %r10;
	ld.shared.v2.u32 	{%r12, %r13}, [%r11];
	ld.shared.v2.u32 	{%r14, %r15}, [%r11+8];
	ld.shared.v2.u32 	{%r16, %r17}, [%r11+16];
	ld.shared.v2.u32 	{%r18, %r19}, [%r11+24];
	ld.shared.v2.u32 	{%r20, %r21}, [%r11+32];
	ld.shared.v2.u32 	{%r22, %r23}, [%r11+40];
	ld.shared.v2.u32 	{%r24, %r25}, [%r11+48];
	ld.shared.v2.u32 	{%r26, %r27}, [%r11+56];
	ld.shared.v2.u32 	{%r28, %r29}, [%r11+64];
	ld.shared.v2.u32 	{%r30, %r31}, [%r11+72];
	ld.shared.v2.u32 	{%r32, %r33}, [%r11+80];
	bar.sync 	0;
	setp.ne.s32 	%p104, %r998, 0;
	@%p104 bra 	$L__BB7_9;
	add.s32 	%r890, %r13, %r12;
	add.s32 	%r891, %r14, %r890;
	add.s32 	%r892, %r15, %r891;
	add.s32 	%r893, %r16, %r892;
	add.s32 	%r894, %r17, %r893;
	add.s32 	%r895, %r18, %r894;
	add.s32 	%r896, %r19, %r895;
	add.s32 	%r897, %r20, %r896;
	add.s32 	%r898, %r21, %r897;
	add.s32 	%r899, %r22, %r898;
	add.s32 	%r900, %r23, %r899;
	add.s32 	%r901, %r24, %r900;
	add.s32 	%r902, %r25, %r901;
	add.s32 	%r903, %r26, %r902;
	add.s32 	%r904, %r27, %r903;
	add.s32 	%r905, %r28, %r904;
	add.s32 	%r906, %r29, %r905;
	add.s32 	%r907, %r30, %r906;
	add.s32 	%r908, %r31, %r907;
	add.s32 	%r909, %r32, %r908;
	add.s32 	%r864, %r33, %r909;
	mov.b32 	%r862, 1;
	mov.b32 	%r887, 0;
	mov.b32 	%r889, -1;
	// begin inline asm
	{  .reg .s32 r0;  .reg .pred p;  shfl.sync.up.b32 r0|p, %r864, %r862, %r887, %r889;  @p add.s32 r0, r0, %r864;  mov.s32 %r860, r0;}
	// end inline asm
	mov.b32 	%r868, 2;
	// begin inline asm
	{  .reg .s32 r0;  .reg .pred p;  shfl.sync.up.b32 r0|p, %r860, %r868, %r887, %r889;  @p add.s32 r0, r0, %r860;  mov.s32 %r866, r0;}
	// end inline asm
	mov.b32 	%r874, 4;
	// begin inline asm
	{  .reg .s32 r0;  .reg .pred p;  shfl.sync.up.b32 r0|p, %r866, %r874, %r887, %r889;  @p add.s32 r0, r0, %r866;  mov.s32 %r872, r0;}
	// end inline asm
	mov.b32 	%r880, 8;
	// begin inline asm
	{  .reg .s32 r0;  .reg .pred p;  shfl.sync.up.b32 r0|p, %r872, %r880, %r887, %r889;  @p add.s32 r0, r0, %r872;  mov.s32 %r878, r0;}
	// end inline asm
	mov.b32 	%r886, 16;
	// begin inline asm
	{  .reg .s32 r0;  .reg .pred p;  shfl.sync.up.b32 r0|p, %r878, %r886, %r887, %r889;  @p add.s32 r0, r0, %r878;  mov.s32 %r884, r0;}
	// end inline asm
	setp.ne.s32 	%p146, %r639, 31;
	@%p146 bra 	$L__BB7_7;
	shl.b32 	%r910, %r9, 2;
	add.s32 	%r912, %r668, %r910;
	st.shared.u32 	[%r912+16], %r884;
$L__BB7_7:
	bar.sync 	0;
	ld.shared.v4.u32 	{%r913, %r914, %r915, %r916}, [_ZZN3cub18CUB_300001_SM_10006detail4scan16DeviceScanKernelINS2_10policy_hubIiiijN4cuda3std3__44plusIvEEE10Policy1000EN6thrust24THRUST_300001_SM_1000_NS6detail15normal_iteratorINSD_10device_ptrIiEEEESI_NS0_13ScanTileStateIiLb1EEES9_NS1_10InputValueIiPiEEjiLb0EiEEvT0_T1_T2_iT3_T4_T5_E12temp_storage+16];
	add.s32 	%r917, %r914, %r913;
	setp.eq.s32 	%p147, %r9, 2;
	selp.b32 	%r918, %r917, %r913, %p147;
	add.s32 	%r919, %r917, %r915;
	setp.eq.s32 	%p148, %r9, 3;
	selp.b32 	%r920, %r919, %r918, %p148;
	add.s32 	%r921, %r919, %r916;
	setp.eq.s32 	%p149, %r9, 4;
	selp.b32 	%r922, %r921, %r920, %p149;
	ld.shared.v4.u32 	{%r923, %r924, %r925, %r926}, [_ZZN3cub18CUB_300001_SM_10006detail4scan16DeviceScanKernelINS2_10policy_hubIiiijN4cuda3std3__44plusIvEEE10Policy1000EN6thrust24THRUST_300001_SM_1000_NS6detail15normal_iteratorINSD_10device_ptrIiEEEESI_NS0_13ScanTileStateIiLb1EEES9_NS1_10InputValueIiPiEEjiLb0EiEEvT0_T1_T2_iT3_T4_T5_E12temp_storage+32];
	add.s32 	%r927, %r921, %r923;
	setp.eq.s32 	%p150, %r9, 5;
	selp.b32 	%r928, %r927, %r922, %p150;
	add.s32 	%r929, %r927, %r924;
	setp.eq.s32 	%p151, %r9, 6;
	selp.b32 	%r930, %r929, %r928, %p151;
	add.s32 	%r931, %r929, %r925;
	setp.eq.s32 	%p152, %r9, 7;
	selp.b32 	%r932, %r931, %r930, %p152;
	add.s32 	%r933, %r931, %r926;
	setp.eq.s32 	%p153, %r9, 8;
	selp.b32 	%r934, %r933, %r932, %p153;
	ld.shared.v4.u32 	{%r935, %r936, %r937, %r938}, [_ZZN3cub18CUB_300001_SM_10006detail4scan16DeviceScanKernelINS2_10policy_hubIiiijN4cuda3std3__44plusIvEEE10Policy1000EN6thrust24THRUST_300001_SM_1000_NS6detail15normal_iteratorINSD_10device_ptrIiEEEESI_NS0_13ScanTileStateIiLb1EEES9_NS1_10InputValueIiPiEEjiLb0EiEEvT0_T1_T2_iT3_T4_T5_E12temp_storage+48];
	add.s32 	%r939, %r933, %r935;
	setp.eq.s32 	%p154, %r9, 9;
	selp.b32 	%r940, %r939, %r934, %p154;
	add.s32 	%r941, %r939, %r936;
	setp.eq.s32 	%p155, %r9, 10;
	selp.b32 	%r942, %r941, %r940, %p155;
	add.s32 	%r943, %r941, %r937;
	setp.eq.s32 	%p156, %r9, 11;
	selp.b32 	%r944, %r943, %r942, %p156;
	setp.lt.u32 	%p157, %r7, 32;
	selp.b32 	%r945, 0, %r944, %p157;
	setp.eq.s32 	%p158, %r639, 0;
	sub.s32 	%r946, %r884, %r864;
	selp.b32 	%r947, 0, %r946, %p158;
	add.s32 	%r948, %r947, %r997;
	add.s32 	%r1012, %r948, %r945;
	add.s32 	%r949, %r938, %r997;
	add.s32 	%r37, %r949, %r943;
	setp.ne.s32 	%p159, %r7, 0;
	@%p159 bra 	$L__BB7_28;
	add.s64 	%rd55, %rd16, 256;
	mov.b32 	%r950, 101;
	// begin inline asm
	st.relaxed.gpu.v2.u32 [%rd55], {%r950, %r37};
	// end inline asm
	bra.uni 	$L__BB7_28;
$L__BB7_9:
	add.s32 	%r699, %r13, %r12;
	add.s32 	%r700, %r14, %r699;
	add.s32 	%r701, %r15, %r700;
	add.s32 	%r702, %r16, %r701;
	add.s32 	%r703, %r17, %r702;
	add.s32 	%r704, %r18, %r703;
	add.s32 	%r705, %r19, %r704;
	add.s32 	%r706, %r20, %r705;
	add.s32 	%r707, %r21, %r706;
	add.s32 	%r708, %r22, %r707;
	add.s32 	%r709, %r23, %r708;
	add.s32 	%r710, %r24, %r709;
	add.s32 	%r711, %r25, %r710;
	add.s32 	%r712, %r26, %r711;
	add.s32 	%r713, %r27, %r712;
	add.s32 	%r714, %r28, %r713;
	add.s32 	%r715, %r29, %r714;
	add.s32 	%r716, %r30, %r715;
	add.s32 	%r717, %r31, %r716;
	add.s32 	%r718, %r32, %r717;
	add.s32 	%r673, %r33, %r718;
	mov.b32 	%r671, 1;
	mov.b32 	%r696, 0;
	mov.b32 	%r698, -1;
	// begin inline asm
	{  .reg .s32 r0;  .reg .pred p;  shfl.sync.up.b32 r0|p, %r673, %r671, %r696, %r698;  @p add.s32 r0, r0, %r673;  mov.s32 %r669, r0;}
	// end inline asm
	mov.b32 	%r677, 2;
	// begin inline asm
	{  .reg .s32 r0;  .reg .pred p;  shfl.sync.up.b32 r0|p, %r669, %r677, %r696, %r698;  @p add.s32 r0, r0, %r669;  mov.s32 %r675, r0;}
	// end inline asm
	mov.b32 	%r683, 4;
	// begin inline asm
	{  .reg .s32 r0;  .reg .pred p;  shfl.sync.up.b32 r0|p, %r675, %r683, %r696, %r698;  @p add.s32 r0, r0, %r675;  mov.s32 %r681, r0;}
	// end inline asm
	mov.b32 	%r689, 8;
	// begin inline asm
	{  .reg .s32 r0;  .reg .pred p;  shfl.sync.up.b32 r0|p, %r681, %r689, %r696, %r698;  @p add.s32 r0, r0, %r681;  mov.s32 %r687, r0;}
	// end inline asm
	mov.b32 	%r695, 16;
	// begin inline asm
	{  .reg .s32 r0;  .reg .pred p;  shfl.sync.up.b32 r0|p, %r687, %r695, %r696, %r698;  @p add.s32 r0, r0, %r687;  mov.s32 %r693, r0;}
	// end inline asm
	setp.ne.s32 	%p105, %r639, 31;
	@%p105 bra 	$L__BB7_11;
	shl.b32 	%r719, %r9, 2;
	add.s32 	%r721, %r668, %r719;
	st.shared.u32 	[%r721+16], %r693;
$L__BB7_11:
	sub.s32 	%r722, %r693, %r673;
	bar.sync 	0;
	ld.shared.v4.u32 	{%r723, %r724, %r725, %r726}, [_ZZN3cub18CUB_300001_SM_10006detail4scan16DeviceScanKernelINS2_10policy_hubIiiijN4cuda3std3__44plusIvEEE10Policy1000EN6thrust24THRUST_300001_SM_1000_NS6detail15normal_iteratorINSD_10device_ptrIiEEEESI_NS0_13ScanTileStateIiLb1EEES9_NS1_10InputValueIiPiEEjiLb0EiEEvT0_T1_T2_iT3_T4_T5_E12temp_storage+16];
	add.s32 	%r727, %r724, %r723;
	setp.eq.s32 	%p106, %r9, 2;
	selp.b32 	%r728, %r727, %r723, %p106;
	add.s32 	%r729, %r727, %r725;
	setp.eq.s32 	%p107, %r9, 3;
	selp.b32 	%r730, %r729, %r728, %p107;
	add.s32 	%r731, %r729, %r726;
	setp.eq.s32 	%p108, %r9, 4;
	selp.b32 	%r732, %r731, %r730, %p108;
	ld.shared.v4.u32 	{%r733, %r734, %r735, %r736}, [_ZZN3cub18CUB_300001_SM_10006detail4scan16DeviceScanKernelINS2_10policy_hubIiiijN4cuda3std3__44plusIvEEE10Policy1000EN6thrust24THRUST_300001_SM_1000_NS6detail15normal_iteratorINSD_10device_ptrIiEEEESI_NS0_13ScanTileStateIiLb1EEES9_NS1_10InputValueIiPiEEjiLb0EiEEvT0_T1_T2_iT3_T4_T5_E12temp_storage+32];
	add.s32 	%r737, %r731, %r733;
	setp.eq.s32 	%p109, %r9, 5;
	selp.b32 	%r738, %r737, %r732, %p109;
	add.s32 	%r739, %r737, %r734;
	setp.eq.s32 	%p110, %r9, 6;
	selp.b32 	%r740, %r739, %r738, %p110;
	add.s32 	%r741, %r739, %r735;
	setp.eq.s32 	%p111, %r9, 7;
	selp.b32 	%r742, %r741, %r740, %p111;
	add.s32 	%r743, %r741, %r736;
	setp.eq.s32 	%p112, %r9, 8;
	selp.b32 	%r744, %r743, %r742, %p112;
	ld.shared.v4.u32 	{%r745, %r746, %r747, %r748}, [_ZZN3cub18CUB_300001_SM_10006detail4scan16DeviceScanKernelINS2_10policy_hubIiiijN4cuda3std3__44plusIvEEE10Policy1000EN6thrust24THRUST_300001_SM_1000_NS6detail15normal_iteratorINSD_10device_ptrIiEEEESI_NS0_13ScanTileStateIiLb1EEES9_NS1_10InputValueIiPiEEjiLb0EiEEvT0_T1_T2_iT3_T4_T5_E12temp_storage+48];
	add.s32 	%r749, %r743, %r745;
	setp.eq.s32 	%p113, %r9, 9;
	selp.b32 	%r750, %r749, %r744, %p113;
	add.s32 	%r751, %r749, %r746;
	setp.eq.s32 	%p114, %r9, 10;
	selp.b32 	%r752, %r751, %r750, %p114;
	add.s32 	%r753, %r751, %r747;
	setp.eq.s32 	%p115, %r9, 11;
	selp.b32 	%r754, %r753, %r752, %p115;
	add.s32 	%r40, %r753, %r748;
	setp.gt.u32 	%p116, %r7, 31;
	setp.lt.u32 	%p117, %r7, 32;
	setp.eq.s32 	%p118, %r639, 0;
	selp.b32 	%r755, 0, %r722, %p118;
	add.s32 	%r1011, %r754, %r755;
	selp.b32 	%r42, %r722, %r1011, %p117;
	@%p116 bra 	$L__BB7_27;
	setp.ne.s32 	%p119, %r7, 0;
	mul.wide.s32 	%rd44, %r998, 8;
	add.s64 	%rd6, %rd16, %rd44;
	@%p119 bra 	$L__BB7_14;
	st.shared.u32 	[_ZZN3cub18CUB_300001_SM_10006detail4scan16DeviceScanKernelINS2_10policy_hubIiiijN4cuda3std3__44plusIvEEE10Policy1000EN6thrust24THRUST_300001_SM_1000_NS6detail15normal_iteratorINSD_10device_ptrIiEEEESI_NS0_13ScanTileStateIiLb1EEES9_NS1_10InputValueIiPiEEjiLb0EiEEvT0_T1_T2_iT3_T4_T5_E12temp_storage+12], %r40;
	add.s64 	%rd45, %rd6, 256;
	mov.b32 	%r756, 100;
	// begin inline asm
	st.relaxed.gpu.v2.u32 [%rd45], {%r756, %r40};
	// end inline asm
$L__BB7_14:
	not.b32 	%r762, %r7;
	add.s32 	%r1006, %r998, %r762;
	mov.b32 	%r758, 830;
	// begin inline asm
	nanosleep.u32 %r758;
	// end inline asm
	mul.wide.s32 	%rd47, %r1006, 8;
	add.s64 	%rd48, %rd16, %rd47;
	add.s64 	%rd46, %rd48, 256;
	// begin inline asm
	ld.relaxed.gpu.v2.u32 {%r1008, %r1000}, [%rd46];
	// end inline asm
	mov.b32 	%r1001, 952;
$L__BB7_15:
	setp.eq.s32 	%p120, %r1008, 99;
	mov.b32 	%r763, -1;
	vote.sync.any.pred 	%p121, %p120, %r763;
	not.pred 	%p122, %p121;
	@%p122 bra 	$L__BB7_17;
	mul.lo.s32 	%r858, %r998, 16807;
	and.b32  	%r998, %r858, 2147483647;
	add.s32 	%r859, %r1001, 1;
	rem.u32 	%r855, %r998, %r859;
	// begin inline asm
	nanosleep.u32 %r855;
	// end inline asm
	shr.u32 	%r1001, %r1001, 1;
	// begin inline asm
	ld.relaxed.gpu.v2.u32 {%r1008, %r1000}, [%rd46];
	// end inline asm
	bra.uni 	$L__BB7_15;
$L__BB7_17:
	setp.eq.s32 	%p123, %r1008, 101;
	mov.b32 	%r790, -1;
	vote.sync.ballot.b32 	%r792, %p123, %r790;
	// begin inline asm
	mov.u32 %r765, %lanemask_ge;
	// end inline asm
	and.b32  	%r793, %r792, %r765;
	or.b32  	%r794, %r793, -2147483648;
	add.s32 	%r795, %r794, -1;
	not.b32 	%r796, %r794;
	and.b32  	%r797, %r796, %r795;
	popc.b32 	%r769, %r797;
	mov.b32 	%r768, 1;
	// begin inline asm
	shfl.sync.down.b32 %r766, %r1000, %r768, %r769, %r790;
	// end inline asm
	setp.lt.s32 	%p125, %r639, %r769;
	selp.b32 	%r798, %r766, 0, %p125;
	add.s32 	%r772, %r798, %r1000;
	mov.b32 	%r773, 2;
	// begin inline asm
	shfl.sync.down.b32 %r771, %r772, %r773, %r769, %r790;
	// end inline asm
	add.s32 	%r57, %r639, 2;
	setp.gt.s32 	%p126, %r57, %r769;
	selp.b32 	%r799, 0, %r771, %p126;
	add.s32 	%r777, %r772, %r799;
	mov.b32 	%r778, 4;
	// begin inline asm
	shfl.sync.down.b32 %r776, %r777, %r778, %r769, %r790;
	// end inline asm
	add.s32 	%r58, %r639, 4;
	setp.gt.s32 	%p127, %r58, %r769;
	selp.b32 	%r800, 0, %r776, %p127;
	add.s32 	%r782, %r777, %r800;
	mov.b32 	%r783, 8;
	// begin inline asm
	shfl.sync.down.b32 %r781, %r782, %r783, %r769, %r790;
	// end inline asm
	add.s32 	%r59, %r639, 8;
	setp.gt.s32 	%p128, %r59, %r769;
	selp.b32 	%r801, 0, %r781, %p128;
	add.s32 	%r787, %r782, %r801;
	mov.b32 	%r788, 16;
	// begin inline asm
	shfl.sync.down.b32 %r786, %r787, %r788, %r769, %r790;
	// end inline asm
	add.s32 	%r60, %r639, 16;
	setp.gt.s32 	%p129, %r60, %r769;
	selp.b32 	%r802, 0, %r786, %p129;
	add.s32 	%r1005, %r787, %r802;
	add.s64 	%rd8, %rd16, 256;
	mov.b32 	%r1002, 952;
$L__BB7_18:
	setp.ne.s32 	%p130, %r1008, 101;
	mov.b32 	%r803, -1;
	vote.sync.all.pred 	%p131, %p130, %r803;
	not.pred 	%p132, %p131;
	@%p132 bra 	$L__BB7_23;
	shr.u32 	%r1002, %r1002, 1;
	mul.wide.s32 	%rd51, %r1006, 8;
	add.s64 	%rd52, %rd8, %rd51;
	add.s64 	%rd50, %rd52, -256;
	// begin inline asm
	ld.relaxed.gpu.v2.u32 {%r1008, %r1009}, [%rd50];
	// end inline asm
	mov.u32 	%r1010, %r1002;
$L__BB7_20:
	setp.eq.s32 	%p136, %r1008, 99;
	mov.b32 	%r811, -1;
	vote.sync.any.pred 	%p137, %p136, %r811;
	not.pred 	%p138, %p137;
	@%p138 bra 	$L__BB7_22;
	mul.lo.s32 	%r853, %r998, 16807;
	and.b32  	%r998, %r853, 2147483647;
	add.s32 	%r854, %r1010, 1;
	rem.u32 	%r850, %r998, %r854;
	// begin inline asm
	nanosleep.u32 %r850;
	// end inline asm
	shr.u32 	%r1010, %r1010, 1;
	// begin inline asm
	ld.relaxed.gpu.v2.u32 {%r1008, %r1009}, [%rd50];
	// end inline asm
	bra.uni 	$L__BB7_20;
$L__BB7_22:
	setp.eq.s32 	%p139, %r1008, 101;
	mov.b32 	%r837, -1;
	vote.sync.ballot.b32 	%r838, %p139, %r837;
	and.b32  	%r839, %r838, %r765;
	or.b32  	%r840, %r839, -2147483648;
	add.s32 	%r841, %r840, -1;
	not.b32 	%r842, %r840;
	and.b32  	%r843, %r842, %r841;
	popc.b32 	%r816, %r843;
	mov.b32 	%r815, 1;
	// begin inline asm
	shfl.sync.down.b32 %r813, %r1009, %r815, %r816, %r837;
	// end inline asm
	setp.lt.s32 	%p141, %r639, %r816;
	selp.b32 	%r844, %r813, 0, %p141;
	add.s32 	%r819, %r844, %r1009;
	mov.b32 	%r820, 2;
	// begin inline asm
	shfl.sync.down.b32 %r818, %r819, %r820, %r816, %r837;
	// end inline asm
	setp.gt.s32 	%p142, %r57, %r816;
	selp.b32 	%r845, 0, %r818, %p142;
	add.s32 	%r824, %r819, %r845;
	mov.b32 	%r825, 4;
	// begin inline asm
	shfl.sync.down.b32 %r823, %r824, %r825, %r816, %r837;
	// end inline asm
	setp.gt.s32 	%p143, %r58, %r816;
	selp.b32 	%r846, 0, %r823, %p143;
	add.s32 	%r829, %r824, %r846;
	mov.b32 	%r830, 8;
	// begin inline asm
	shfl.sync.down.b32 %r828, %r829, %r830, %r816, %r837;
	// end inline asm
	setp.gt.s32 	%p144, %r59, %r816;
	selp.b32 	%r847, 0, %r828, %p144;
	add.s32 	%r834, %r829, %r847;
	mov.b32 	%r835, 16;
	// begin inline asm
	shfl.sync.down.b32 %r833, %r834, %r835, %r816, %r837;
	// end inline asm
	setp.gt.s32 	%p145, %r60, %r816;
	selp.b32 	%r848, 0, %r833, %p145;
	add.s32 	%r849, %r848, %r1005;
	add.s32 	%r1005, %r849, %r834;
	add.s32 	%r1006, %r1006, -32;
	bra.uni 	$L__BB7_18;
$L__BB7_23:
	@%p119 bra 	$L__BB7_25;
	add.s32 	%r806, %r1005, %r40;
	add.s64 	%rd49, %rd6, 256;
	mov.b32 	%r805, 101;
	// begin inline asm
	st.relaxed.gpu.v2.u32 [%rd49], {%r805, %r806};
	// end inline asm
	st.shared.u32 	[_ZZN3cub18CUB_300001_SM_10006detail4scan16DeviceScanKernelINS2_10policy_hubIiiijN4cuda3std3__44plusIvEEE10Policy1000EN6thrust24THRUST_300001_SM_1000_NS6detail15normal_iteratorINSD_10device_ptrIiEEEESI_NS0_13ScanTileStateIiLb1EEES9_NS1_10InputValueIiPiEEjiLb0EiEEvT0_T1_T2_iT3_T4_T5_E12temp_storage+4], %r1005;
	st.shared.u32 	[_ZZN3cub18CUB_300001_SM_10006detail4scan16DeviceScanKernelINS2_10policy_hubIiiijN4cuda3std3__44plusIvEEE10Policy1000EN6thrust24THRUST_300001_SM_1000_NS6detail15normal_iteratorINSD_10device_ptrIiEEEESI_NS0_13ScanTileStateIiLb1EEES9_NS1_10InputValueIiPiEEjiLb0EiEEvT0_T1_T2_iT3_T4_T5_E12temp_storage+8], %r806;
$L__BB7_25:
	setp.ne.s32 	%p134, %r639, 0;
	mov.u32 	%r1011, %r42;
	@%p134 bra 	$L__BB7_27;
	st.shared.u32 	[_ZZN3cub18CUB_300001_SM_10006detail4scan16DeviceScanKernelINS2_10policy_hubIiiijN4cuda3std3__44plusIvEEE10Policy1000EN6thrust24THRUST_300001_SM_1000_NS6detail15normal_iteratorINSD_10device_ptrIiEEEESI_NS0_13ScanTileStateIiLb1EEES9_NS1_10InputValueIiPiEEjiLb0EiEEvT0_T1_T2_iT3_T4_T5_E12temp_storage+76], %r1005;
	mov.u32 	%r1011, %r1005;
$L__BB7_27:
	bar.sync 	0;
	setp.eq.s32 	%p135, %r7, 0;
	ld.shared.u32 	%r807, [_ZZN3cub18CUB_300001_SM_10006detail4scan16DeviceScanKernelINS2_10policy_hubIiiijN4cuda3std3__44plusIvEEE10Policy1000EN6thrust24THRUST_300001_SM_1000_NS6detail15normal_iteratorINSD_10device_ptrIiEEEESI_NS0_13ScanTileStateIiLb1EEES9_NS1_10InputValueIiPiEEjiLb0EiEEvT0_T1_T2_iT3_T4_T5_E12temp_storage+76];
	selp.b32 	%r808, 0, %r807, %p135;
	add.s32 	%r1012, %r808, %r1011;
$L__BB7_28:
	add.s32 	%r952, %r1012, %r12;
	add.s32 	%r953, %r13, %r952;
	add.s32 	%r954, %r14, %r953;
	add.s32 	%r955, %r15, %r954;
	add.s32 	%r956, %r16, %r955;
	add.s32 	%r957, %r17, %r956;
	add.s32 	%r958, %r18, %r957;
	add.s32 	%r959, %r19, %r958;
	add.s32 	%r960, %r20, %r959;
	add.s32 	%r961, %r21, %r960;
	add.s32 	%r962, %r22, %r961;
	add.s32 	%r963, %r23, %r962;
	add.s32 	%r964, %r24, %r963;
	add.s32 	%r965, %r25, %r964;
	add.s32 	%r966, %r26, %r965;
	add.s32 	%r967, %r27, %r966;
	add.s32 	%r968, %r28, %r967;
	add.s32 	%r969, %r29, %r968;
	add.s32 	%r970, %r30, %r969;
	add.s32 	%r971, %r31, %r970;
	add.s32 	%r972, %r32, %r971;
	bar.sync 	0;
	st.shared.v2.u32 	[%r11], {%r1012, %r952};
	st.shared.v2.u32 	[%r11+8], {%r953, %r954};
	st.shared.v2.u32 	[%r11+16], {%r955, %r956};
	st.shared.v2.u32 	[%r11+24], {%r957, %r958};
	st.shared.v2.u32 	[%r11+32], {%r959, %r960};
	st.shared.v2.u32 	[%r11+40], {%r961, %r962};
	st.shared.v2.u32 	[%r11+48], {%r963, %r964};
	st.shared.v2.u32 	[%r11+56], {%r965, %r966};
	st.shared.v2.u32 	[%r11+64], {%r967, %r968};
	st.shared.v2.u32 	[%r11+72], {%r969, %r970};
	st.shared.v2.u32 	[%r11+80], {%r971, %r972};
	bar.warp.sync 	-1;
	ld.shared.u32 	%r973, [%r10];
	ld.shared.u32 	%r974, [%r10+128];
	ld.shared.u32 	%r975, [%r10+256];
	ld.shared.u32 	%r976, [%r10+384];
	ld.shared.u32 	%r977, [%r10+512];
	ld.shared.u32 	%r978, [%r10+640];
	ld.shared.u32 	%r979, [%r10+768];
	ld.shared.u32 	%r980, [%r10+896];
	ld.shared.u32 	%r981, [%r10+1024];
	ld.shared.u32 	%r982, [%r10+1152];
	ld.shared.u32 	%r983, [%r10+1280];
	ld.shared.u32 	%r984, [%r10+1408];
	ld.shared.u32 	%r985, [%r10+1536];
	ld.shared.u32 	%r986, [%r10+1664];
	ld.shared.u32 	%r987, [%r10+1792];
	ld.shared.u32 	%r988, [%r10+1920];
	ld.shared.u32 	%r989, [%r10+2048];
	ld.shared.u32 	%r990, [%r10+2176];
	ld.shared.u32 	%r991, [%r10+2304];
	ld.shared.u32 	%r992, [%r10+2432];
	ld.shared.u32 	%r993, [%r10+2560];
	ld.shared.u32 	%r994, [%r10+2688];
	add.s64 	%rd57, %rd4, %rd42;
	st.global.u32 	[%rd57], %r973;
	st.global.u32 	[%rd57+128], %r974;
	st.global.u32 	[%rd57+256], %r975;
	st.global.u32 	[%rd57+384], %r976;
	st.global.u32 	[%rd57+512], %r977;
	st.global.u32 	[%rd57+640], %r978;
	st.global.u32 	[%rd57+768], %r979;
	st.global.u32 	[%rd57+896], %r980;
	st.global.u32 	[%rd57+1024], %r981;
	st.global.u32 	[%rd57+1152], %r982;
	st.global.u32 	[%rd57+1280], %r983;
	st.global.u32 	[%rd57+1408], %r984;
	st.global.u32 	[%rd57+1536], %r985;
	st.global.u32 	[%rd57+1664], %r986;
	st.global.u32 	[%rd57+1792], %r987;
	st.global.u32 	[%rd57+1920], %r988;
	st.global.u32 	[%rd57+2048], %r989;
	st.global.u32 	[%rd57+2176], %r990;
	st.global.u32 	[%rd57+2304], %r991;
	st.global.u32 	[%rd57+2432], %r992;
	st.global.u32 	[%rd57+2560], %r993;
	st.global.u32 	[%rd57+2688], %r994;
	bra.uni 	$L__BB7_143;
$L__BB7_29:
	setp.eq.s32 	%p3, %r6, 0;
	@%p3 bra 	$L__BB7_143;
	mul.wide.u32 	%rd18, %r5, 4;
	add.s64 	%rd19, %rd3, %rd18;
	mov.u32 	%r85, %tid.x;
	ld.global.u32 	%r1034, [%rd19];
	and.b32  	%r242, %r85, 31;
	and.b32  	%r243, %r85, 992;
	mul.lo.s32 	%r244, %r243, 22;
	or.b32  	%r87, %r244, %r242;
	setp.ge.u32 	%p4, %r87, %r6;
	shl.b32 	%r245, %r87, 2;
	cvt.u64.u32 	%rd20, %r245;
	add.s64 	%rd10, %rd19, %rd20;
	mov.u32 	%r1013, %r1034;
	@%p4 bra 	$L__BB7_32;
	ld.global.u32 	%r1013, [%rd10];
$L__BB7_32:
	add.s32 	%r90, %r87, 32;
	setp.ge.u32 	%p5, %r90, %r6;
	mov.u32 	%r1014, %r1034;
	@%p5 bra 	$L__BB7_34;
	ld.global.u32 	%r1014, [%rd10+128];
$L__BB7_34:
	add.s32 	%r93, %r87, 64;
	setp.ge.u32 	%p6, %r93, %r6;
	mov.u32 	%r1015, %r1034;
	@%p6 bra 	$L__BB7_36;
	ld.global.u32 	%r1015, [%rd10+256];
$L__BB7_36:
	add.s32 	%r96, %r87, 96;
	setp.ge.u32 	%p7, %r96, %r6;
	mov.u32 	%r1016, %r1034;
	@%p7 bra 	$L__BB7_38;
	ld.global.u32 	%r1016, [%rd10+384];
$L__BB7_38:
	add.s32 	%r246, %r87, 128;
	setp.ge.u32 	%p8, %r246, %r6;
	mov.u32 	%r1017, %r1034;
	@%p8 bra 	$L__BB7_40;
	ld.global.u32 	%r1017, [%rd10+512];
$L__BB7_40:
	add.s32 	%r247, %r87, 160;
	setp.ge.u32 	%p9, %r247, %r6;
	mov.u32 	%r1018, %r1034;
	@%p9 bra 	$L__BB7_42;
	ld.global.u32 	%r1018, [%rd10+640];
$L__BB7_42:
	add.s32 	%r248, %r87, 192;
	setp.ge.u32 	%p10, %r248, %r6;
	mov.u32 	%r1019, %r1034;
	@%p10 bra 	$L__BB7_44;
	ld.global.u32 	%r1019, [%rd10+768];
$L__BB7_44:
	add.s32 	%r249, %r87, 224;
	setp.ge.u32 	%p11, %r249, %r6;
	mov.u32 	%r1020, %r1034;
	@%p11 bra 	$L__BB7_46;
	ld.global.u32 	%r1020, [%rd10+896];
$L__BB7_46:
	add.s32 	%r250, %r87, 256;
	setp.ge.u32 	%p12, %r250, %r6;
	mov.u32 	%r1021, %r1034;
	@%p12 bra 	$L__BB7_48;
	ld.global.u32 	%r1021, [%rd10+1024];
$L__BB7_48:
	add.s32 	%r251, %r87, 288;
	setp.ge.u32 	%p13, %r251, %r6;
	mov.u32 	%r1022, %r1034;
	@%p13 bra 	$L__BB7_50;
	ld.global.u32 	%r1022, [%rd10+1152];
$L__BB7_50:
	add.s32 	%r111, %r87, 320;
	setp.ge.u32 	%p14, %r111, %r6;
	mov.u32 	%r1023, %r1034;
	@%p14 bra 	$L__BB7_52;
	ld.global.u32 	%r1023, [%rd10+1280];
$L__BB7_52:
	add.s32 	%r114, %r87, 352;
	setp.ge.u32 	%p15, %r114, %r6;
	mov.u32 	%r1024, %r1034;
	@%p15 bra 	$L__BB7_54;
	ld.global.u32 	%r1024, [%rd10+1408];
$L__BB7_54:
	add.s32 	%r117, %r87, 384;
	setp.ge.u32 	%p16, %r117, %r6;
	mov.u32 	%r1025, %r1034;
	@%p16 bra 	$L__BB7_56;
	ld.global.u32 	%r1025, [%rd10+1536];
$L__BB7_56:
	add.s32 	%r120, %r87, 416;
	setp.ge.u32 	%p17, %r120, %r6;
	mov.u32 	%r1026, %r1034;
	@%p17 bra 	$L__BB7_58;
	ld.global.u32 	%r1026, [%rd10+1664];
$L__BB7_58:
	add.s32 	%r252, %r87, 448;
	setp.ge.u32 	%p18, %r252, %r6;
	mov.u32 	%r1027, %r1034;
	@%p18 bra 	$L__BB7_60;
	ld.global.u32 	%r1027, [%rd10+1792];
$L__BB7_60:
	add.s32 	%r253, %r87, 480;
	setp.ge.u32 	%p19, %r253, %r6;
	mov.u32 	%r1028, %r1034;
	@%p19 bra 	$L__BB7_62;
	ld.global.u32 	%r1028, [%rd10+1920];
$L__BB7_62:
	add.s32 	%r254, %r87, 512;
	setp.ge.u32 	%p20, %r254, %r6;
	mov.u32 	%r1029, %r1034;
	@%p20 bra 	$L__BB7_64;
	ld.global.u32 	%r1029, [%rd10+2048];
$L__BB7_64:
	add.s32 	%r129, %r87, 544;
	setp.ge.u32 	%p21, %r129, %r6;
	mov.u32 	%r1030, %r1034;
	@%p21 bra 	$L__BB7_66;
	ld.global.u32 	%r1030, [%rd10+2176];
$L__BB7_66:
	add.s32 	%r132, %r87, 576;
	setp.ge.u32 	%p22, %r132, %r6;
	mov.u32 	%r1031, %r1034;
	@%p22 bra 	$L__BB7_68;
	ld.global.u32 	%r1031, [%rd10+2304];
$L__BB7_68:
	add.s32 	%r255, %r87, 608;
	setp.ge.u32 	%p23, %r255, %r6;
	mov.u32 	%r1032, %r1034;
	@%p23 bra 	$L__BB7_70;
	ld.global.u32 	%r1032, [%rd10+2432];
$L__BB7_70:
	add.s32 	%r256, %r87, 640;
	setp.ge.u32 	%p24, %r256, %r6;
	mov.u32 	%r1033, %r1034;
	@%p24 bra 	$L__BB7_72;
	ld.global.u32 	%r1033, [%rd10+2560];
$L__BB7_72:
	add.s32 	%r139, %r87, 672;
	setp.ge.u32 	%p25, %r139, %r6;
	@%p25 bra 	$L__BB7_74;
	ld.global.u32 	%r1034, [%rd10+2688];
$L__BB7_74:
	// begin inline asm
	mov.u32 %r257, %laneid;
	// end inline asm
	shr.u32 	%r143, %r85, 5;
	mad.lo.s32 	%r258, %r143, 704, %r257;
	shl.b32 	%r259, %r258, 2;
	mov.u32 	%r260, _ZZN3cub18CUB_300001_SM_10006detail4scan16DeviceScanKernelINS2_10policy_hubIiiijN4cuda3std3__44plusIvEEE10Policy1000EN6thrust24THRUST_300001_SM_1000_NS6detail15normal_iteratorINSD_10device_ptrIiEEEESI_NS0_13ScanTileStateIiLb1EEES9_NS1_10InputValueIiPiEEjiLb0EiEEvT0_T1_T2_iT3_T4_T5_E12temp_storage;
	add.s32 	%r144, %r260, %r259;
	st.shared.u32 	[%r144], %r1013;
	st.shared.u32 	[%r144+128], %r1014;
	st.shared.u32 	[%r144+256], %r1015;
	st.shared.u32 	[%r144+384], %r1016;
	st.shared.u32 	[%r144+512], %r1017;
	st.shared.u32 	[%r144+640], %r1018;
	st.shared.u32 	[%r144+768], %r1019;
	st.shared.u32 	[%r144+896], %r1020;
	st.shared.u32 	[%r144+1024], %r1021;
	st.shared.u32 	[%r144+1152], %r1022;
	st.shared.u32 	[%r144+1280], %r1023;
	st.shared.u32 	[%r144+1408], %r1024;
	st.shared.u32 	[%r144+1536], %r1025;
	st.shared.u32 	[%r144+1664], %r1026;
	st.shared.u32 	[%r144+1792], %r1027;
	st.shared.u32 	[%r144+1920], %r1028;
	st.shared.u32 	[%r144+2048], %r1029;
	st.shared.u32 	[%r144+2176], %r1030;
	st.shared.u32 	[%r144+2304], %r1031;
	st.shared.u32 	[%r144+2432], %r1032;
	st.shared.u32 	[%r144+2560], %r1033;
	st.shared.u32 	[%r144+2688], %r1034;
	bar.warp.sync 	-1;
	mad.lo.s32 	%r145, %r257, 84, %r144;
	ld.shared.v2.u32 	{%r146, %r147}, [%r145];
	ld.shared.v2.u32 	{%r148, %r149}, [%r145+8];
	ld.shared.v2.u32 	{%r150, %r151}, [%r145+16];
	ld.shared.v2.u32 	{%r152, %r153}, [%r145+24];
	ld.shared.v2.u32 	{%r154, %r155}, [%r145+32];
	ld.shared.v2.u32 	{%r156, %r157}, [%r145+40];
	ld.shared.v2.u32 	{%r158, %r159}, [%r145+48];
	ld.shared.v2.u32 	{%r160, %r161}, [%r145+56];
	ld.shared.v2.u32 	{%r162, %r163}, [%r145+64];
	ld.shared.v2.u32 	{%r164, %r165}, [%r145+72];
	ld.shared.v2.u32 	{%r166, %r167}, [%r145+80];
	bar.sync 	0;
	setp.ne.s32 	%p26, %r998, 0;
	@%p26 bra 	$L__BB7_78;
	add.s32 	%r490, %r147, %r146;
	add.s32 	%r491, %r148, %r490;
	add.s32 	%r492, %r149, %r491;
	add.s32 	%r493, %r150, %r492;
	add.s32 	%r494, %r151, %r493;
	add.s32 	%r495, %r152, %r494;
	add.s32 	%r496, %r153, %r495;
	add.s32 	%r497, %r154, %r496;
	add.s32 	%r498, %r155, %r497;
	add.s32 	%r499, %r156, %r498;
	add.s32 	%r500, %r157, %r499;
	add.s32 	%r501, %r158, %r500;
	add.s32 	%r502, %r159, %r501;
	add.s32 	%r503, %r160, %r502;
	add.s32 	%r504, %r161, %r503;
	add.s32 	%r505, %r162, %r504;
	add.s32 	%r506, %r163, %r505;
	add.s32 	%r507, %r164, %r506;
	add.s32 	%r508, %r165, %r507;
	add.s32 	%r509, %r166, %r508;
	add.s32 	%r464, %r167, %r509;
	mov.b32 	%r462, 1;
	mov.b32 	%r487, 0;
	mov.b32 	%r489, -1;
	// begin inline asm
	{  .reg .s32 r0;  .reg .pred p;  shfl.sync.up.b32 r0|p, %r464, %r462, %r487, %r489;  @p add.s32 r0, r0, %r464;  mov.s32 %r460, r0;}
	// end inline asm
	mov.b32 	%r468, 2;
	// begin inline asm
	{  .reg .s32 r0;  .reg .pred p;  shfl.sync.up.b32 r0|p, %r460, %r468, %r487, %r489;  @p add.s32 r0, r0, %r460;  mov.s32 %r466, r0;}
	// end inline asm
	mov.b32 	%r474, 4;
	// begin inline asm
	{  .reg .s32 r0;  .reg .pred p;  shfl.sync.up.b32 r0|p, %r466, %r474, %r487, %r489;  @p add.s32 r0, r0, %r466;  mov.s32 %r472, r0;}
	// end inline asm
	mov.b32 	%r480, 8;
	// begin inline asm
	{  .reg .s32 r0;  .reg .pred p;  shfl.sync.up.b32 r0|p, %r472, %r480, %r487, %r489;  @p add.s32 r0, r0, %r472;  mov.s32 %r478, r0;}
	// end inline asm
	mov.b32 	%r486, 16;
	// begin inline asm
	{  .reg .s32 r0;  .reg .pred p;  shfl.sync.up.b32 r0|p, %r478, %r486, %r487, %r489;  @p add.s32 r0, r0, %r478;  mov.s32 %r484, r0;}
	// end inline asm
	setp.ne.s32 	%p68, %r257, 31;
	@%p68 bra 	$L__BB7_77;
	shl.b32 	%r510, %r143, 2;
	mov.u32 	%r511, _ZZN3cub18CUB_300001_SM_10006detail4scan16DeviceScanKernelINS2_10policy_hubIiiijN4cuda3std3__44plusIvEEE10Policy1000EN6thrust24THRUST_300001_SM_1000_NS6detail15normal_iteratorINSD_10device_ptrIiEEEESI_NS0_13ScanTileStateIiLb1EEES9_NS1_10InputValueIiPiEEjiLb0EiEEvT0_T1_T2_iT3_T4_T5_E12temp_storage;
	add.s32 	%r512, %r511, %r510;
	st.shared.u32 	[%r512+16], %r484;
$L__BB7_77:
	bar.sync 	0;
	ld.shared.v4.u32 	{%r513, %r514, %r515, %r516}, [_ZZN3cub18CUB_300001_SM_10006detail4scan16DeviceScanKernelINS2_10policy_hubIiiijN4cuda3std3__44plusIvEEE10Policy1000EN6thrust24THRUST_300001_SM_1000_NS6detail15normal_iteratorINSD_10device_ptrIiEEEESI_NS0_13ScanTileStateIiLb1EEES9_NS1_10InputValueIiPiEEjiLb0EiEEvT0_T1_T2_iT3_T4_T5_E12temp_storage+16];
	add.s32 	%r517, %r514, %r513;
	setp.eq.s32 	%p69, %r143, 2;
	selp.b32 	%r518, %r517, %r513, %p69;
	add.s32 	%r519, %r517, %r515;
	setp.eq.s32 	%p70, %r143, 3;
	selp.b32 	%r520, %r519, %r518, %p70;
	add.s32 	%r521, %r519, %r516;
	setp.eq.s32 	%p71, %r143, 4;
	selp.b32 	%r522, %r521, %r520, %p71;
	ld.shared.v4.u32 	{%r523, %r524, %r525, %r526}, [_ZZN3cub18CUB_300001_SM_10006detail4scan16DeviceScanKernelINS2_10policy_hubIiiijN4cuda3std3__44plusIvEEE10Policy1000EN6thrust24THRUST_300001_SM_1000_NS6detail15normal_iteratorINSD_10device_ptrIiEEEESI_NS0_13ScanTileStateIiLb1EEES9_NS1_10InputValueIiPiEEjiLb0EiEEvT0_T1_T2_iT3_T4_T5_E12temp_storage+32];
	add.s32 	%r527, %r521, %r523;
	setp.eq.s32 	%p72, %r143, 5;
	selp.b32 	%r528, %r527, %r522, %p72;
	add.s32 	%r529, %r527, %r524;
	setp.eq.s32 	%p73, %r143, 6;
	selp.b32 	%r530, %r529, %r528, %p73;
	add.s32 	%r531, %r529, %r525;
	setp.eq.s32 	%p74, %r143, 7;
	selp.b32 	%r532, %r531, %r530, %p74;
	add.s32 	%r533, %r531, %r526;
	setp.eq.s32 	%p75, %r143, 8;
	selp.b32 	%r534, %r533, %r532, %p75;
	.pragma "used_bytes_mask 4095";
	ld.shared.v4.u32 	{%r535, %r536, %r537, %r538}, [_ZZN3cub18CUB_300001_SM_10006detail4scan16DeviceScanKernelINS2_10policy_hubIiiijN4cuda3std3__44plusIvEEE10Policy1000EN6thrust24THRUST_300001_SM_1000_NS6detail15normal_iteratorINSD_10device_ptrIiEEEESI_NS0_13ScanTileStateIiLb1EEES9_NS1_10InputValueIiPiEEjiLb0EiEEvT0_T1_T2_iT3_T4_T5_E12temp_storage+48];
	add.s32 	%r539, %r533, %r535;
	setp.eq.s32 	%p76, %r143, 9;
	selp.b32 	%r540, %r539, %r534, %p76;
	add.s32 	%r541, %r539, %r536;
	setp.eq.s32 	%p77, %r143, 10;
	selp.b32 	%r542, %r541, %r540, %p77;
	add.s32 	%r543, %r541, %r537;
	setp.eq.s32 	%p78, %r143, 11;
	selp.b32 	%r544, %r543, %r542, %p78;
	setp.lt.u32 	%p79, %r85, 32;
	selp.b32 	%r545, 0, %r544, %p79;
	setp.eq.s32 	%p80, %r257, 0;
	sub.s32 	%r546, %r484, %r464;
	selp.b32 	%r547, 0, %r546, %p80;
	add.s32 	%r548, %r547, %r997;
	add.s32 	%r1049, %r548, %r545;
	bra.uni 	$L__BB7_97;
$L__BB7_78:
	add.s32 	%r291, %r147, %r146;
	add.s32 	%r292, %r148, %r291;
	add.s32 	%r293, %r149, %r292;
	add.s32 	%r294, %r150, %r293;
	add.s32 	%r295, %r151, %r294;
	add.s32 	%r296, %r152, %r295;
	add.s32 	%r297, %r153, %r296;
	add.s32 	%r298, %r154, %r297;
	add.s32 	%r299, %r155, %r298;
	add.s32 	%r300, %r156, %r299;
	add.s32 	%r301, %r157, %r300;
	add.s32 	%r302, %r158, %r301;
	add.s32 	%r303, %r159, %r302;
	add.s32 	%r304, %r160, %r303;
	add.s32 	%r305, %r161, %r304;
	add.s32 	%r306, %r162, %r305;
	add.s32 	%r307, %r163, %r306;
	add.s32 	%r308, %r164, %r307;
	add.s32 	%r309, %r165, %r308;
	add.s32 	%r310, %r166, %r309;
	add.s32 	%r265, %r167, %r310;
	mov.b32 	%r263, 1;
	mov.b32 	%r288, 0;
	mov.b32 	%r290, -1;
	// begin inline asm
	{  .reg .s32 r0;  .reg .pred p;  shfl.sync.up.b32 r0|p, %r265, %r263, %r288, %r290;  @p add.s32 r0, r0, %r265;  mov.s32 %r261, r0;}
	// end inline asm
	mov.b32 	%r269, 2;
	// begin inline asm
	{  .reg .s32 r0;  .reg .pred p;  shfl.sync.up.b32 r0|p, %r261, %r269, %r288, %r290;  @p add.s32 r0, r0, %r261;  mov.s32 %r267, r0;}
	// end inline asm
	mov.b32 	%r275, 4;
	// begin inline asm
	{  .reg .s32 r0;  .reg .pred p;  shfl.sync.up.b32 r0|p, %r267, %r275, %r288, %r290;  @p add.s32 r0, r0, %r267;  mov.s32 %r273, r0;}
	// end inline asm
	mov.b32 	%r281, 8;
	// begin inline asm
	{  .reg .s32 r0;  .reg .pred p;  shfl.sync.up.b32 r0|p, %r273, %r281, %r288, %r290;  @p add.s32 r0, r0, %r273;  mov.s32 %r279, r0;}
	// end inline asm
	mov.b32 	%r287, 16;
	// begin inline asm
	{  .reg .s32 r0;  .reg .pred p;  shfl.sync.up.b32 r0|p, %r279, %r287, %r288, %r290;  @p add.s32 r0, r0, %r279;  mov.s32 %r285, r0;}
	// end inline asm
	setp.ne.s32 	%p27, %r257, 31;
	@%p27 bra 	$L__BB7_80;
	shl.b32 	%r311, %r143, 2;
	mov.u32 	%r312, _ZZN3cub18CUB_300001_SM_10006detail4scan16DeviceScanKernelINS2_10policy_hubIiiijN4cuda3std3__44plusIvEEE10Policy1000EN6thrust24THRUST_300001_SM_1000_NS6detail15normal_iteratorINSD_10device_ptrIiEEEESI_NS0_13ScanTileStateIiLb1EEES9_NS1_10InputValueIiPiEEjiLb0EiEEvT0_T1_T2_iT3_T4_T5_E12temp_storage;
	add.s32 	%r313, %r312, %r311;
	st.shared.u32 	[%r313+16], %r285;
$L__BB7_80:
	sub.s32 	%r314, %r285, %r265;
	bar.sync 	0;
	ld.shared.v4.u32 	{%r315, %r316, %r317, %r318}, [_ZZN3cub18CUB_300001_SM_10006detail4scan16DeviceScanKernelINS2_10policy_hubIiiijN4cuda3std3__44plusIvEEE10Policy1000EN6thrust24THRUST_300001_SM_1000_NS6detail15normal_iteratorINSD_10device_ptrIiEEEESI_NS0_13ScanTileStateIiLb1EEES9_NS1_10InputValueIiPiEEjiLb0EiEEvT0_T1_T2_iT3_T4_T5_E12temp_storage+16];
	add.s32 	%r319, %r316, %r315;
	setp.eq.s32 	%p28, %r143, 2;
	selp.b32 	%r320, %r319, %r315, %p28;
	add.s32 	%r321, %r319, %r317;
	setp.eq.s32 	%p29, %r143, 3;
	selp.b32 	%r322, %r321, %r320, %p29;
	add.s32 	%r323, %r321, %r318;
	setp.eq.s32 	%p30, %r143, 4;
	selp.b32 	%r324, %r323, %r322, %p30;
	ld.shared.v4.u32 	{%r325, %r326, %r327, %r328}, [_ZZN3cub18CUB_300001_SM_10006detail4scan16DeviceScanKernelINS2_10policy_hubIiiijN4cuda3std3__44plusIvEEE10Policy1000EN6thrust24THRUST_300001_SM_1000_NS6detail15normal_iteratorINSD_10device_ptrIiEEEESI_NS0_13ScanTileStateIiLb1EEES9_NS1_10InputValueIiPiEEjiLb0EiEEvT0_T1_T2_iT3_T4_T5_E12temp_storage+32];
	add.s32 	%r329, %r323, %r325;
	setp.eq.s32 	%p31, %r143, 5;
	selp.b32 	%r330, %r329, %r324, %p31;
	add.s32 	%r331, %r329, %r326;
	setp.eq.s32 	%p32, %r143, 6;
	selp.b32 	%r332, %r331, %r330, %p32;
	add.s32 	%r333, %r331, %r327;
	setp.eq.s32 	%p33, %r143, 7;
	selp.b32 	%r334, %r333, %r332, %p33;
	add.s32 	%r335, %r333, %r328;
	setp.eq.s32 	%p34, %r143, 8;
	selp.b32 	%r336, %r335, %r334, %p34;
	ld.shared.v4.u32 	{%r337, %r338, %r339, %r340}, [_ZZN3cub18CUB_300001_SM_10006detail4scan16DeviceScanKernelINS2_10policy_hubIiiijN4cuda3std3__44plusIvEEE10Policy1000EN6thrust24THRUST_300001_SM_1000_NS6detail15normal_iteratorINSD_10device_ptrIiEEEESI_NS0_13ScanTileStateIiLb1EEES9_NS1_10InputValueIiPiEEjiLb0EiEEvT0_T1_T2_iT3_T4_T5_E12temp_storage+48];
	add.s32 	%r341, %r335, %r337;
	setp.eq.s32 	%p35, %r143, 9;
	selp.b32 	%r342, %r341, %r336, %p35;
	add.s32 	%r343, %r341, %r338;
	setp.eq.s32 	%p36, %r143, 10;
	selp.b32 	%r344, %r343, %r342, %p36;
	add.s32 	%r345, %r343, %r339;
	setp.eq.s32 	%p37, %r143, 11;
	selp.b32 	%r346, %r345, %r344, %p37;
	add.s32 	%r173, %r345, %r340;
	setp.gt.u32 	%p38, %r85, 31;
	setp.lt.u32 	%p39, %r85, 32;
	setp.eq.s32 	%p40, %r257, 0;
	selp.b32 	%r347, 0, %r314, %p40;
	add.s32 	%r1048, %r346, %r347;
	selp.b32 	%r175, %r314, %r1048, %p39;
	@%p38 bra 	$L__BB7_96;
	setp.ne.s32 	%p41, %r85, 0;
	mul.wide.s32 	%rd21, %r998, 8;
	add.s64 	%rd11, %rd16, %rd21;
	@%p41 bra 	$L__BB7_83;
	st.shared.u32 	[_ZZN3cub18CUB_300001_SM_10006detail4scan16DeviceScanKernelINS2_10policy_hubIiiijN4cuda3std3__44plusIvEEE10Policy1000EN6thrust24THRUST_300001_SM_1000_NS6detail15normal_iteratorINSD_10device_ptrIiEEEESI_NS0_13ScanTileStateIiLb1EEES9_NS1_10InputValueIiPiEEjiLb0EiEEvT0_T1_T2_iT3_T4_T5_E12temp_storage+12], %r173;
	add.s64 	%rd22, %rd11, 256;
	mov.b32 	%r348, 100;
	// begin inline asm
	st.relaxed.gpu.v2.u32 [%rd22], {%r348, %r173};
	// end inline asm
$L__BB7_83:
	not.b32 	%r354, %r85;
	add.s32 	%r1043, %r998, %r354;
	mov.b32 	%r350, 830;
	// begin inline asm
	nanosleep.u32 %r350;
	// end inline asm
	mul.wide.s32 	%rd24, %r1043, 8;
	add.s64 	%rd25, %rd16, %rd24;
	add.s64 	%rd23, %rd25, 256;
	// begin inline asm
	ld.relaxed.gpu.v2.u32 {%r1045, %r1037}, [%rd23];
	// end inline asm
	mov.b32 	%r1038, 952;
$L__BB7_84:
	setp.eq.s32 	%p42, %r1045, 99;
	mov.b32 	%r355, -1;
	vote.sync.any.pred 	%p43, %p42, %r355;
	not.pred 	%p44, %p43;
	@%p44 bra 	$L__BB7_86;
	mul.lo.s32 	%r458, %r998, 16807;
	and.b32  	%r998, %r458, 2147483647;
	add.s32 	%r459, %r1038, 1;
	rem.u32 	%r455, %r998, %r459;
	// begin inline asm
	nanosleep.u32 %r455;
	// end inline asm
	shr.u32 	%r1038, %r1038, 1;
	// begin inline asm
	ld.relaxed.gpu.v2.u32 {%r1045, %r1037}, [%rd23];
	// end inline asm
	bra.uni 	$L__BB7_84;
$L__BB7_86:
	setp.eq.s32 	%p45, %r1045, 101;
	mov.b32 	%r382, -1;
	vote.sync.ballot.b32 	%r384, %p45, %r382;
	// begin inline asm
	mov.u32 %r357, %lanemask_ge;
	// end inline asm
	and.b32  	%r385, %r384, %r357;
	or.b32  	%r386, %r385, -2147483648;
	add.s32 	%r387, %r386, -1;
	not.b32 	%r388, %r386;
	and.b32  	%r389, %r388, %r387;
	popc.b32 	%r361, %r389;
	mov.b32 	%r360, 1;
	// begin inline asm
	shfl.sync.down.b32 %r358, %r1037, %r360, %r361, %r382;
	// end inline asm
	setp.lt.s32 	%p47, %r257, %r361;
	selp.b32 	%r390, %r358, 0, %p47;
	add.s32 	%r364, %r390, %r1037;
	mov.b32 	%r365, 2;
	// begin inline asm
	shfl.sync.down.b32 %r363, %r364, %r365, %r361, %r382;
	// end inline asm
	add.s32 	%r391, %r257, 2;
	setp.gt.s32 	%p48, %r391, %r361;
	selp.b32 	%r392, 0, %r363, %p48;
	add.s32 	%r369, %r364, %r392;
	mov.b32 	%r370, 4;
	// begin inline asm
	shfl.sync.down.b32 %r368, %r369, %r370, %r361, %r382;
	// end inline asm
	add.s32 	%r393, %r257, 4;
	setp.gt.s32 	%p49, %r393, %r361;
	selp.b32 	%r394, 0, %r368, %p49;
	add.s32 	%r374, %r369, %r394;
	mov.b32 	%r375, 8;
	// begin inline asm
	shfl.sync.down.b32 %r373, %r374, %r375, %r361, %r382;
	// end inline asm
	add.s32 	%r395, %r257, 8;
	setp.gt.s32 	%p50, %r395, %r361;
	selp.b32 	%r396, 0, %r373, %p50;
	add.s32 	%r379, %r374, %r396;
	mov.b32 	%r380, 16;
	// begin inline asm
	shfl.sync.down.b32 %r378, %r379, %r380, %r361, %r382;
	// end inline asm
	add.s32 	%r397, %r257, 16;
	setp.gt.s32 	%p51, %r397, %r361;
	selp.b32 	%r398, 0, %r378, %p51;
	add.s32 	%r1041, %r379, %r398;
	add.s64 	%rd12, %rd16, 256;
	mov.b32 	%r1039, 952;
$L__BB7_87:
	setp.ne.s32 	%p52, %r1045, 101;
	mov.b32 	%r399, -1;
	vote.sync.all.pred 	%p53, %p52, %r399;
	not.pred 	%p54, %p53;
	@%p54 bra 	$L__BB7_92;
	shr.u32 	%r1039, %r1039, 1;
	mul.wide.s32 	%rd28, %r1043, 8;
	add.s64 	%rd29, %rd12, %rd28;
	add.s64 	%rd27, %rd29, -256;
	// begin inline asm
	ld.relaxed.gpu.v2.u32 {%r1045, %r1046}, [%rd27];
	// end inline asm
	mov.u32 	%r1047, %r1039;
$L__BB7_89:
	setp.eq.s32 	%p58, %r1045, 99;
	mov.b32 	%r407, -1;
	vote.sync.any.pred 	%p59, %p58, %r407;
	not.pred 	%p60, %p59;
	@%p60 bra 	$L__BB7_91;
	mul.lo.s32 	%r453, %r998, 16807;
	and.b32  	%r998, %r453, 2147483647;
	add.s32 	%r454, %r1047, 1;
	rem.u32 	%r450, %r998, %r454;
	// begin inline asm
	nanosleep.u32 %r450;
	// end inline asm
	shr.u32 	%r1047, %r1047, 1;
	// begin inline asm
	ld.relaxed.gpu.v2.u32 {%r1045, %r1046}, [%rd27];
	// end inline asm
	bra.uni 	$L__BB7_89;
$L__BB7_91:
	setp.eq.s32 	%p61, %r1045, 101;
	mov.b32 	%r433, -1;
	vote.sync.ballot.b32 	%r434, %p61, %r433;
	and.b32  	%r435, %r434, %r357;
	or.b32  	%r436, %r435, -2147483648;
	add.s32 	%r437, %r436, -1;
	not.b32 	%r438, %r436;
	and.b32  	%r439, %r438, %r437;
	popc.b32 	%r412, %r439;
	mov.b32 	%r411, 1;
	// begin inline asm
	shfl.sync.down.b32 %r409, %r1046, %r411, %r412, %r433;
	// end inline asm
	setp.lt.s32 	%p63, %r257, %r412;
	selp.b32 	%r440, %r409, 0, %p63;
	add.s32 	%r415, %r440, %r1046;
	mov.b32 	%r416, 2;
	// begin inline asm
	shfl.sync.down.b32 %r414, %r415, %r416, %r412, %r433;
	// end inline asm
	add.s32 	%r441, %r257, 2;
	setp.gt.s32 	%p64, %r441, %r412;
	selp.b32 	%r442, 0, %r414, %p64;
	add.s32 	%r420, %r415, %r442;
	mov.b32 	%r421, 4;
	// begin inline asm
	shfl.sync.down.b32 %r419, %r420, %r421, %r412, %r433;
	// end inline asm
	add.s32 	%r443, %r257, 4;
	setp.gt.s32 	%p65, %r443, %r412;
	selp.b32 	%r444, 0, %r419, %p65;
	add.s32 	%r425, %r420, %r444;
	mov.b32 	%r426, 8;
	// begin inline asm
	shfl.sync.down.b32 %r424, %r425, %r426, %r412, %r433;
	// end inline asm
	add.s32 	%r445, %r257, 8;
	setp.gt.s32 	%p66, %r445, %r412;
	selp.b32 	%r446, 0, %r424, %p66;
	add.s32 	%r430, %r425, %r446;
	mov.b32 	%r431, 16;
	// begin inline asm
	shfl.sync.down.b32 %r429, %r430, %r431, %r412, %r433;
	// end inline asm
	add.s32 	%r447, %r257, 16;
	setp.gt.s32 	%p67, %r447, %r412;
	selp.b32 	%r448, 0, %r429, %p67;
	add.s32 	%r449, %r448, %r1041;
	add.s32 	%r1041, %r449, %r430;
	add.s32 	%r1043, %r1043, -32;
	bra.uni 	$L__BB7_87;
$L__BB7_92:
	@%p41 bra 	$L__BB7_94;
	add.s32 	%r402, %r1041, %r173;
	add.s64 	%rd26, %rd11, 256;
	mov.b32 	%r401, 101;
	// begin inline asm
	st.relaxed.gpu.v2.u32 [%rd26], {%r401, %r402};
	// end inline asm
	st.shared.u32 	[_ZZN3cub18CUB_300001_SM_10006detail4scan16DeviceScanKernelINS2_10policy_hubIiiijN4cuda3std3__44plusIvEEE10Policy1000EN6thrust24THRUST_300001_SM_1000_NS6detail15normal_iteratorINSD_10device_ptrIiEEEESI_NS0_13ScanTileStateIiLb1EEES9_NS1_10InputValueIiPiEEjiLb0EiEEvT0_T1_T2_iT3_T4_T5_E12temp_storage+4], %r1041;
	st.shared.u32 	[_ZZN3cub18CUB_300001_SM_10006detail4scan16DeviceScanKernelINS2_10policy_hubIiiijN4cuda3std3__44plusIvEEE10Policy1000EN6thrust24THRUST_300001_SM_1000_NS6detail15normal_iteratorINSD_10device_ptrIiEEEESI_NS0_13ScanTileStateIiLb1EEES9_NS1_10InputValueIiPiEEjiLb0EiEEvT0_T1_T2_iT3_T4_T5_E12temp_storage+8], %r402;
$L__BB7_94:
	setp.ne.s32 	%p56, %r257, 0;
	mov.u32 	%r1048, %r175;
	@%p56 bra 	$L__BB7_96;
	st.shared.u32 	[_ZZN3cub18CUB_300001_SM_10006detail4scan16DeviceScanKernelINS2_10policy_hubIiiijN4cuda3std3__44plusIvEEE10Policy1000EN6thrust24THRUST_300001_SM_1000_NS6detail15normal_iteratorINSD_10device_ptrIiEEEESI_NS0_13ScanTileStateIiLb1EEES9_NS1_10InputValueIiPiEEjiLb0EiEEvT0_T1_T2_iT3_T4_T5_E12temp_storage+76], %r1041;
	mov.u32 	%r1048, %r1041;
$L__BB7_96:
	bar.sync 	0;
	setp.eq.s32 	%p57, %r85, 0;
	ld.shared.u32 	%r403, [_ZZN3cub18CUB_300001_SM_10006detail4scan16DeviceScanKernelINS2_10policy_hubIiiijN4cuda3std3__44plusIvEEE10Policy1000EN6thrust24THRUST_300001_SM_1000_NS6detail15normal_iteratorINSD_10device_ptrIiEEEESI_NS0_13ScanTileStateIiLb1EEES9_NS1_10InputValueIiPiEEjiLb0EiEEvT0_T1_T2_iT3_T4_T5_E12temp_storage+76];
	selp.b32 	%r404, 0, %r403, %p57;
	add.s32 	%r1049, %r404, %r1048;
$L__BB7_97:
	add.s32 	%r549, %r1049, %r146;
	add.s32 	%r550, %r147, %r549;
	add.s32 	%r551, %r148, %r550;
	add.s32 	%r552, %r149, %r551;
	add.s32 	%r553, %r150, %r552;
	add.s32 	%r554, %r151, %r553;
	add.s32 	%r555, %r152, %r554;
	add.s32 	%r556, %r153, %r555;
	add.s32 	%r557, %r154, %r556;
	add.s32 	%r558, %r155, %r557;
	add.s32 	%r559, %r156, %r558;
	add.s32 	%r560, %r157, %r559;
	add.s32 	%r561, %r158, %r560;
	add.s32 	%r562, %r159, %r561;
	add.s32 	%r563, %r160, %r562;
	add.s32 	%r564, %r161, %r563;
	add.s32 	%r565, %r162, %r564;
	add.s32 	%r566, %r163, %r565;
	add.s32 	%r567, %r164, %r566;
	add.s32 	%r568, %r165, %r567;
	add.s32 	%r569, %r166, %r568;
	bar.sync 	0;
	st.shared.v2.u32 	[%r145], {%r1049, %r549};
	st.shared.v2.u32 	[%r145+8], {%r550, %r551};
	st.shared.v2.u32 	[%r145+16], {%r552, %r553};
	st.shared.v2.u32 	[%r145+24], {%r554, %r555};
	st.shared.v2.u32 	[%r145+32], {%r556, %r557};
	st.shared.v2.u32 	[%r145+40], {%r558, %r559};
	st.shared.v2.u32 	[%r145+48], {%r560, %r561};
	st.shared.v2.u32 	[%r145+56], {%r562, %r563};
	st.shared.v2.u32 	[%r145+64], {%r564, %r565};
	st.shared.v2.u32 	[%r145+72], {%r566, %r567};
	st.shared.v2.u32 	[%r145+80], {%r568, %r569};
	bar.warp.sync 	-1;
	ld.shared.u32 	%r214, [%r144];
	ld.shared.u32 	%r215, [%r144+128];
	ld.shared.u32 	%r216, [%r144+256];
	ld.shared.u32 	%r217, [%r144+384];
	ld.shared.u32 	%r218, [%r144+512];
	ld.shared.u32 	%r219, [%r144+640];
	ld.shared.u32 	%r220, [%r144+768];
	ld.shared.u32 	%r221, [%r144+896];
	ld.shared.u32 	%r222, [%r144+1024];
	ld.shared.u32 	%r223, [%r144+1152];
	ld.shared.u32 	%r224, [%r144+1280];
	ld.shared.u32 	%r225, [%r144+1408];
	ld.shared.u32 	%r226, [%r144+1536];
	ld.shared.u32 	%r227, [%r144+1664];
	ld.shared.u32 	%r228, [%r144+1792];
	ld.shared.u32 	%r229, [%r144+1920];
	ld.shared.u32 	%r230, [%r144+2048];
	ld.shared.u32 	%r231, [%r144+2176];
	ld.shared.u32 	%r232, [%r144+2304];
	ld.shared.u32 	%r233, [%r144+2432];
	ld.shared.u32 	%r234, [%r144+2560];
	ld.shared.u32 	%r235, [%r144+2688];
	setp.ne.s32 	%p81, %r85, 0;
	@%p81 bra 	$L__BB7_99;
	st.volatile.shared.u32 	[_ZZN3cub18CUB_300001_SM_10006detail4scan16DeviceScanKernelINS2_10policy_hubIiiijN4cuda3std3__44plusIvEEE10Policy1000EN6thrust24THRUST_300001_SM_1000_NS6detail15normal_iteratorINSD_10device_ptrIiEEEESI_NS0_13ScanTileStateIiLb1EEES9_NS1_10InputValueIiPiEEjiLb0EiEEvT0_T1_T2_iT3_T4_T5_E12temp_storage+33792], %r6;
$L__BB7_99:
	ld.param.u32 	%r996, [_ZN3cub18CUB_300001_SM_10006detail4scan16DeviceScanKernelINS2_10policy_hubIiiijN4cuda3std3__44plusIvEEE10Policy1000EN6thrust24THRUST_300001_SM_1000_NS6detail15normal_iteratorINSD_10device_ptrIiEEEESI_NS0_13ScanTileStateIiLb1EEES9_NS1_10InputValueIiPiEEjiLb0EiEEvT0_T1_T2_iT3_T4_T5__param_3];
	bar.sync 	0;
	ld.volatile.shared.u32 	%r236, [_ZZN3cub18CUB_300001_SM_10006detail4scan16DeviceScanKernelINS2_10policy_hubIiiijN4cuda3std3__44plusIvEEE10Policy1000EN6thrust24THRUST_300001_SM_1000_NS6detail15normal_iteratorINSD_10device_ptrIiEEEESI_NS0_13ScanTileStateIiLb1EEES9_NS1_10InputValueIiPiEEjiLb0EiEEvT0_T1_T2_iT3_T4_T5_E12temp_storage+33792];
	cvt.u64.u32 	%rd36, %r87;
	mov.u32 	%r570, %ctaid.x;
	add.s32 	%r571, %r996, %r570;
	mul.lo.s32 	%r572, %r571, 8448;
	cvt.u64.u32 	%rd37, %r572;
	add.s64 	%rd38, %rd36, %rd37;
	setp.ge.s32 	%p82, %r87, %r236;
	shl.b64 	%rd39, %rd38, 2;
	add.s64 	%rd13, %rd4, %rd39;
	@%p82 bra 	$L__BB7_101;
	st.global.u32 	[%rd13], %r214;
$L__BB7_101:
	setp.ge.s32 	%p83, %r90, %r236;
	@%p83 bra 	$L__BB7_103;
	st.global.u32 	[%rd13+128], %r215;
$L__BB7_103:
	setp.ge.s32 	%p84, %r93, %r236;
	@%p84 bra 	$L__BB7_105;
	st.global.u32 	[%rd13+256], %r216;
$L__BB7_105:
	setp.ge.s32 	%p85, %r96, %r236;
	@%p85 bra 	$L__BB7_107;
	st.global.u32 	[%rd13+384], %r217;
$L__BB7_107:
	mov.u32 	%r573, %tid.x;
	and.b32  	%r574, %r573, 992;
	mul.lo.s32 	%r575, %r574, 22;
	and.b32  	%r576, %r573, 31;
	or.b32  	%r577, %r575, %r576;
	add.s32 	%r578, %r577, 128;
	setp.ge.s32 	%p86, %r578, %r236;
	@%p86 bra 	$L__BB7_109;
	st.global.u32 	[%rd13+512], %r218;
$L__BB7_109:
	add.s32 	%r584, %r577, 160;
	setp.ge.s32 	%p87, %r584, %r236;
	@%p87 bra 	$L__BB7_111;
	st.global.u32 	[%rd13+640], %r219;
$L__BB7_111:
	add.s32 	%r590, %r577, 192;
	setp.ge.s32 	%p88, %r590, %r236;
	@%p88 bra 	$L__BB7_113;
	st.global.u32 	[%rd13+768], %r220;
$L__BB7_113:
	add.s32 	%r596, %r577, 224;
	setp.ge.s32 	%p89, %r596, %r236;
	@%p89 bra 	$L__BB7_115;
	st.global.u32 	[%rd13+896], %r221;
$L__BB7_115:
	add.s32 	%r602, %r577, 256;
	setp.ge.s32 	%p90, %r602, %r236;
	@%p90 bra 	$L__BB7_117;
	st.global.u32 	[%rd13+1024], %r222;
$L__BB7_117:
	add.s32 	%r608, %r577, 288;
	setp.ge.s32 	%p91, %r608, %r236;
	@%p91 bra 	$L__BB7_119;
	st.global.u32 	[%rd13+1152], %r223;
$L__BB7_119:
	setp.ge.s32 	%p92, %r111, %r236;
	@%p92 bra 	$L__BB7_121;
	st.global.u32 	[%rd13+1280], %r224;
$L__BB7_121:
	setp.ge.s32 	%p93, %r114, %r236;
	@%p93 bra 	$L__BB7_123;
	st.global.u32 	[%rd13+1408], %r225;
$L__BB7_123:
	setp.ge.s32 	%p94, %r117, %r236;
	@%p94 bra 	$L__BB7_125;
	st.global.u32 	[%rd13+1536], %r226;
$L__BB7_125:
	setp.ge.s32 	%p95, %r120, %r236;
	@%p95 bra 	$L__BB7_127;
	st.global.u32 	[%rd13+1664], %r227;
$L__BB7_127:
	add.s32 	%r614, %r577, 448;
	setp.ge.s32 	%p96, %r614, %r236;
	@%p96 bra 	$L__BB7_129;
	st.global.u32 	[%rd13+1792], %r228;
$L__BB7_129:
	add.s32 	%r620, %r577, 480;
	setp.ge.s32 	%p97, %r620, %r236;
	@%p97 bra 	$L__BB7_131;
	st.global.u32 	[%rd13+1920], %r229;
$L__BB7_131:
	add.s32 	%r626, %r577, 512;
	setp.ge.s32 	%p98, %r626, %r236;
	@%p98 bra 	$L__BB7_133;
	st.global.u32 	[%rd13+2048], %r230;
$L__BB7_133:
	setp.ge.s32 	%p99, %r129, %r236;
	@%p99 bra 	$L__BB7_135;
	st.global.u32 	[%rd13+2176], %r231;
$L__BB7_135:
	setp.ge.s32 	%p100, %r132, %r236;
	@%p100 bra 	$L__BB7_137;
	st.global.u32 	[%rd13+2304], %r232;
$L__BB7_137:
	add.s32 	%r632, %r577, 608;
	setp.ge.s32 	%p101, %r632, %r236;
	@%p101 bra 	$L__BB7_139;
	st.global.u32 	[%rd13+2432], %r233;
$L__BB7_139:
	add.s32 	%r638, %r577, 640;
	setp.ge.s32 	%p102, %r638, %r236;
	@%p102 bra 	$L__BB7_141;
	st.global.u32 	[%rd13+2560], %r234;
$L__BB7_141:
	setp.ge.s32 	%p103, %r139, %r236;
	@%p103 bra 	$L__BB7_143;
	st.global.u32 	[%rd13+2688], %r235;
$L__BB7_143:
	ret;

}
	// .globl	_ZN3cub18CUB_300001_SM_10006detail4scan16DeviceScanKernelINS2_10policy_hubIiiimN4cuda3std3__44plusIvEEE10Policy1000EN6thrust24THRUST_300001_SM_1000_NS6detail15normal_iteratorINSD_10device_ptrIiEEEESI_NS0_13ScanTileStateIiLb1EEES9_NS1_10InputValueIiPiEEmiLb0EiEEvT0_T1_T2_iT3_T4_T5_
.visible .entry _ZN3cub18CUB_300001_SM_10006detail4scan16DeviceScanKernelINS2_10policy_hubIiiimN4cuda3std3__44plusIvEEE10Policy1000EN6thrust24THRUST_300001_SM_1000_NS6detail15normal_iteratorINSD_10device_ptrIiEEEESI_NS0_13ScanTileStateIiLb1EEES9_NS1_10InputValueIiPiEEmiLb0EiEEvT0_T1_T2_iT3_T4_T5_(
	.param .align 8 .b8 _ZN3cub18CUB_300001_SM_10006detail4scan16DeviceScanKernelINS2_10policy_hubIiiimN4cuda3std3__44plusIvEEE10Policy1000EN6thrust24THRUST_300001_SM_1000_NS6detail15normal_iteratorINSD_10device_ptrIiEEEESI_NS0_13ScanTileStateIiLb1EEES9_NS1_10InputValueIiPiEEmiLb0EiEEvT0_T1_T2_iT3_T4_T5__param_0[8],
	.param .align 8 .b8 _ZN3cub18CUB_300001_SM_10006detail4scan16DeviceScanKernelINS2_10policy_hubIiiimN4cuda3std3__44plusIvEEE10Policy1000EN6thrust24THRUST_300001_SM_1000_NS6detail15normal_iteratorINSD_10device_ptrIiEEEESI_NS0_13ScanTileStateIiLb1EEES9_NS1_10InputValueIiPiEEmiLb0EiEEvT0_T1_T2_iT3_T4_T5__param_1[8],
	.param .align 8 .b8 _ZN3cub18CUB_300001_SM_10006detail4scan16DeviceScanKernelINS2_10policy_hubIiiimN4cuda3std3__44plusIvEEE10Policy1000EN6thrust24THRUST_300001_SM_1000_NS6detail15normal_iteratorINSD_10device_ptrIiEEEESI_NS0_13ScanTileStateIiLb1EEES9_NS1_10InputValueIiPiEEmiLb0EiEEvT0_T1_T2_iT3_T4_T5__param_2[8],
	.param .u32 _ZN3cub18CUB_300001_SM_10006detail4scan16DeviceScanKernelINS2_10policy_hubIiiimN4cuda3std3__44plusIvEEE10Policy1000EN6thrust24THRUST_300001_SM_1000_NS6detail15normal_iteratorINSD_10device_ptrIiEEEESI_NS0_13ScanTileStateIiLb1EEES9_NS1_10InputValueIiPiEEmiLb0EiEEvT0_T1_T2_iT3_T4_T5__param_3,
	.param .align 1 .b8 _ZN3cub18CUB_300001_SM_10006detail4scan16DeviceScanKernelINS2_10policy_hubIiiimN4cuda3std3__44plusIvEEE10Policy1000EN6thrust24THRUST_300001_SM_1000_NS6detail15normal_iteratorINSD_10device_ptrIiEEEESI_NS0_13ScanTileStateIiLb1EEES9_NS1_10InputValueIiPiEEmiLb0EiEEvT0_T1_T2_iT3_T4_T5__param_4[1],
	.param .align 8 .b8 _ZN3cub18CUB_300001_SM_10006detail4scan16DeviceScanKernelINS2_10policy_hubIiiimN4cuda3std3__44plusIvEEE10Policy1000EN6thrust24THRUST_300001_SM_1000_NS6detail15normal_iteratorINSD_10device_ptrIiEEEESI_NS0_13ScanTileStateIiLb1EEES9_NS1_10InputValueIiPiEEmiLb0EiEEvT0_T1_T2_iT3_T4_T5__param_5[16],
	.param .u64 _ZN3cub18CUB_300001_SM_10006detail4scan16DeviceScanKernelINS2_10policy_hubIiiimN4cuda3std3__44plusIvEEE10Policy1000EN6thrust24THRUST_300001_SM_1000_NS6detail15normal_iteratorINSD_10device_ptrIiEEEESI_NS0_13ScanTileStateIiLb1EEES9_NS1_10InputValueIiPiEEmiLb0EiEEvT0_T1_T2_iT3_T4_T5__param_6
)
.maxntid 416
{
	.reg .pred 	%p<158>;
	.reg .b16 	%rs<3>;
	.reg .b32 	%r<1003>;
	.reg .b64 	%rd<59>;
	// demoted variable
	.shared .align 16 .b8 _ZZN3cub18CUB_300001_SM_10006detail4scan16DeviceScanKernelINS2_10policy_hubIiiimN4cuda3std3__44plusIvEEE10Policy1000EN6thrust24THRUST_300001_SM_1000_NS6detail15normal_iteratorINSD_10device_ptrIiEEEESI_NS0_13ScanTileStateIiLb1EEES9_NS1_10InputValueIiPiEEmiLb0EiEEvT0_T1_T2_iT3_T4_T5_E12temp_storage[31632];
	ld.param.u32 	%r206, [_ZN3cub18CUB_300001_SM_10006detail4scan16DeviceScanKernelINS2_10policy_hubIiiimN4cuda3std3__44plusIvEEE10Policy1000EN6thrust24THRUST_300001_SM_1000_NS6detail15normal_iteratorINSD_10device_ptrIiEEEESI_NS0_13ScanTileStateIiLb1EEES9_NS1_10InputValueIiPiEEmiLb0EiEEvT0_T1_T2_iT3_T4_T5__param_5];
	bfe.u32 	%r207, %r206, 0, 8;
	cvt.u16.u32 	%rs1, %r207;
	and.b16  	%rs2, %rs1, 255;
	ld.param.u64 	%rd18, [_ZN3cub18CUB_300001_SM_10006detail4scan16DeviceScanKernelINS2_10policy_hubIiiimN4cuda3std3__44plusIvEEE10Policy1000EN6thrust24THRUST_300001_SM_1000_NS6detail15normal_iteratorINSD_10device_ptrIiEEEESI_NS0_13ScanTileStateIiLb1EEES9_NS1_10InputValueIiPiEEmiLb0EiEEvT0_T1_T2_iT3_T4_T5__param_2];
	ld.param.u64 	%rd17, [_ZN3cub18CUB_300001_SM_10006detail4scan16DeviceScanKernelINS2_10policy_hubIiiimN4cuda3std3__44plusIvEEE10Policy1000EN6thrust24THRUST_300001_SM_1000_NS6detail15normal_iteratorINSD_10device_ptrIiEEEESI_NS0_13ScanTileStateIiLb1EEES9_NS1_10InputValueIiPiEEmiLb0EiEEvT0_T1_T2_iT3_T4_T5__param_1];
	ld.param.u64 	%rd16, [_ZN3cub18CUB_300001_SM_10006detail4scan16DeviceScanKernelINS2_10policy_hubIiiimN4cuda3std3__44plusIvEEE10Policy1000EN6thrust24THRUST_300001_SM_1000_NS6detail15normal_iteratorINSD_10device_ptrIiEEEESI_NS0_13ScanTileStateIiLb1EEES9_NS1_10InputValueIiPiEEmiLb0EiEEvT0_T1_T2_iT3_T4_T5__param_0];
	ld.param.u64 	%rd1, [_ZN3cub18CUB_300001_SM_10006detail4scan16DeviceScanKernelINS2_10policy_hubIiiimN4cuda3std3__44plusIvEEE10Policy1000EN6thrust24THRUST_300001_SM_1000_NS6detail15normal_iteratorINSD_10device_ptrIiEEEESI_NS0_13ScanTileStateIiLb1EEES9_NS1_10InputValueIiPiEEmiLb0EiEEvT0_T1_T2_iT3_T4_T5__param_5+8];
	ld.param.u32 	%r205, [_ZN3cub18CUB_300001_SM_10006detail4scan16DeviceScanKernelINS2_10policy_hubIiiimN4cuda3std3__44plusIvEEE10Policy1000EN6thrust24THRUST_300001_SM_1000_NS6detail15normal_iteratorINSD_10device_ptrIiEEEESI_NS0_13ScanTileStateIiLb1EEES9_NS1_10InputValueIiPiEEmiLb0EiEEvT0_T1_T2_iT3_T4_T5__param_3];
	ld.param.u64 	%rd19, [_ZN3cub18CUB_300001_SM_10006detail4scan16DeviceScanKernelINS2_10policy_hubIiiimN4cuda3std3__44plusIvEEE10Policy1000EN6thrust24THRUST_300001_SM_1000_NS6detail15normal_iteratorINSD_10device_ptrIiEEEESI_NS0_13ScanTileStateIiLb1EEES9_NS1_10InputValueIiPiEEmiLb0EiEEvT0_T1_T2_iT3_T4_T5__param_6];
	setp.eq.s16 	%p1, %rs2, 0;
	@%p1 bra 	$L__BB8_2;
	cvta.to.global.u64 	%rd20, %rd1;
	ld.global.u32 	%r959, [%rd20];
	bra.uni 	$L__BB8_3;
$L__BB8_2:
	cvt.u32.u64 	%r959, %rd1;
$L__BB8_3:
	cvta.to.global.u64 	%rd3, %rd16;
	cvta.to.global.u64 	%rd4, %rd17;
	mov.u32 	%r208, %ctaid.x;
	add.s32 	%r4, %r205, %r208;
	mul.wide.s32 	%rd5, %r4, 7904;
	sub.s64 	%rd6, %rd19, %rd5;
	setp.lt.u64 	%p2, %rd6, 7905;
	@%p2 bra 	$L__BB8_29;
	mov.u32 	%r5, %tid.x;
	and.b32  	%r617, %r5, 31;
	and.b32  	%r618, %r5, 992;
	mul.lo.s32 	%r619, %r618, 19;
	or.b32  	%r620, %r619, %r617;
	cvt.u64.u32 	%rd42, %r620;
	add.s64 	%rd7, %rd5, %rd42;
	shl.b64 	%rd43, %rd7, 2;
	add.s64 	%rd44, %rd3, %rd43;
	ld.global.u32 	%r621, [%rd44];
	ld.global.u32 	%r622, [%rd44+128];
	ld.global.u32 	%r623, [%rd44+256];
	ld.global.u32 	%r624, [%rd44+384];
	ld.global.u32 	%r625, [%rd44+512];
	ld.global.u32 	%r626, [%rd44+640];
	ld.global.u32 	%r627, [%rd44+768];
	ld.global.u32 	%r628, [%rd44+896];
	ld.global.u32 	%r629, [%rd44+1024];
	ld.global.u32 	%r630, [%rd44+1152];
	ld.global.u32 	%r631, [%rd44+1280];
	ld.global.u32 	%r632, [%rd44+1408];
	ld.global.u32 	%r633, [%rd44+1536];
	ld.global.u32 	%r634, [%rd44+1664];
	ld.global.u32 	%r635, [%rd44+1792];
	ld.global.u32 	%r636, [%rd44+1920];
	ld.global.u32 	%r637, [%rd44+2048];
	ld.global.u32 	%r638, [%rd44+2176];
	ld.global.u32 	%r639, [%rd44+2304];
	// begin inline asm
	mov.u32 %r616, %laneid;
	// end inline asm
	shr.u32 	%r7, %r5, 5;
	mad.lo.s32 	%r640, %r7, 608, %r616;
	shl.b32 	%r641, %r640, 2;
	mov.u32 	%r642, _ZZN3cub18CUB_300001_SM_10006detail4scan16DeviceScanKernelINS2_10policy_hubIiiimN4cuda3std3__44plusIvEEE10Policy1000EN6thrust24THRUST_300001_SM_1000_NS6detail15normal_iteratorINSD_10device_ptrIiEEEESI_NS0_13ScanTileStateIiLb1EEES9_NS1_10InputValueIiPiEEmiLb0EiEEvT0_T1_T2_iT3_T4_T5_E12temp_storage;
	add.s32 	%r8, %r642, %r641;
	st.shared.u32 	[%r8], %r621;
	st.shared.u32 	[%r8+128], %r622;
	st.shared.u32 	[%r8+256], %r623;
	st.shared.u32 	[%r8+384], %r624;
	st.shared.u32 	[%r8+512], %r625;
	st.shared.u32 	[%r8+640], %r626;
	st.shared.u32 	[%r8+768], %r627;
	st.shared.u32 	[%r8+896], %r628;
	st.shared.u32 	[%r8+1024], %r629;
	st.shared.u32 	[%r8+1152], %r630;
	st.shared.u32 	[%r8+1280], %r631;
	st.shared.u32 	[%r8+1408], %r632;
	st.shared.u32 	[%r8+1536], %r633;
	st.shared.u32 	[%r8+1664], %r634;
	st.shared.u32 	[%r8+1792], %r635;
	st.shared.u32 	[%r8+1920], %r636;
	st.shared.u32 	[%r8+2048], %r637;
	st.shared.u32 	[%r8+2176], %r638;
	st.shared.u32 	[%r8+2304], %r639;
	bar.warp.sync 	-1;
	mad.lo.s32 	%r9, %r616, 72, %r8;
	ld.shared.u32 	%r10, [%r9];
	ld.shared.u32 	%r11, [%r9+4];
	ld.shared.u32 	%r12, [%r9+8];
	ld.shared.u32 	%r13, [%r9+12];
	ld.shared.u32 	%r14, [%r9+16];
	ld.shared.u32 	%r15, [%r9+20];
	ld.shared.u32 	%r16, [%r9+24];
	ld.shared.u32 	%r17, [%r9+28];
	ld.shared.u32 	%r18, [%r9+32];
	ld.shared.u32 	%r19, [%r9+36];
	ld.shared.u32 	%r20, [%r9+40];
	ld.shared.u32 	%r21, [%r9+44];
	ld.shared.u32 	%r22, [%r9+48];
	ld.shared.u32 	%r23, [%r9+52];
	ld.shared.u32 	%r24, [%r9+56];
	ld.shared.u32 	%r25, [%r9+60];
	ld.shared.u32 	%r26, [%r9+64];
	ld.shared.u32 	%r27, [%r9+68];
	ld.shared.u32 	%r28, [%r9+72];
	bar.sync 	0;
	setp.ne.s32 	%p100, %r4, 0;
	@%p100 bra 	$L__BB8_9;
	add.s32 	%r860, %r11, %r10;
	add.s32 	%r861, %r12, %r860;
	add.s32 	%r862, %r13, %r861;
	add.s32 	%r863, %r14, %r862;
	add.s32 	%r864, %r15, %r863;
	add.s32 	%r865, %r16, %r864;
	add.s32 	%r866, %r17, %r865;
	add.s32 	%r867, %r18, %r866;
	add.s32 	%r868, %r19, %r867;
	add.s32 	%r869, %r20, %r868;
	add.s32 	%r870, %r21, %r869;
	add.s32 	%r871, %r22, %r870;
	add.s32 	%r872, %r23, %r871;
	add.s32 	%r873, %r24, %r872;
	add.s32 	%r874, %r25, %r873;
	add.s32 	%r875, %r26, %r874;
	add.s32 	%r876, %r27, %r875;
	add.s32 	%r834, %r28, %r876;
	mov.b32 	%r832, 1;
	mov.b32 	%r857, 0;
	mov.b32 	%r859, -1;
	// begin inline asm
	{  .reg .s32 r0;  .reg .pred p;  shfl.sync.up.b32 r0|p, %r834, %r832, %r857, %r859;  @p add.s32 r0, r0, %r834;  mov.s32 %r830, r0;}
	// end inline asm
	mov.b32 	%r838, 2;
	// begin inline asm
	{  .reg .s32 r0;  .reg .pred p;  shfl.sync.up.b32 r0|p, %r830, %r838, %r857, %r859;  @p add.s32 r0, r0, %r830;  mov.s32 %r836, r0;}
	// end inline asm
	mov.b32 	%r844, 4;
	// begin inline asm
	{  .reg .s32 r0;  .reg .pred p;  shfl.sync.up.b32 r0|p, %r836, %r844, %r857, %r859;  @p add.s32 r0, r0, %r836;  mov.s32 %r842, r0;}
	// end inline asm
	mov.b32 	%r850, 8;
	// begin inline asm
	{  .reg .s32 r0;  .reg .pred p;  shfl.sync.up.b32 r0|p, %r842, %r850, %r857, %r859;  @p add.s32 r0, r0, %r842;  mov.s32 %r848, r0;}
	// end inline asm
	mov.b32 	%r856, 16;
	// begin inline asm
	{  .reg .s32 r0;  .reg .pred p;  shfl.sync.up.b32 r0|p, %r848, %r856, %r857, %r859;  @p add.s32 r0, r0, %r848;  mov.s32 %r854, r0;}
	// end inline asm
	setp.ne.s32 	%p143, %r616, 31;
	@%p143 bra 	$L__BB8_7;
	shl.b32 	%r877, %r7, 2;
	mov.u32 	%r878, _ZZN3cub18CUB_300001_SM_10006detail4scan16DeviceScanKernelINS2_10policy_hubIiiimN4cuda3std3__44plusIvEEE10Policy1000EN6thrust24THRUST_300001_SM_1000_NS6detail15normal_iteratorINSD_10device_ptrIiEEEESI_NS0_13ScanTileStateIiLb1EEES9_NS1_10InputValueIiPiEEmiLb0EiEEvT0_T1_T2_iT3_T4_T5_E12temp_storage;
	add.s32 	%r879, %r878, %r877;
	st.shared.u32 	[%r879+16], %r854;
$L__BB8_7:
	bar.sync 	0;
	ld.shared.v4.u32 	{%r880, %r881, %r882, %r883}, [_ZZN3cub18CUB_300001_SM_10006detail4scan16DeviceScanKernelINS2_10policy_hubIiiimN4cuda3std3__44plusIvEEE10Policy1000EN6thrust24THRUST_300001_SM_1000_NS6detail15normal_iteratorINSD_10device_ptrIiEEEESI_NS0_13ScanTileStateIiLb1EEES9_NS1_10InputValueIiPiEEmiLb0EiEEvT0_T1_T2_iT3_T4_T5_E12temp_storage+16];
	add.s32 	%r884, %r881, %r880;
	setp.eq.s32 	%p144, %r7, 2;
	selp.b32 	%r885, %r884, %r880, %p144;
	add.s32 	%r886, %r884, %r882;
	setp.eq.s32 	%p145, %r7, 3;
	selp.b32 	%r887, %r886, %r885, %p145;
	add.s32 	%r888, %r886, %r883;
	setp.eq.s32 	%p146, %r7, 4;
	selp.b32 	%r889, %r888, %r887, %p146;
	ld.shared.v4.u32 	{%r890, %r891, %r892, %r893}, [_ZZN3cub18CUB_300001_SM_10006detail4scan16DeviceScanKernelINS2_10policy_hubIiiimN4cuda3std3__44plusIvEEE10Policy1000EN6thrust24THRUST_300001_SM_1000_NS6detail15normal_iteratorINSD_10device_ptrIiEEEESI_NS0_13ScanTileStateIiLb1EEES9_NS1_10InputValueIiPiEEmiLb0EiEEvT0_T1_T2_iT3_T4_T5_E12temp_storage+32];
	add.s32 	%r894, %r888, %r890;
	setp.eq.s32 	%p147, %r7, 5;
	selp.b32 	%r895, %r894, %r889, %p147;
	add.s32 	%r896, %r894, %r891;
	setp.eq.s32 	%p148, %r7, 6;
	selp.b32 	%r897, %r896, %r895, %p148;
	add.s32 	%r898, %r896, %r892;
	setp.eq.s32 	%p149, %r7, 7;
	selp.b32 	%r899, %r898, %r897, %p149;
	add.s32 	%r900, %r898, %r893;
	setp.eq.s32 	%p150, %r7, 8;
	selp.b32 	%r901, %r900, %r899, %p150;
	ld.shared.v4.u32 	{%r902, %r903, %r904, %r905}, [_ZZN3cub18CUB_300001_SM_10006detail4scan16DeviceScanKernelINS2_10policy_hubIiiimN4cuda3std3__44plusIvEEE10Policy1000EN6thrust24THRUST_300001_SM_1000_NS6detail15normal_iteratorINSD_10device_ptrIiEEEESI_NS0_13ScanTileStateIiLb1EEES9_NS1_10InputValueIiPiEEmiLb0EiEEvT0_T1_T2_iT3_T4_T5_E12temp_storage+48];
	add.s32 	%r906, %r900, %r902;
	setp.eq.s32 	%p151, %r7, 9;
	selp.b32 	%r907, %r906, %r901, %p151;
	add.s32 	%r908, %r906, %r903;
	setp.eq.s32 	%p152, %r7, 10;
	selp.b32 	%r909, %r908, %r907, %p152;
	add.s32 	%r910, %r908, %r904;
	setp.eq.s32 	%p153, %r7, 11;
	selp.b32 	%r911, %r910, %r909, %p153;
	add.s32 	%r912, %r910, %r905;
	setp.eq.s32 	%p154, %r7, 12;
	selp.b32 	%r913, %r912, %r911, %p154;
	ld.shared.u32 	%r914, [_ZZN3cub18CUB_300001_SM_10006detail4scan16DeviceScanKernelINS2_10policy_hubIiiimN4cuda3std3__44plusIvEEE10Policy1000EN6thrust24THRUST_300001_SM_1000_NS6detail15normal_iteratorINSD_10device_ptrIiEEEESI_NS0_13ScanTileStateIiLb1EEES9_NS1_10InputValueIiPiEEmiLb0EiEEvT0_T1_T2_iT3_T4_T5_E12temp_storage+64];
	setp.lt.u32 	%p155, %r5, 32;
	selp.b32 	%r915, 0, %r913, %p155;
	setp.eq.s32 	%p156, %r616, 0;
	sub.s32 	%r916, %r854, %r834;
	selp.b32 	%r917, 0, %r916, %p156;
	add.s32 	%r918, %r917, %r959;
	add.s32 	%r971, %r918, %r915;
	add.s32 	%r919, %r914, %r959;
	add.s32 	%r32, %r919, %r912;
	setp.ne.s32 	%p157, %r5, 0;
	@%p157 bra 	$L__BB8_28;
	add.s64 	%rd56, %rd18, 256;
	mov.b32 	%r920, 101;
	// begin inline asm
	st.relaxed.gpu.v2.u32 [%rd56], {%r920, %r32};
	// end inline asm
	bra.uni 	$L__BB8_28;
$L__BB8_9:
	add.s32 	%r673, %r11, %r10;
	add.s32 	%r674, %r12, %r673;
	add.s32 	%r675, %r13, %r674;
	add.s32 	%r676, %r14, %r675;
	add.s32 	%r677, %r15, %r676;
	add.s32 	%r678, %r16, %r677;
	add.s32 	%r679, %r17, %r678;
	add.s32 	%r680, %r18, %r679;
	add.s32 	%r681, %r19, %r680;
	add.s32 	%r682, %r20, %r681;
	add.s32 	%r683, %r21, %r682;
	add.s32 	%r684, %r22, %r683;
	add.s32 	%r685, %r23, %r684;
	add.s32 	%r686, %r24, %r685;
	add.s32 	%r687, %r25, %r686;
	add.s32 	%r688, %r26, %r687;
	add.s32 	%r689, %r27, %r688;
	add.s32 	%r647, %r28, %r689;
	mov.b32 	%r645, 1;
	mov.b32 	%r670, 0;
	mov.b32 	%r672, -1;
	// begin inline asm
	{  .reg .s32 r0;  .reg .pred p;  shfl.sync.up.b32 r0|p, %r647, %r645, %r670, %r672;  @p add.s32 r0, r0, %r647;  mov.s32 %r643, r0;}
	// end inline asm
	mov.b32 	%r651, 2;
	// begin inline asm
	{  .reg .s32 r0;  .reg .pred p;  shfl.sync.up.b32 r0|p, %r643, %r651, %r670, %r672;  @p add.s32 r0, r0, %r643;  mov.s32 %r649, r0;}
	// end inline asm
	mov.b32 	%r657, 4;
	// begin inline asm
	{  .reg .s32 r0;  .reg .pred p;  shfl.sync.up.b32 r0|p, %r649, %r657, %r670, %r672;  @p add.s32 r0, r0, %r649;  mov.s32 %r655, r0;}
	// end inline asm
	mov.b32 	%r663, 8;
	// begin inline asm
	{  .reg .s32 r0;  .reg .pred p;  shfl.sync.up.b32 r0|p, %r655, %r663, %r670, %r672;  @p add.s32 r0, r0, %r655;  mov.s32 %r661, r0;}
	// end inline asm
	mov.b32 	%r669, 16;
	// begin inline asm
	{  .reg .s32 r0;  .reg .pred p;  shfl.sync.up.b32 r0|p, %r661, %r669, %r670, %r672;  @p add.s32 r0, r0, %r661;  mov.s32 %r667, r0;}
	// end inline asm
	setp.ne.s32 	%p101, %r616, 31;
	@%p101 bra 	$L__BB8_11;
	shl.b32 	%r690, %r7, 2;
	mov.u32 	%r691, _ZZN3cub18CUB_300001_SM_10006detail4scan16DeviceScanKernelINS2_10policy_hubIiiimN4cuda3std3__44plusIvEEE10Policy1000EN6thrust24THRUST_300001_SM_1000_NS6detail15normal_iteratorINSD_10device_ptrIiEEEESI_NS0_13ScanTileStateIiLb1EEES9_NS1_10InputValueIiPiEEmiLb0EiEEvT0_T1_T2_iT3_T4_T5_E12temp_storage;
	add.s32 	%r692, %r691, %r690;
	st.shared.u32 	[%r692+16], %r667;
$L__BB8_11:
	sub.s32 	%r693, %r667, %r647;
	bar.sync 	0;
	ld.shared.v4.u32 	{%r694, %r695, %r696, %r697}, [_ZZN3cub18CUB_300001_SM_10006detail4scan16DeviceScanKernelINS2_10policy_hubIiiimN4cuda3std3__44plusIvEEE10Policy1000EN6thrust24THRUST_300001_SM_1000_NS6detail15normal_iteratorINSD_10device_ptrIiEEEESI_NS0_13ScanTileStateIiLb1EEES9_NS1_10InputValueIiPiEEmiLb0EiEEvT0_T1_T2_iT3_T4_T5_E12temp_storage+16];
	add.s32 	%r698, %r695, %r694;
	setp.eq.s32 	%p102, %r7, 2;
	selp.b32 	%r699, %r698, %r694, %p102;
	add.s32 	%r700, %r698, %r696;
	setp.eq.s32 	%p103, %r7, 3;
	selp.b32 	%r701, %r700, %r699, %p103;
	add.s32 	%r702, %r700, %r697;
	setp.eq.s32 	%p104, %r7, 4;
	selp.b32 	%r703, %r702, %r701, %p104;
	ld.shared.v4.u32 	{%r704, %r705, %r706, %r707}, [_ZZN3cub18CUB_300001_SM_10006detail4scan16DeviceScanKernelINS2_10policy_hubIiiimN4cuda3std3__44plusIvEEE10Policy1000EN6thrust24THRUST_300001_SM_1000_NS6detail15normal_iteratorINSD_10device_ptrIiEEEESI_NS0_13ScanTileStateIiLb1EEES9_NS1_10InputValueIiPiEEmiLb0EiEEvT0_T1_T2_iT3_T4_T5_E12temp_storage+32];
	add.s32 	%r708, %r702, %r704;
	setp.eq.s32 	%p105, %r7, 5;
	selp.b32 	%r709, %r708, %r703, %p105;
	add.s32 	%r710, %r708, %r705;
	setp.eq.s32 	%p106, %r7, 6;
	selp.b32 	%r711, %r710, %r709, %p106;
	add.s32 	%r712, %r710, %r706;
	setp.eq.s32 	%p107, %r7, 7;
	selp.b32 	%r713, %r712, %r711, %p107;
	add.s32 	%r714, %r712, %r707;
	setp.eq.s32 	%p108, %r7, 8;
	selp.b32 	%r715, %r714, %r713, %p108;
	ld.shared.v4.u32 	{%r716, %r717, %r718, %r719}, [_ZZN3cub18CUB_300001_SM_10006detail4scan16DeviceScanKernelINS2_10policy_hubIiiimN4cuda3std3__44plusIvEEE10Policy1000EN6thrust24THRUST_300001_SM_1000_NS6detail15normal_iteratorINSD_10device_ptrIiEEEESI_NS0_13ScanTileStateIiLb1EEES9_NS1_10InputValueIiPiEEmiLb0EiEEvT0_T1_T2_iT3_T4_T5_E12temp_storage+48];
	add.s32 	%r720, %r714, %r716;
	setp.eq.s32 	%p109, %r7, 9;
	selp.b32 	%r721, %r720, %r715, %p109;
	add.s32 	%r722, %r720, %r717;
	setp.eq.s32 	%p110, %r7, 10;
	selp.b32 	%r723, %r722, %r721, %p110;
	add.s32 	%r724, %r722, %r718;
	setp.eq.s32 	%p111, %r7, 11;
	selp.b32 	%r725, %r724, %r723, %p111;
	add.s32 	%r726, %r724, %r719;
	setp.eq.s32 	%p112, %r7, 12;
	selp.b32 	%r727, %r726, %r725, %p112;
	ld.shared.u32 	%r728, [_ZZN3cub18CUB_300001_SM_10006detail4scan16DeviceScanKernelINS2_10policy_hubIiiimN4cuda3std3__44plusIvEEE10Policy1000EN6thrust24THRUST_300001_SM_1000_NS6detail15normal_iteratorINSD_10device_ptrIiEEEESI_NS0_13ScanTileStateIiLb1EEES9_NS1_10InputValueIiPiEEmiLb0EiEEvT0_T1_T2_iT3_T4_T5_E12temp_storage+64];
	add.s32 	%r35, %r726, %r728;
	setp.gt.u32 	%p113, %r5, 31;
	setp.lt.u32 	%p114, %r5, 32;
	setp.eq.s32 	%p115, %r616, 0;
	selp.b32 	%r729, 0, %r693, %p115;
	add.s32 	%r970, %r727, %r729;
	selp.b32 	%r37, %r693, %r970, %p114;
	@%p113 bra 	$L__BB8_27;
	setp.ne.s32 	%p116, %r5, 0;
	mul.wide.s32 	%rd45, %r4, 8;
	add.s64 	%rd8, %rd18, %rd45;
	@%p116 bra 	$L__BB8_14;
	st.shared.u32 	[_ZZN3cub18CUB_300001_SM_10006detail4scan16DeviceScanKernelINS2_10policy_hubIiiimN4cuda3std3__44plusIvEEE10Policy1000EN6thrust24THRUST_300001_SM_1000_NS6detail15normal_iteratorINSD_10device_ptrIiEEEESI_NS0_13ScanTileStateIiLb1EEES9_NS1_10InputValueIiPiEEmiLb0EiEEvT0_T1_T2_iT3_T4_T5_E12temp_storage+12], %r35;
	add.s64 	%rd46, %rd8, 256;
	mov.b32 	%r730, 100;
	// begin inline asm
	st.relaxed.gpu.v2.u32 [%rd46], {%r730, %r35};
	// end inline asm
$L__BB8_14:
	not.b32 	%r736, %r5;
	add.s32 	%r966, %r4, %r736;
	mov.b32 	%r732, 550;
	// begin inline asm
	nanosleep.u32 %r732;
	// end inline asm
	mul.wide.s32 	%rd48, %r966, 8;
	add.s64 	%rd49, %rd18, %rd48;
	add.s64 	%rd47, %rd49, 256;
	// begin inline asm
	ld.relaxed.gpu.v2.u32 {%r967, %r961}, [%rd47];
	// end inline asm
	mov.b32 	%r962, 478;
$L__BB8_15:
	setp.eq.s32 	%p117, %r967, 99;
	mov.b32 	%r737, -1;
	vote.sync.any.pred 	%p118, %p117, %r737;
	not.pred 	%p119, %p118;
	@%p119 bra 	$L__BB8_17;
	// begin inline asm
	nanosleep.u32 %r962;
	// end inline asm
	shr.u32 	%r962, %r962, 1;
	// begin inline asm
	ld.relaxed.gpu.v2.u32 {%r967, %r961}, [%rd47];
	// end inline asm
	bra.uni 	$L__BB8_15;
$L__BB8_17:
	setp.eq.s32 	%p120, %r967, 101;
	mov.b32 	%r764, -1;
	vote.sync.ballot.b32 	%r766, %p120, %r764;
	// begin inline asm
	mov.u32 %r739, %lanemask_ge;
	// end inline asm
	and.b32  	%r767, %r766, %r739;
	or.b32  	%r768, %r767, -2147483648;
	add.s32 	%r769, %r768, -1;
	not.b32 	%r770, %r768;
	and.b32  	%r771, %r770, %r769;
	popc.b32 	%r743, %r771;
	mov.b32 	%r742, 1;
	// begin inline asm
	shfl.sync.down.b32 %r740, %r961, %r742, %r743, %r764;
	// end inline asm
	setp.lt.s32 	%p122, %r616, %r743;
	selp.b32 	%r772, %r740, 0, %p122;
	add.s32 	%r746, %r772, %r961;
	mov.b32 	%r747, 2;
	// begin inline asm
	shfl.sync.down.b32 %r745, %r746, %r747, %r743, %r764;
	// end inline asm
	add.s32 	%r50, %r616, 2;
	setp.gt.s32 	%p123, %r50, %r743;
	selp.b32 	%r773, 0, %r745, %p123;
	add.s32 	%r751, %r746, %r773;
	mov.b32 	%r752, 4;
	// begin inline asm
	shfl.sync.down.b32 %r750, %r751, %r752, %r743, %r764;
	// end inline asm
	add.s32 	%r51, %r616, 4;
	setp.gt.s32 	%p124, %r51, %r743;
	selp.b32 	%r774, 0, %r750, %p124;
	add.s32 	%r756, %r751, %r774;
	mov.b32 	%r757, 8;
	// begin inline asm
	shfl.sync.down.b32 %r755, %r756, %r757, %r743, %r764;
	// end inline asm
	add.s32 	%r52, %r616, 8;
	setp.gt.s32 	%p125, %r52, %r743;
	selp.b32 	%r775, 0, %r755, %p125;
	add.s32 	%r761, %r756, %r775;
	mov.b32 	%r762, 16;
	// begin inline asm
	shfl.sync.down.b32 %r760, %r761, %r762, %r743, %r764;
	// end inline asm
	add.s32 	%r53, %r616, 16;
	setp.gt.s32 	%p126, %r53, %r743;
	selp.b32 	%r776, 0, %r760, %p126;
	add.s32 	%r965, %r761, %r776;
	add.s64 	%rd10, %rd18, 256;
	mov.b32 	%r963, 478;
$L__BB8_18:
	setp.ne.s32 	%p127, %r967, 101;
	mov.b32 	%r777, -1;
	vote.sync.all.pred 	%p128, %p127, %r777;
	not.pred 	%p129, %p128;
	@%p129 bra 	$L__BB8_23;
	shr.u32 	%r963, %r963, 1;
	mul.wide.s32 	%rd52, %r966, 8;
	add.s64 	%rd53, %rd10, %rd52;
	add.s64 	%rd51, %rd53, -256;
	// begin inline asm
	ld.relaxed.gpu.v2.u32 {%r967, %r968}, [%rd51];
	// end inline asm
	mov.u32 	%r969, %r963;
$L__BB8_20:
	setp.eq.s32 	%p133, %r967, 99;
	mov.b32 	%r785, -1;
	vote.sync.any.pred 	%p134, %p133, %r785;
	not.pred 	%p135, %p134;
	@%p135 bra 	$L__BB8_22;
	// begin inline asm
	nanosleep.u32 %r969;
	// end inline asm
	shr.u32 	%r969, %r969, 1;
	// begin inline asm
	ld.relaxed.gpu.v2.u32 {%r967, %r968}, [%rd51];
	// end inline asm
	bra.uni 	$L__BB8_20;
$L__BB8_22:
	setp.eq.s32 	%p136, %r967, 101;
	mov.b32 	%r811, -1;
	vote.sync.ballot.b32 	%r812, %p136, %r811;
	and.b32  	%r813, %r812, %r739;
	or.b32  	%r814, %r813, -2147483648;
	add.s32 	%r815, %r814, -1;
	not.b32 	%r816, %r814;
	and.b32  	%r817, %r816, %r815;
	popc.b32 	%r790, %r817;
	mov.b32 	%r789, 1;
	// begin inline asm
	shfl.sync.down.b32 %r787, %r968, %r789, %r790, %r811;
	// end inline asm
	setp.lt.s32 	%p138, %r616, %r790;
	selp.b32 	%r818, %r787, 0, %p138;
	add.s32 	%r793, %r818, %r968;
	mov.b32 	%r794, 2;
	// begin inline asm
	shfl.sync.down.b32 %r792, %r793, %r794, %r790, %r811;
	// end inline asm
	setp.gt.s32 	%p139, %r50, %r790;
	selp.b32 	%r819, 0, %r792, %p139;
	add.s32 	%r798, %r793, %r819;
	mov.b32 	%r799, 4;
	// begin inline asm
	shfl.sync.down.b32 %r797, %r798, %r799, %r790, %r811;
	// end inline asm
	setp.gt.s32 	%p140, %r51, %r790;
	selp.b32 	%r820, 0, %r797, %p140;
	add.s32 	%r803, %r798, %r820;
	mov.b32 	%r804, 8;
	// begin inline asm
	shfl.sync.down.b32 %r802, %r803, %r804, %r790, %r811;
	// end inline asm
	setp.gt.s32 	%p141, %r52, %r790;
	selp.b32 	%r821, 0, %r802, %p141;
	add.s32 	%r808, %r803, %r821;
	mov.b32 	%r809, 16;
	// begin inline asm
	shfl.sync.down.b32 %r807, %r808, %r809, %r790, %r811;
	// end inline asm
	setp.gt.s32 	%p142, %r53, %r790;
	selp.b32 	%r822, 0, %r807, %p142;
	add.s32 	%r823, %r822, %r965;
	add.s32 	%r965, %r823, %r808;
	add.s32 	%r966, %r966, -32;
	bra.uni 	$L__BB8_18;
$L__BB8_23:
	@%p116 bra 	$L__BB8_25;
	add.s32 	%r780, %r965, %r35;
	add.s64 	%rd50, %rd8, 256;
	mov.b32 	%r779, 101;
	// begin inline asm
	st.relaxed.gpu.v2.u32 [%rd50], {%r779, %r780};
	// end inline asm
	st.shared.u32 	[_ZZN3cub18CUB_300001_SM_10006detail4scan16DeviceScanKernelINS2_10policy_hubIiiimN4cuda3std3__44plusIvEEE10Policy1000EN6thrust24THRUST_300001_SM_1000_NS6detail15normal_iteratorINSD_10device_ptrIiEEEESI_NS0_13ScanTileStateIiLb1EEES9_NS1_10InputValueIiPiEEmiLb0EiEEvT0_T1_T2_iT3_T4_T5_E12temp_storage+4], %r965;
	st.shared.u32 	[_ZZN3cub18CUB_300001_SM_10006detail4scan16DeviceScanKernelINS2_10policy_hubIiiimN4cuda3std3__44plusIvEEE10Policy1000EN6thrust24THRUST_300001_SM_1000_NS6detail15normal_iteratorINSD_10device_ptrIiEEEESI_NS0_13ScanTileStateIiLb1EEES9_NS1_10InputValueIiPiEEmiLb0EiEEvT0_T1_T2_iT3_T4_T5_E12temp_storage+8], %r780;
$L__BB8_25:
	setp.ne.s32 	%p131, %r616, 0;
	mov.u32 	%r970, %r37;
	@%p131 bra 	$L__BB8_27;
	st.shared.u32 	[_ZZN3cub18CUB_300001_SM_10006detail4scan16DeviceScanKernelINS2_10policy_hubIiiimN4cuda3std3__44plusIvEEE10Policy1000EN6thrust24THRUST_300001_SM_1000_NS6detail15normal_iteratorINSD_10device_ptrIiEEEESI_NS0_13ScanTileStateIiLb1EEES9_NS1_10InputValueIiPiEEmiLb0EiEEvT0_T1_T2_iT3_T4_T5_E12temp_storage+84], %r965;
	mov.u32 	%r970, %r965;
$L__BB8_27:
	bar.sync 	0;
	setp.eq.s32 	%p132, %r5, 0;
	ld.shared.u32 	%r781, [_ZZN3cub18CUB_300001_SM_10006detail4scan16DeviceScanKernelINS2_10policy_hubIiiimN4cuda3std3__44plusIvEEE10Policy1000EN6thrust24THRUST_300001_SM_1000_NS6detail15normal_iteratorINSD_10device_ptrIiEEEESI_NS0_13ScanTileStateIiLb1EEES9_NS1_10InputValueIiPiEEmiLb0EiEEvT0_T1_T2_iT3_T4_T5_E12temp_storage+84];
	selp.b32 	%r782, 0, %r781, %p132;
	add.s32 	%r971, %r782, %r970;
$L__BB8_28:
	add.s32 	%r922, %r971, %r10;
	add.s32 	%r923, %r11, %r922;
	add.s32 	%r924, %r12, %r923;
	add.s32 	%r925, %r13, %r924;
	add.s32 	%r926, %r14, %r925;
	add.s32 	%r927, %r15, %r926;
	add.s32 	%r928, %r16, %r927;
	add.s32 	%r929, %r17, %r928;
	add.s32 	%r930, %r18, %r929;
	add.s32 	%r931, %r19, %r930;
	add.s32 	%r932, %r20, %r931;
	add.s32 	%r933, %r21, %r932;
	add.s32 	%r934, %r22, %r933;
	add.s32 	%r935, %r23, %r934;
	add.s32 	%r936, %r24, %r935;
	add.s32 	%r937, %r25, %r936;
	add.s32 	%r938, %r26, %r937;
	add.s32 	%r939, %r27, %r938;
	bar.sync 	0;
	st.shared.u32 	[%r9], %r971;
	st.shared.u32 	[%r9+4], %r922;
	st.shared.u32 	[%r9+8], %r923;
	st.shared.u32 	[%r9+12], %r924;
	st.shared.u32 	[%r9+16], %r925;
	st.shared.u32 	[%r9+20], %r926;
	st.shared.u32 	[%r9+24], %r927;
	st.shared.u32 	[%r9+28], %r928;
	st.shared.u32 	[%r9+32], %r929;
	st.shared.u32 	[%r9+36], %r930;
	st.shared.u32 	[%r9+40], %r931;
	st.shared.u32 	[%r9+44], %r932;
	st.shared.u32 	[%r9+48], %r933;
	st.shared.u32 	[%r9+52], %r934;
	st.shared.u32 	[%r9+56], %r935;
	st.shared.u32 	[%r9+60], %r936;
	st.shared.u32 	[%r9+64], %r937;
	st.shared.u32 	[%r9+68], %r938;
	st.shared.u32 	[%r9+72], %r939;
	bar.warp.sync 	-1;
	ld.shared.u32 	%r940, [%r8];
	ld.shared.u32 	%r941, [%r8+128];
	ld.shared.u32 	%r942, [%r8+256];
	ld.shared.u32 	%r943, [%r8+384];
	ld.shared.u32 	%r944, [%r8+512];
	ld.shared.u32 	%r945, [%r8+640];
	ld.shared.u32 	%r946, [%r8+768];
	ld.shared.u32 	%r947, [%r8+896];
	ld.shared.u32 	%r948, [%r8+1024];
	ld.shared.u32 	%r949, [%r8+1152];
	ld.shared.u32 	%r950, [%r8+1280];
	ld.shared.u32 	%r951, [%r8+1408];
	ld.shared.u32 	%r952, [%r8+1536];
	ld.shared.u32 	%r953, [%r8+1664];
	ld.shared.u32 	%r954, [%r8+1792];
	ld.shared.u32 	%r955, [%r8+1920];
	ld.shared.u32 	%r956, [%r8+2048];
	ld.shared.u32 	%r957, [%r8+2176];
	ld.shared.u32 	%r958, [%r8+2304];
	add.s64 	%rd58, %rd4, %rd43;
	st.global.u32 	[%rd58], %r940;
	st.global.u32 	[%rd58+128], %r941;
	st.global.u32 	[%rd58+256], %r942;
	st.global.u32 	[%rd58+384], %r943;
	st.global.u32 	[%rd58+512], %r944;
	st.global.u32 	[%rd58+640], %r945;
	st.global.u32 	[%rd58+768], %r946;
	st.global.u32 	[%rd58+896], %r947;
	st.global.u32 	[%rd58+1024], %r948;
	st.global.u32 	[%rd58+1152], %r949;
	st.global.u32 	[%rd58+1280], %r950;
	st.global.u32 	[%rd58+1408], %r951;
	st.global.u32 	[%rd58+1536], %r952;
	st.global.u32 	[%rd58+1664], %r953;
	st.global.u32 	[%rd58+1792], %r954;
	st.global.u32 	[%rd58+1920], %r955;
	st.global.u32 	[%rd58+2048], %r956;
	st.global.u32 	[%rd58+2176], %r957;
	st.global.u32 	[%rd58+2304], %r958;
	bra.uni 	$L__BB8_131;
$L__BB8_29:
	setp.eq.s64 	%p3, %rd6, 0;
	@%p3 bra 	$L__BB8_131;
	cvt.u32.u64 	%r75, %rd6;
	shl.b64 	%rd21, %rd5, 2;
	add.s64 	%rd22, %rd3, %rd21;
	mov.u32 	%r76, %tid.x;
	ld.global.u32 	%r990, [%rd22];
	and.b32  	%r209, %r76, 31;
	and.b32  	%r210, %r76, 992;
	mul.lo.s32 	%r211, %r210, 19;
	or.b32  	%r78, %r211, %r209;
	setp.ge.u32 	%p4, %r78, %r75;
	shl.b32 	%r212, %r78, 2;
	cvt.u64.u32 	%rd23, %r212;
	add.s64 	%rd12, %rd22, %rd23;
	mov.u32 	%r972, %r990;
	@%p4 bra 	$L__BB8_32;
	ld.global.u32 	%r972, [%rd12];
$L__BB8_32:
	add.s32 	%r213, %r78, 32;
	setp.ge.u32 	%p5, %r213, %r75;
	mov.u32 	%r973, %r990;
	@%p5 bra 	$L__BB8_34;
	ld.global.u32 	%r973, [%rd12+128];
$L__BB8_34:
	add.s32 	%r214, %r78, 64;
	setp.ge.u32 	%p6, %r214, %r75;
	mov.u32 	%r974, %r990;
	@%p6 bra 	$L__BB8_36;
	ld.global.u32 	%r974, [%rd12+256];
$L__BB8_36:
	add.s32 	%r215, %r78, 96;
	setp.ge.u32 	%p7, %r215, %r75;
	mov.u32 	%r975, %r990;
	@%p7 bra 	$L__BB8_38;
	ld.global.u32 	%r975, [%rd12+384];
$L__BB8_38:
	add.s32 	%r216, %r78, 128;
	setp.ge.u32 	%p8, %r216, %r75;
	mov.u32 	%r976, %r990;
	@%p8 bra 	$L__BB8_40;
	ld.global.u32 	%r976, [%rd12+512];
$L__BB8_40:
	add.s32 	%r217, %r78, 160;
	setp.ge.u32 	%p9, %r217, %r75;
	mov.u32 	%r977, %r990;
	@%p9 bra 	$L__BB8_42;
	ld.global.u32 	%r977, [%rd12+640];
$L__BB8_42:
	add.s32 	%r218, %r78, 192;
	setp.ge.u32 	%p10, %r218, %r75;
	mov.u32 	%r978, %r990;
	@%p10 bra 	$L__BB8_44;
	ld.global.u32 	%r978, [%rd12+768];
$L__BB8_44:
	add.s32 	%r219, %r78, 224;
	setp.ge.u32 	%p11, %r219, %r75;
	mov.u32 	%r979, %r990;
	@%p11 bra 	$L__BB8_46;
	ld.global.u32 	%r979, [%rd12+896];
$L__BB8_46:
	add.s32 	%r95, %r78, 256;
	setp.ge.u32 	%p12, %r95, %r75;
	mov.u32 	%r980, %r990;
	@%p12 bra 	$L__BB8_48;
	ld.global.u32 	%r980, [%rd12+1024];
$L__BB8_48:
	add.s32 	%r98, %r78, 288;
	setp.ge.u32 	%p13, %r98, %r75;
	mov.u32 	%r981, %r990;
	@%p13 bra 	$L__BB8_50;
	ld.global.u32 	%r981, [%rd12+1152];
$L__BB8_50:
	add.s32 	%r220, %r78, 320;
	setp.ge.u32 	%p14, %r220, %r75;
	mov.u32 	%r982, %r990;
	@%p14 bra 	$L__BB8_52;
	ld.global.u32 	%r982, [%rd12+1280];
$L__BB8_52:
	add.s32 	%r221, %r78, 352;
	setp.ge.u32 	%p15, %r221, %r75;
	mov.u32 	%r983, %r990;
	@%p15 bra 	$L__BB8_54;
	ld.global.u32 	%r983, [%rd12+1408];
$L__BB8_54:
	add.s32 	%r222, %r78, 384;
	setp.ge.u32 	%p16, %r222, %r75;
	mov.u32 	%r984, %r990;
	@%p16 bra 	$L__BB8_56;
	ld.global.u32 	%r984, [%rd12+1536];
$L__BB8_56:
	add.s32 	%r223, %r78, 416;
	setp.ge.u32 	%p17, %r223, %r75;
	mov.u32 	%r985, %r990;
	@%p17 bra 	$L__BB8_58;
	ld.global.u32 	%r985, [%rd12+1664];
$L__BB8_58:
	add.s32 	%r224, %r78, 448;
	setp.ge.u32 	%p18, %r224, %r75;
	mov.u32 	%r986, %r990;
	@%p18 bra 	$L__BB8_60;
	ld.global.u32 	%r986, [%rd12+1792];
$L__BB8_60:
	add.s32 	%r225, %r78, 480;
	setp.ge.u32 	%p19, %r225, %r75;
	mov.u32 	%r987, %r990;
	@%p19 bra 	$L__BB8_62;
	ld.global.u32 	%r987, [%rd12+1920];
$L__BB8_62:
	add.s32 	%r226, %r78, 512;
	setp.ge.u32 	%p20, %r226, %r75;
	mov.u32 	%r988, %r990;
	@%p20 bra 	$L__BB8_64;
	ld.global.u32 	%r988, [%rd12+2048];
$L__BB8_64:
	add.s32 	%r115, %r78, 544;
	setp.ge.u32 	%p21, %r115, %r75;
	mov.u32 	%r989, %r990;
	@%p21 bra 	$L__BB8_66;
	ld.global.u32 	%r989, [%rd12+2176];
$L__BB8_66:
	add.s32 	%r118, %r78, 576;
	setp.ge.u32 	%p22, %r118, %r75;
	@%p22 bra 	$L__BB8_68;
	ld.global.u32 	%r990, [%rd12+2304];
$L__BB8_68:
	// begin inline asm
	mov.u32 %r227, %laneid;
	// end inline asm
	shr.u32 	%r122, %r76, 5;
	mad.lo.s32 	%r228, %r122, 608, %r227;
	shl.b32 	%r229, %r228, 2;
	mov.u32 	%r230, _ZZN3cub18CUB_300001_SM_10006detail4scan16DeviceScanKernelINS2_10policy_hubIiiimN4cuda3std3__44plusIvEEE10Policy1000EN6thrust24THRUST_300001_SM_1000_NS6detail15normal_iteratorINSD_10device_ptrIiEEEESI_NS0_13ScanTileStateIiLb1EEES9_NS1_10InputValueIiPiEEmiLb0EiEEvT0_T1_T2_iT3_T4_T5_E12temp_storage;
	add.s32 	%r123, %r230, %r229;
	st.shared.u32 	[%r123], %r972;
	st.shared.u32 	[%r123+128], %r973;
	st.shared.u32 	[%r123+256], %r974;
	st.shared.u32 	[%r123+384], %r975;
	st.shared.u32 	[%r123+512], %r976;
	st.shared.u32 	[%r123+640], %r977;
	st.shared.u32 	[%r123+768], %r978;
	st.shared.u32 	[%r123+896], %r979;
	st.shared.u32 	[%r123+1024], %r980;
	st.shared.u32 	[%r123+1152], %r981;
	st.shared.u32 	[%r123+1280], %r982;
	st.shared.u32 	[%r123+1408], %r983;
	st.shared.u32 	[%r123+1536], %r984;
	st.shared.u32 	[%r123+1664], %r985;
	st.shared.u32 	[%r123+1792], %r986;
	st.shared.u32 	[%r123+1920], %r987;
	st.shared.u32 	[%r123+2048], %r988;
	st.shared.u32 	[%r123+2176], %r989;
	st.shared.u32 	[%r123+2304], %r990;
	bar.warp.sync 	-1;
	mad.lo.s32 	%r124, %r227, 72, %r123;
	ld.shared.u32 	%r125, [%r124];
	ld.shared.u32 	%r126, [%r124+4];
	ld.shared.u32 	%r127, [%r124+8];
	ld.shared.u32 	%r128, [%r124+12];
	ld.shared.u32 	%r129, [%r124+16];
	ld.shared.u32 	%r130, [%r124+20];
	ld.shared.u32 	%r131, [%r124+24];
	ld.shared.u32 	%r132, [%r124+28];
	ld.shared.u32 	%r133, [%r124+32];
	ld.shared.u32 	%r134, [%r124+36];
	ld.shared.u32 	%r135, [%r124+40];
	ld.shared.u32 	%r136, [%r124+44];
	ld.shared.u32 	%r137, [%r124+48];
	ld.shared.u32 	%r138, [%r124+52];
	ld.shared.u32 	%r139, [%r124+56];
	ld.shared.u32 	%r140, [%r124+60];
	ld.shared.u32 	%r141, [%r124+64];
	ld.shared.u32 	%r142, [%r124+68];
	ld.shared.u32 	%r143, [%r124+72];
	bar.sync 	0;
	setp.ne.s32 	%p23, %r4, 0;
	@%p23 bra 	$L__BB8_72;
	add.s32 	%r456, %r126, %r125;
	add.s32 	%r457, %r127, %r456;
	add.s32 	%r458, %r128, %r457;
	add.s32 	%r459, %r129, %r458;
	add.s32 	%r460, %r130, %r459;
	add.s32 	%r461, %r131, %r460;
	add.s32 	%r462, %r132, %r461;
	add.s32 	%r463, %r133, %r462;
	add.s32 	%r464, %r134, %r463;
	add.s32 	%r465, %r135, %r464;
	add.s32 	%r466, %r136, %r465;
	add.s32 	%r467, %r137, %r466;
	add.s32 	%r468, %r138, %r467;
	add.s32 	%r469, %r139, %r468;
	add.s32 	%r470, %r140, %r469;
	add.s32 	%r471, %r141, %r470;
	add.s32 	%r472, %r142, %r471;
	add.s32 	%r430, %r143, %r472;
	mov.b32 	%r428, 1;
	mov.b32 	%r453, 0;
	mov.b32 	%r455, -1;
	// begin inline asm
	{  .reg .s32 r0;  .reg .pred p;  shfl.sync.up.b32 r0|p, %r430, %r428, %r453, %r455;  @p add.s32 r0, r0, %r430;  mov.s32 %r426, r0;}
	// end inline asm
	mov.b32 	%r434, 2;
	// begin inline asm
	{  .reg .s32 r0;  .reg .pred p;  shfl.sync.up.b32 r0|p, %r426, %r434, %r453, %r455;  @p add.s32 r0, r0, %r426;  mov.s32 %r432, r0;}
	// end inline asm
	mov.b32 	%r440, 4;
	// begin inline asm
	{  .reg .s32 r0;  .reg .pred p;  shfl.sync.up.b32 r0|p, %r432, %r440, %r453, %r455;  @p add.s32 r0, r0, %r432;  mov.s32 %r438, r0;}
	// end inline asm
	mov.b32 	%r446, 8;
	// begin inline asm
	{  .reg .s32 r0;  .reg .pred p;  shfl.sync.up.b32 r0|p, %r438, %r446, %r453, %r455;  @p add.s32 r0, r0, %r438;  mov.s32 %r444, r0;}
	// end inline asm
	mov.b32 	%r452, 16;
	// begin inline asm
	{  .reg .s32 r0;  .reg .pred p;  shfl.sync.up.b32 r0|p, %r444, %r452, %r453, %r455;  @p add.s32 r0, r0, %r444;  mov.s32 %r450, r0;}
	// end inline asm
	setp.ne.s32 	%p66, %r227, 31;
	@%p66 bra 	$L__BB8_71;
	shl.b32 	%r473, %r122, 2;
	mov.u32 	%r474, _ZZN3cub18CUB_300001_SM_10006detail4scan16DeviceScanKernelINS2_10policy_hubIiiimN4cuda3std3__44plusIvEEE10Policy1000EN6thrust24THRUST_300001_SM_1000_NS6detail15normal_iteratorINSD_10device_ptrIiEEEESI_NS0_13ScanTileStateIiLb1EEES9_NS1_10InputValueIiPiEEmiLb0EiEEvT0_T1_T2_iT3_T4_T5_E12temp_storage;
	add.s32 	%r475, %r474, %r473;
	st.shared.u32 	[%r475+16], %r450;
$L__BB8_71:
	bar.sync 	0;
	ld.shared.v4.u32 	{%r476, %r477, %r478, %r479}, [_ZZN3cub18CUB_300001_SM_10006detail4scan16DeviceScanKernelINS2_10policy_hubIiiimN4cuda3std3__44plusIvEEE10Policy1000EN6thrust24THRUST_300001_SM_1000_NS6detail15normal_iteratorINSD_10device_ptrIiEEEESI_NS0_13ScanTileStateIiLb1EEES9_NS1_10InputValueIiPiEEmiLb0EiEEvT0_T1_T2_iT3_T4_T5_E12temp_storage+16];
	add.s32 	%r480, %r477, %r476;
	setp.eq.s32 	%p67, %r122, 2;
	selp.b32 	%r481, %r480, %r476, %p67;
	add.s32 	%r482, %r480, %r478;
	setp.eq.s32 	%p68, %r122, 3;
	selp.b32 	%r483, %r482, %r481, %p68;
	add.s32 	%r484, %r482, %r479;
	setp.eq.s32 	%p69, %r122, 4;
	selp.b32 	%r485, %r484, %r483, %p69;
	ld.shared.v4.u32 	{%r486, %r487, %r488, %r489}, [_ZZN3cub18CUB_300001_SM_10006detail4scan16DeviceScanKernelINS2_10policy_hubIiiimN4cuda3std3__44plusIvEEE10Policy1000EN6thrust24THRUST_300001_SM_1000_NS6detail15normal_iteratorINSD_10device_ptrIiEEEESI_NS0_13ScanTileStateIiLb1EEES9_NS1_10InputValueIiPiEEmiLb0EiEEvT0_T1_T2_iT3_T4_T5_E12temp_storage+32];
	add.s32 	%r490, %r484, %r486;
	setp.eq.s32 	%p70, %r122, 5;
	selp.b32 	%r491, %r490, %r485, %p70;
	add.s32 	%r492, %r490, %r487;
	setp.eq.s32 	%p71, %r122, 6;
	selp.b32 	%r493, %r492, %r491, %p71;
	add.s32 	%r494, %r492, %r488;
	setp.eq.s32 	%p72, %r122, 7;
	selp.b32 	%r495, %r494, %r493, %p72;
	add.s32 	%r496, %r494, %r489;
	setp.eq.s32 	%p73, %r122, 8;
	selp.b32 	%r497, %r496, %r495, %p73;
	ld.shared.v4.u32 	{%r498, %r499, %r500, %r501}, [_ZZN3cub18CUB_300001_SM_10006detail4scan16DeviceScanKernelINS2_10policy_hubIiiimN4cuda3std3__44plusIvEEE10Policy1000EN6thrust24THRUST_300001_SM_1000_NS6detail15normal_iteratorINSD_10device_ptrIiEEEESI_NS0_13ScanTileStateIiLb1EEES9_NS1_10InputValueIiPiEEmiLb0EiEEvT0_T1_T2_iT3_T4_T5_E12temp_storage+48];
	add.s32 	%r502, %r496, %r498;
	setp.eq.s32 	%p74, %r122, 9;
	selp.b32 	%r503, %r502, %r497, %p74;
	add.s32 	%r504, %r502, %r499;
	setp.eq.s32 	%p75, %r122, 10;
	selp.b32 	%r505, %r504, %r503, %p75;
	add.s32 	%r506, %r504, %r500;
	setp.eq.s32 	%p76, %r122, 11;
	selp.b32 	%r507, %r506, %r505, %p76;
	add.s32 	%r508, %r506, %r501;
	setp.eq.s32 	%p77, %r122, 12;
	selp.b32 	%r509, %r508, %r507, %p77;
	setp.lt.u32 	%p78, %r76, 32;
	selp.b32 	%r510, 0, %r509, %p78;
	setp.eq.s32 	%p79, %r227, 0;
	sub.s32 	%r511, %r450, %r430;
	selp.b32 	%r512, 0, %r511, %p79;
	add.s32 	%r513, %r512, %r959;
	add.s32 	%r1002, %r513, %r510;
	bra.uni 	$L__BB8_91;
$L__BB8_72:
	add.s32 	%r261, %r126, %r125;
	add.s32 	%r262, %r127, %r261;
	add.s32 	%r263, %r128, %r262;
	add.s32 	%r264, %r129, %r263;
	add.s32 	%r265, %r130, %r264;
	add.s32 	%r266, %r131, %r265;
	add.s32 	%r267, %r132, %r266;
	add.s32 	%r268, %r133, %r267;
	add.s32 	%r269, %r134, %r268;
	add.s32 	%r270, %r135, %r269;
	add.s32 	%r271, %r136, %r270;
	add.s32 	%r272, %r137, %r271;
	add.s32 	%r273, %r138, %r272;
	add.s32 	%r274, %r139, %r273;
	add.s32 	%r275, %r140, %r274;
	add.s32 	%r276, %r141, %r275;
	add.s32 	%r277, %r142, %r276;
	add.s32 	%r235, %r143, %r277;
	mov.b32 	%r233, 1;
	mov.b32 	%r258, 0;
	mov.b32 	%r260, -1;
	// begin inline asm
	{  .reg .s32 r0;  .reg .pred p;  shfl.sync.up.b32 r0|p, %r235, %r233, %r258, %r260;  @p add.s32 r0, r0, %r235;  mov.s32 %r231, r0;}
	// end inline asm
	mov.b32 	%r239, 2;
	// begin inline asm
	{  .reg .s32 r0;  .reg .pred p;  shfl.sync.up.b32 r0|p, %r231, %r239, %r258, %r260;  @p add.s32 r0, r0, %r231;  mov.s32 %r237, r0;}
	// end inline asm
	mov.b32 	%r245, 4;
	// begin inline asm
	{  .reg .s32 r0;  .reg .pred p;  shfl.sync.up.b32 r0|p, %r237, %r245, %r258, %r260;  @p add.s32 r0, r0, %r237;  mov.s32 %r243, r0;}
	// end inline asm
	mov.b32 	%r251, 8;
	// begin inline asm
	{  .reg .s32 r0;  .reg .pred p;  shfl.sync.up.b32 r0|p, %r243, %r251, %r258, %r260;  @p add.s32 r0, r0, %r243;  mov.s32 %r249, r0;}
	// end inline asm
	mov.b32 	%r257, 16;
	// begin inline asm
	{  .reg .s32 r0;  .reg .pred p;  shfl.sync.up.b32 r0|p, %r249, %r257, %r258, %r260;  @p add.s32 r0, r0, %r249;  mov.s32 %r255, r0;}
	// end inline asm
	setp.ne.s32 	%p24, %r227, 31;
	@%p24 bra 	$L__BB8_74;
	shl.b32 	%r278, %r122, 2;
	mov.u32 	%r279, _ZZN3cub18CUB_300001_SM_10006detail4scan16DeviceScanKernelINS2_10policy_hubIiiimN4cuda3std3__44plusIvEEE10Policy1000EN6thrust24THRUST_300001_SM_1000_NS6detail15normal_iteratorINSD_10device_ptrIiEEEESI_NS0_13ScanTileStateIiLb1EEES9_NS1_10InputValueIiPiEEmiLb0EiEEvT0_T1_T2_iT3_T4_T5_E12temp_storage;
	add.s32 	%r280, %r279, %r278;
	st.shared.u32 	[%r280+16], %r255;
$L__BB8_74:
	sub.s32 	%r281, %r255, %r235;
	bar.sync 	0;
	ld.shared.v4.u32 	{%r282, %r283, %r284, %r285}, [_ZZN3cub18CUB_300001_SM_10006detail4scan16DeviceScanKernelINS2_10policy_hubIiiimN4cuda3std3__44plusIvEEE10Policy1000EN6thrust24THRUST_300001_SM_1000_NS6detail15normal_iteratorINSD_10device_ptrIiEEEESI_NS0_13ScanTileStateIiLb1EEES9_NS1_10InputValueIiPiEEmiLb0EiEEvT0_T1_T2_iT3_T4_T5_E12temp_storage+16];
	add.s32 	%r286, %r283, %r282;
	setp.eq.s32 	%p25, %r122, 2;
	selp.b32 	%r287, %r286, %r282, %p25;
	add.s32 	%r288, %r286, %r284;
	setp.eq.s32 	%p26, %r122, 3;
	selp.b32 	%r289, %r288, %r287, %p26;
	add.s32 	%r290, %r288, %r285;
	setp.eq.s32 	%p27, %r122, 4;
	selp.b32 	%r291, %r290, %r289, %p27;
	ld.shared.v4.u32 	{%r292, %r293, %r294, %r295}, [_ZZN3cub18CUB_300001_SM_10006detail4scan16DeviceScanKernelINS2_10policy_hubIiiimN4cuda3std3__44plusIvEEE10Policy1000EN6thrust24THRUST_300001_SM_1000_NS6detail15normal_iteratorINSD_10device_ptrIiEEEESI_NS0_13ScanTileStateIiLb1EEES9_NS1_10InputValueIiPiEEmiLb0EiEEvT0_T1_T2_iT3_T4_T5_E12temp_storage+32];
	add.s32 	%r296, %r290, %r292;
	setp.eq.s32 	%p28, %r122, 5;
	selp.b32 	%r297, %r296, %r291, %p28;
	add.s32 	%r298, %r296, %r293;
	setp.eq.s32 	%p29, %r122, 6;
	selp.b32 	%r299, %r298, %r297, %p29;
	add.s32 	%r300, %r298, %r294;
	setp.eq.s32 	%p30, %r122, 7;
	selp.b32 	%r301, %r300, %r299, %p30;
	add.s32 	%r302, %r300, %r295;
	setp.eq.s32 	%p31, %r122, 8;
	selp.b32 	%r303, %r302, %r301, %p31;
	ld.shared.v4.u32 	{%r304, %r305, %r306, %r307}, [_ZZN3cub18CUB_300001_SM_10006detail4scan16DeviceScanKernelINS2_10policy_hubIiiimN4cuda3std3__44plusIvEEE10Policy1000EN6thrust24THRUST_300001_SM_1000_NS6detail15normal_iteratorINSD_10device_ptrIiEEEESI_NS0_13ScanTileStateIiLb1EEES9_NS1_10InputValueIiPiEEmiLb0EiEEvT0_T1_T2_iT3_T4_T5_E12temp_storage+48];
	add.s32 	%r308, %r302, %r304;
	setp.eq.s32 	%p32, %r122, 9;
	selp.b32 	%r309, %r308, %r303, %p32;
	add.s32 	%r310, %r308, %r305;
	setp.eq.s32 	%p33, %r122, 10;
	selp.b32 	%r311, %r310, %r309, %p33;
	add.s32 	%r312, %r310, %r306;
	setp.eq.s32 	%p34, %r122, 11;
	selp.b32 	%r313, %r312, %r311, %p34;
	add.s32 	%r314, %r312, %r307;
	setp.eq.s32 	%p35, %r122, 12;
	selp.b32 	%r315, %r314, %r313, %p35;
	ld.shared.u32 	%r316, [_ZZN3cub18CUB_300001_SM_10006detail4scan16DeviceScanKernelINS2_10policy_hubIiiimN4cuda3std3__44plusIvEEE10Policy1000EN6thrust24THRUST_300001_SM_1000_NS6detail15normal_iteratorINSD_10device_ptrIiEEEESI_NS0_13ScanTileStateIiLb1EEES9_NS1_10InputValueIiPiEEmiLb0EiEEvT0_T1_T2_iT3_T4_T5_E12temp_storage+64];
	add.s32 	%r149, %r314, %r316;
	setp.gt.u32 	%p36, %r76, 31;
	setp.lt.u32 	%p37, %r76, 32;
	setp.eq.s32 	%p38, %r227, 0;
	selp.b32 	%r317, 0, %r281, %p38;
	add.s32 	%r1001, %r315, %r317;
	selp.b32 	%r151, %r281, %r1001, %p37;
	@%p36 bra 	$L__BB8_90;
	setp.ne.s32 	%p39, %r76, 0;
	mul.wide.s32 	%rd24, %r4, 8;
	add.s64 	%rd13, %rd18, %rd24;
	@%p39 bra 	$L__BB8_77;
	st.shared.u32 	[_ZZN3cub18CUB_300001_SM_10006detail4scan16DeviceScanKernelINS2_10policy_hubIiiimN4cuda3std3__44plusIvEEE10Policy1000EN6thrust24THRUST_300001_SM_1000_NS6detail15normal_iteratorINSD_10device_ptrIiEEEESI_NS0_13ScanTileStateIiLb1EEES9_NS1_10InputValueIiPiEEmiLb0EiEEvT0_T1_T2_iT3_T4_T5_E12temp_storage+12], %r149;
	add.s64 	%rd25, %rd13, 256;
	mov.b32 	%r318, 100;
	// begin inline asm
	st.relaxed.gpu.v2.u32 [%rd25], {%r318, %r149};
	// end inline asm
$L__BB8_77:
	not.b32 	%r324, %r76;
	add.s32 	%r997, %r4, %r324;
	mov.b32 	%r320, 550;
	// begin inline asm
	nanosleep.u32 %r320;
	// end inline asm
	mul.wide.s32 	%rd27, %r997, 8;
	add.s64 	%rd28, %rd18, %rd27;
	add.s64 	%rd26, %rd28, 256;
	// begin inline asm
	ld.relaxed.gpu.v2.u32 {%r998, %r992}, [%rd26];
	// end inline asm
	mov.b32 	%r993, 478;
$L__BB8_78:
	setp.eq.s32 	%p40, %r998, 99;
	mov.b32 	%r325, -1;
	vote.sync.any.pred 	%p41, %p40, %r325;
	not.pred 	%p42, %p41;
	@%p42 bra 	$L__BB8_80;
	// begin inline asm
	nanosleep.u32 %r993;
	// end inline asm
	shr.u32 	%r993, %r993, 1;
	// begin inline asm
	ld.relaxed.gpu.v2.u32 {%r998, %r992}, [%rd26];
	// end inline asm
	bra.uni 	$L__BB8_78;
$L__BB8_80:
	setp.eq.s32 	%p43, %r998, 101;
	mov.b32 	%r352, -1;
	vote.sync.ballot.b32 	%r354, %p43, %r352;
	// begin inline asm
	mov.u32 %r327, %lanemask_ge;
	// end inline asm
	and.b32  	%r355, %r354, %r327;
	or.b32  	%r356, %r355, -2147483648;
	add.s32 	%r357, %r356, -1;
	not.b32 	%r358, %r356;
	and.b32  	%r359, %r358, %r357;
	popc.b32 	%r331, %r359;
	mov.b32 	%r330, 1;
	// begin inline asm
	shfl.sync.down.b32 %r328, %r992, %r330, %r331, %r352;
	// end inline asm
	setp.lt.s32 	%p45, %r227, %r331;
	selp.b32 	%r360, %r328, 0, %p45;
	add.s32 	%r334, %r360, %r992;
	mov.b32 	%r335, 2;
	// begin inline asm
	shfl.sync.down.b32 %r333, %r334, %r335, %r331, %r352;
	// end inline asm
	add.s32 	%r361, %r227, 2;
	setp.gt.s32 	%p46, %r361, %r331;
	selp.b32 	%r362, 0, %r333, %p46;
	add.s32 	%r339, %r334, %r362;
	mov.b32 	%r340, 4;
	// begin inline asm
	shfl.sync.down.b32 %r338, %r339, %r340, %r331, %r352;
	// end inline asm
	add.s32 	%r363, %r227, 4;
	setp.gt.s32 	%p47, %r363, %r331;
	selp.b32 	%r364, 0, %r338, %p47;
	add.s32 	%r344, %r339, %r364;
	mov.b32 	%r345, 8;
	// begin inline asm
	shfl.sync.down.b32 %r343, %r344, %r345, %r331, %r352;
	// end inline asm
	add.s32 	%r365, %r227, 8;
	setp.gt.s32 	%p48, %r365, %r331;
	selp.b32 	%r366, 0, %r343, %p48;
	add.s32 	%r349, %r344, %r366;
	mov.b32 	%r350, 16;
	// begin inline asm
	shfl.sync.down.b32 %r348, %r349, %r350, %r331, %r352;
	// end inline asm
	add.s32 	%r367, %r227, 16;
	setp.gt.s32 	%p49, %r367, %r331;
	selp.b32 	%r368, 0, %r348, %p49;
	add.s32 	%r994, %r349, %r368;
	add.s64 	%rd14, %rd18, 256;
	mov.b32 	%r995, 478;
$L__BB8_81:
	setp.ne.s32 	%p50, %r998, 101;
	mov.b32 	%r369, -1;
	vote.sync.all.pred 	%p51, %p50, %r369;
	not.pred 	%p52, %p51;
	@%p52 bra 	$L__BB8_86;
	shr.u32 	%r995, %r995, 1;
	mul.wide.s32 	%rd31, %r997, 8;
	add.s64 	%rd32, %rd14, %rd31;
	add.s64 	%rd30, %rd32, -256;
	// begin inline asm
	ld.relaxed.gpu.v2.u32 {%r998, %r999}, [%rd30];
	// end inline asm
	mov.u32 	%r1000, %r995;
$L__BB8_83:
	setp.eq.s32 	%p56, %r998, 99;
	mov.b32 	%r377, -1;
	vote.sync.any.pred 	%p57, %p56, %r377;
	not.pred 	%p58, %p57;
	@%p58 bra 	$L__BB8_85;
	// begin inline asm
	nanosleep.u32 %r1000;
	// end inline asm
	shr.u32 	%r1000, %r1000, 1;
	// begin inline asm
	ld.relaxed.gpu.v2.u32 {%r998, %r999}, [%rd30];
	// end inline asm
	bra.uni 	$L__BB8_83;
$L__BB8_85:
	setp.eq.s32 	%p59, %r998, 101;
	mov.b32 	%r403, -1;
	vote.sync.ballot.b32 	%r404, %p59, %r403;
	and.b32  	%r405, %r404, %r327;
	or.b32  	%r406, %r405, -2147483648;
	add.s32 	%r407, %r406, -1;
	not.b32 	%r408, %r406;
	and.b32  	%r409, %r408, %r407;
	popc.b32 	%r382, %r409;
	mov.b32 	%r381, 1;
	// begin inline asm
	shfl.sync.down.b32 %r379, %r999, %r381, %r382, %r403;
	// end inline asm
	setp.lt.s32 	%p61, %r227, %r382;
	selp.b32 	%r410, %r379, 0, %p61;
	add.s32 	%r385, %r410, %r999;
	mov.b32 	%r386, 2;
	// begin inline asm
	shfl.sync.down.b32 %r384, %r385, %r386, %r382, %r403;
	// end inline asm
	add.s32 	%r411, %r227, 2;
	setp.gt.s32 	%p62, %r411, %r382;
	selp.b32 	%r412, 0, %r384, %p62;
	add.s32 	%r390, %r385, %r412;
	mov.b32 	%r391, 4;
	// begin inline asm
	shfl.sync.down.b32 %r389, %r390, %r391, %r382, %r403;
	// end inline asm
	add.s32 	%r413, %r227, 4;
	setp.gt.s32 	%p63, %r413, %r382;
	selp.b32 	%r414, 0, %r389, %p63;
	add.s32 	%r395, %r390, %r414;
	mov.b32 	%r396, 8;
	// begin inline asm
	shfl.sync.down.b32 %r394, %r395, %r396, %r382, %r403;
	// end inline asm
	add.s32 	%r415, %r227, 8;
	setp.gt.s32 	%p64, %r415, %r382;
	selp.b32 	%r416, 0, %r394, %p64;
	add.s32 	%r400, %r395, %r416;
	mov.b32 	%r401, 16;
	// begin inline asm
	shfl.sync.down.b32 %r399, %r400, %r401, %r382, %r403;
	// end inline asm
	add.s32 	%r417, %r227, 16;
	setp.gt.s32 	%p65, %r417, %r382;
	selp.b32 	%r418, 0, %r399, %p65;
	add.s32 	%r419, %r418, %r994;
	add.s32 	%r994, %r419, %r400;
	add.s32 	%r997, %r997, -32;
	bra.uni 	$L__BB8_81;
$L__BB8_86:
	@%p39 bra 	$L__BB8_88;
	add.s32 	%r372, %r994, %r149;
	add.s64 	%rd29, %rd13, 256;
	mov.b32 	%r371, 101;
	// begin inline asm
	st.relaxed.gpu.v2.u32 [%rd29], {%r371, %r372};
	// end inline asm
	st.shared.u32 	[_ZZN3cub18CUB_300001_SM_10006detail4scan16DeviceScanKernelINS2_10policy_hubIiiimN4cuda3std3__44plusIvEEE10Policy1000EN6thrust24THRUST_300001_SM_1000_NS6detail15normal_iteratorINSD_10device_ptrIiEEEESI_NS0_13ScanTileStateIiLb1EEES9_NS1_10InputValueIiPiEEmiLb0EiEEvT0_T1_T2_iT3_T4_T5_E12temp_storage+4], %r994;
	st.shared.u32 	[_ZZN3cub18CUB_300001_SM_10006detail4scan16DeviceScanKernelINS2_10policy_hubIiiimN4cuda3std3__44plusIvEEE10Policy1000EN6thrust24THRUST_300001_SM_1000_NS6detail15normal_iteratorINSD_10device_ptrIiEEEESI_NS0_13ScanTileStateIiLb1EEES9_NS1_10InputValueIiPiEEmiLb0EiEEvT0_T1_T2_iT3_T4_T5_E12temp_storage+8], %r372;
$L__BB8_88:
	setp.ne.s32 	%p54, %r227, 0;
	mov.u32 	%r1001, %r151;
	@%p54 bra 	$L__BB8_90;
	st.shared.u32 	[_ZZN3cub18CUB_300001_SM_10006detail4scan16DeviceScanKernelINS2_10policy_hubIiiimN4cuda3std3__44plusIvEEE10Policy1000EN6thrust24THRUST_300001_SM_1000_NS6detail15normal_iteratorINSD_10device_ptrIiEEEESI_NS0_13ScanTileStateIiLb1EEES9_NS1_10InputValueIiPiEEmiLb0EiEEvT0_T1_T2_iT3_T4_T5_E12temp_storage+84], %r994;
	mov.u32 	%r1001, %r994;
$L__BB8_90:
	bar.sync 	0;
	setp.eq.s32 	%p55, %r76, 0;
	ld.shared.u32 	%r373, [_ZZN3cub18CUB_300001_SM_10006detail4scan16DeviceScanKernelINS2_10policy_hubIiiimN4cuda3std3__44plusIvEEE10Policy1000EN6thrust24THRUST_300001_SM_1000_NS6detail15normal_iteratorINSD_10device_ptrIiEEEESI_NS0_13ScanTileStateIiLb1EEES9_NS1_10InputValueIiPiEEmiLb0EiEEvT0_T1_T2_iT3_T4_T5_E12temp_storage+84];
	selp.b32 	%r374, 0, %r373, %p55;
	add.s32 	%r1002, %r374, %r1001;
$L__BB8_91:
	add.s32 	%r514, %r1002, %r125;
	add.s32 	%r515, %r126, %r514;
	add.s32 	%r516, %r127, %r515;
	add.s32 	%r517, %r128, %r516;
	add.s32 	%r518, %r129, %r517;
	add.s32 	%r519, %r130, %r518;
	add.s32 	%r520, %r131, %r519;
	add.s32 	%r521, %r132, %r520;
	add.s32 	%r522, %r133, %r521;
	add.s32 	%r523, %r134, %r522;
	add.s32 	%r524, %r135, %r523;
	add.s32 	%r525, %r136, %r524;
	add.s32 	%r526, %r137, %r525;
	add.s32 	%r527, %r138, %r526;
	add.s32 	%r528, %r139, %r527;
	add.s32 	%r529, %r140, %r528;
	add.s32 	%r530, %r141, %r529;
	add.s32 	%r531, %r142, %r530;
	bar.sync 	0;
	st.shared.u32 	[%r124], %r1002;
	st.shared.u32 	[%r124+4], %r514;
	st.shared.u32 	[%r124+8], %r515;
	st.shared.u32 	[%r124+12], %r516;
	st.shared.u32 	[%r124+16], %r517;
	st.shared.u32 	[%r124+20], %r518;
	st.shared.u32 	[%r124+24], %r519;
	st.shared.u32 	[%r124+28], %r520;
	st.shared.u32 	[%r124+32], %r521;
	st.shared.u32 	[%r124+36], %r522;
	st.shared.u32 	[%r124+40], %r523;
	st.shared.u32 	[%r124+44], %r524;
	st.shared.u32 	[%r124+48], %r525;
	st.shared.u32 	[%r124+52], %r526;
	st.shared.u32 	[%r124+56], %r527;
	st.shared.u32 	[%r124+60], %r528;
	st.shared.u32 	[%r124+64], %r529;
	st.shared.u32 	[%r124+68], %r530;
	st.shared.u32 	[%r124+72], %r531;
	bar.warp.sync 	-1;
	ld.shared.u32 	%r185, [%r123];
	ld.shared.u32 	%r186, [%r123+128];
	ld.shared.u32 	%r187, [%r123+256];
	ld.shared.u32 	%r188, [%r123+384];
	ld.shared.u32 	%r189, [%r123+512];
	ld.shared.u32 	%r190, [%r123+640];
	ld.shared.u32 	%r191, [%r123+768];
	ld.shared.u32 	%r192, [%r123+896];
	ld.shared.u32 	%r193, [%r123+1024];
	ld.shared.u32 	%r194, [%r123+1152];
	ld.shared.u32 	%r195, [%r123+1280];
	ld.shared.u32 	%r196, [%r123+1408];
	ld.shared.u32 	%r197, [%r123+1536];
	ld.shared.u32 	%r198, [%r123+1664];
	ld.shared.u32 	%r199, [%r123+1792];
	ld.shared.u32 	%r200, [%r123+1920];
	ld.shared.u32 	%r201, [%r123+2048];
	ld.shared.u32 	%r202, [%r123+2176];
	ld.shared.u32 	%r203, [%r123+2304];
	setp.ne.s32 	%p80, %r76, 0;
	@%p80 bra 	$L__BB8_93;
	st.volatile.shared.u32 	[_ZZN3cub18CUB_300001_SM_10006detail4scan16DeviceScanKernelINS2_10policy_hubIiiimN4cuda3std3__44plusIvEEE10Policy1000EN6thrust24THRUST_300001_SM_1000_NS6detail15normal_iteratorINSD_10device_ptrIiEEEESI_NS0_13ScanTileStateIiLb1EEES9_NS1_10InputValueIiPiEEmiLb0EiEEvT0_T1_T2_iT3_T4_T5_E12temp_storage+31616], %r75;
$L__BB8_93:
	bar.sync 	0;
	ld.volatile.shared.u32 	%r204, [_ZZN3cub18CUB_300001_SM_10006detail4scan16DeviceScanKernelINS2_10policy_hubIiiimN4cuda3std3__44plusIvEEE10Policy1000EN6thrust24THRUST_300001_SM_1000_NS6detail15normal_iteratorINSD_10device_ptrIiEEEESI_NS0_13ScanTileStateIiLb1EEES9_NS1_10InputValueIiPiEEmiLb0EiEEvT0_T1_T2_iT3_T4_T5_E12temp_storage+31616];
	cvt.u64.u32 	%rd39, %r78;
	add.s64 	%rd40, %rd5, %rd39;
	setp.ge.s32 	%p81, %r78, %r204;
	shl.b64 	%rd41, %rd40, 2;
	add.s64 	%rd15, %rd4, %rd41;
	@%p81 bra 	$L__BB8_95;
	st.global.u32 	[%rd15], %r185;
$L__BB8_95:
	mov.u32 	%r532, %tid.x;
	and.b32  	%r533, %r532, 992;
	mul.lo.s32 	%r534, %r533, 19;
	and.b32  	%r535, %r532, 31;
	or.b32  	%r536, %r534, %r535;
	add.s32 	%r537, %r536, 32;
	setp.ge.s32 	%p82, %r537, %r204;
	@%p82 bra 	$L__BB8_97;
	st.global.u32 	[%rd15+128], %r186;
$L__BB8_97:
	add.s32 	%r543, %r536, 64;
	setp.ge.s32 	%p83, %r543, %r204;
	@%p83 bra 	$L__BB8_99;
	st.global.u32 	[%rd15+256], %r187;
$L__BB8_99:
	add.s32 	%r549, %r536, 96;
	setp.ge.s32 	%p84, %r549, %r204;
	@%p84 bra 	$L__BB8_101;
	st.global.u32 	[%rd15+384], %r188;
$L__BB8_101:
	add.s32 	%r555, %r536, 128;
	setp.ge.s32 	%p85, %r555, %r204;
	@%p85 bra 	$L__BB8_103;
	st.global.u32 	[%rd15+512], %r189;
$L__BB8_103:
	add.s32 	%r561, %r536, 160;
	setp.ge.s32 	%p86, %r561, %r204;
	@%p86 bra 	$L__BB8_105;
	st.global.u32 	[%rd15+640], %r190;
$L__BB8_105:
	add.s32 	%r567, %r536, 192;
	setp.ge.s32 	%p87, %r567, %r204;
	@%p87 bra 	$L__BB8_107;
	st.global.u32 	[%rd15+768], %r191;
$L__BB8_107:
	add.s32 	%r573, %r536, 224;
	setp.ge.s32 	%p88, %r573, %r204;
	@%p88 bra 	$L__BB8_109;
	st.global.u32 	[%rd15+896], %r192;
$L__BB8_109:
	setp.ge.s32 	%p89, %r95, %r204;
	@%p89 bra 	$L__BB8_111;
	st.global.u32 	[%rd15+1024], %r193;
$L__BB8_111:
	setp.ge.s32 	%p90, %r98, %r204;
	@%p90 bra 	$L__BB8_113;
	st.global.u32 	[%rd15+1152], %r194;
$L__BB8_113:
	add.s32 	%r579, %r536, 320;
	setp.ge.s32 	%p91, %r579, %r204;
	@%p91 bra 	$L__BB8_115;
	st.global.u32 	[%rd15+1280], %r195;
$L__BB8_115:
	add.s32 	%r585, %r536, 352;
	setp.ge.s32 	%p92, %r585, %r204;
	@%p92 bra 	$L__BB8_117;
	st.global.u32 	[%rd15+1408], %r196;
$L__BB8_117:
	add.s32 	%r591, %r536, 384;
	setp.ge.s32 	%p93, %r591, %r204;
	@%p93 bra 	$L__BB8_119;
	st.global.u32 	[%rd15+1536], %r197;
$L__BB8_119:
	add.s32 	%r597, %r536, 416;
	setp.ge.s32 	%p94, %r597, %r204;
	@%p94 bra 	$L__BB8_121;
	st.global.u32 	[%rd15+1664], %r198;
$L__BB8_121:
	add.s32 	%r603, %r536, 448;
	setp.ge.s32 	%p95, %r603, %r204;
	@%p95 bra 	$L__BB8_123;
	st.global.u32 	[%rd15+1792], %r199;
$L__BB8_123:
	add.s32 	%r609, %r536, 480;
	setp.ge.s32 	%p96, %r609, %r204;
	@%p96 bra 	$L__BB8_125;
	st.global.u32 	[%rd15+1920], %r200;
$L__BB8_125:
	add.s32 	%r615, %r536, 512;
	setp.ge.s32 	%p97, %r615, %r204;
	@%p97 bra 	$L__BB8_127;
	st.global.u32 	[%rd15+2048], %r201;
$L__BB8_127:
	setp.ge.s32 	%p98, %r115, %r204;
	@%p98 bra 	$L__BB8_129;
	st.global.u32 	[%rd15+2176], %r202;
$L__BB8_129:
	setp.ge.s32 	%p99, %r118, %r204;
	@%p99 bra 	$L__BB8_131;
	st.global.u32 	[%rd15+2304], %r203;
$L__BB8_131:
	ret;

}


// ===== COMPILED SASS (sm_100) =====

	.target	sm_100

	.elftype	@"ET_EXEC"


//--------------------- .note.nv.tkinfo           --------------------------
	.section	.note.nv.tkinfo,"",@"SHT_NOTE"
	.sectionflags	@"SHF_NOTE_NV_TKINFO"
	.tkinfo
        /*0018*/ 	.word	0x00000002
        /*0030*/ 	.string	""
        /*0030*/ 	.string	"ptxas"
        /*0030*/ 	.string	"Cuda compilation tools, release 13.0, V13.0.88"
        /*0030*/ 	.string	"Build cuda_13.0.r13.0/compiler.36424714_0"
        /*0030*/ 	.string	"-arch sm_100 -m 64 "



//--------------------- .note.nv.cuinfo           --------------------------
	.section	.note.nv.cuinfo,"",@"SHT_NOTE"
	.sectionflags	@"SHF_NOTE_NV_CUINFO"
        /*0018*/ 	.short	0x0002
        /*001a*/ 	.short	0x0064
        /*001c*/ 	.short	0x0082
	.zero		2


//--------------------- .nv.info                  --------------------------
	.section	.nv.info,"",@"SHT_CUDA_INFO"
	.align	4


	//----- nvinfo : EIATTR_REGCOUNT
	.align		4
        /*0000*/ 	.byte	0x04, 0x2f
        /*0002*/ 	.short	(.L_46 - .L_45)
	.align		4
.L_45:
        /*0004*/ 	.word	index@(_Z19compactifyProposalsPK14SudokuProposalPS_PKiS4_i)
        /*0008*/ 	.word	0x0000000c


	//----- nvinfo : EIATTR_FRAME_SIZE
	.align		4
.L_46:
        /*000c*/ 	.byte	0x04, 0x11
        /*000e*/ 	.short	(.L_48 - .L_47)
	.align		4
.L_47:
        /*0010*/ 	.word	index@(_Z19compactifyProposalsPK14SudokuProposalPS_PKiS4_i)
        /*0014*/ 	.word	0x00000000


	//----- nvinfo : EIATTR_REGCOUNT
	.align		4
.L_48:
        /*0018*/ 	.byte	0x04, 0x2f
        /*001a*/ 	.short	(.L_50 - .L_49)
	.align		4
.L_49:
        /*001c*/ 	.word	index@(_Z17generateProposalsILi3EEvP14SudokuProposalS1_PiS2_iS2_)
        /*0020*/ 	.word	0x000000ff


	//----- nvinfo : EIATTR_FRAME_SIZE
	.align		4
.L_50:
        /*0024*/ 	.byte	0x04, 0x11
        /*0026*/ 	.short	(.L_52 - .L_51)
	.align		4
.L_51:
        /*0028*/ 	.word	index@(_Z17generateProposalsILi3EEvP14SudokuProposalS1_PiS2_iS2_)
        /*002c*/ 	.word	0x00001330


	//----- nvinfo : EIATTR_REGCOUNT
	.align		4
.L_52:
        /*0030*/ 	.byte	0x04, 0x2f
        /*0032*/ 	.short	(.L_54 - .L_53)
	.align		4
.L_53:
        /*0034*/ 	.word	index@(_Z17generateProposalsILi4EEvP14SudokuProposalS1_PiS2_iS2_)
        /*0038*/ 	.word	0x000000ff


	//----- nvinfo : EIATTR_FRAME_SIZE
	.align		4
.L_54:
        /*003c*/ 	.byte	0x04, 0x11
        /*003e*/ 	.short	(.L_56 - .L_55)
	.align		4
.L_55:
        /*0040*/ 	.word	index@(_Z17generateProposalsILi4EEvP14SudokuProposalS1_PiS2_iS2_)
        /*0044*/ 	.word	0x00001ca0


	//----- nvinfo : EIATTR_REGCOUNT
	.align		4
.L_56:
        /*0048*/ 	.byte	0x04, 0x2f
        /*004a*/ 	.short	(.L_58 - .L_57)
	.align		4
.L_57:
        /*004c*/ 	.word	index@(_Z17generateProposalsILi5EEvP14SudokuProposalS1_PiS2_iS2_)
        /*0050*/ 	.word	0x000000ff


	//----- nvinfo : EIATTR_FRAME_SIZE
	.align		4
.L_58:
        /*0054*/ 	.byte	0x04, 0x11
        /*0056*/ 	.short	(.L_60 - .L_59)
	.align		4
.L_59:
        /*0058*/ 	.word	index@(_Z17generateProposalsILi5EEvP14SudokuProposalS1_PiS2_iS2_)
        /*005c*/ 	.word	0x00001c80


	//----- nvinfo : EIATTR_REGCOUNT
	.align		4
.L_60:
        /*0060*/ 	.byte	0x04, 0x2f
        /*0062*/ 	.short	(.L_62 - .L_61)
	.align		4
.L_61:
        /*0064*/ 	.word	index@(_ZN3cub18CUB_300001_SM_10006detail11EmptyKernelIvEEvv)
        /*0068*/ 	.word	0x00000004


	//----- nvinfo : EIATTR_FRAME_SIZE
	.align		4
.L_62:
        /*006c*/ 	.byte	0x04, 0x11
        /*006e*/ 	.short	(.L_64 - .L_63)
	.align		4
.L_63:
        /*0070*/ 	.word	index@(_ZN3cub18CUB_300001_SM_10006detail11EmptyKernelIvEEvv)
        /*0074*/ 	.word	0x00000000


	//----- nvinfo : EIATTR_REGCOUNT
	.align		4
.L_64:
        /*0078*/ 	.byte	0x04, 0x2f
        /*007a*/ 	.short	(.L_66 - .L_65)
	.align		4
.L_65:
        /*007c*/ 	.word	index@(_ZN3cub18CUB_300001_SM_10006detail8for_each13static_kernelINS2_12policy_hub_t12policy_500_tEmN6thrust24THRUST_300001_SM_1000_NS8cuda_cub20__uninitialized_fill7functorINS7_10device_ptrIiEEiEEEEvT0_T1_)
        /*0080*/ 	.word	0x00000008


	//----- nvinfo : EIATTR_FRAME_SIZE
	.align		4
.L_66:
        /*0084*/ 	.byte	0x04, 0x11
        /*0086*/ 	.short	(.L_68 - .L_67)
	.align		4
.L_67:
        /*0088*/ 	.word	index@(_ZN3cub18CUB_300001_SM_10006detail8for_each13static_kernelINS2_12policy_hub_t12policy_500_tEmN6thrust24THRUST_300001_SM_1000_NS8cuda_cub20__uninitialized_fill7functorINS7_10device_ptrIiEEiEEEEvT0_T1_)
        /*008c*/ 	.word	0x00000000


	//----- nvinfo : EIATTR_REGCOUNT
	.align		4
.L_68:
        /*0090*/ 	.byte	0x04, 0x2f
        /*0092*/ 	.short	(.L_70 - .L_69)
	.align		4
.L_69:
        /*0094*/ 	.word	index@(_ZN3cub18CUB_300001_SM_10006detail4scan20DeviceScanInitKernelINS0_13ScanTileStateIiLb1EEEEEvT_i)
        /*0098*/ 	.word	0x00000008


	//----- nvinfo : EIATTR_FRAME_SIZE
	.align		4
.L_70:
        /*009c*/ 	.byte	0x04, 0x11
        /*009e*/ 	.short	(.L_72 - .L_71)
	.align		4
.L_71:
        /*00a0*/ 	.word	index@(_ZN3cub18CUB_300001_SM_10006detail4scan20DeviceScanInitKernelINS0_13ScanTileStateIiLb1EEEEEvT_i)
        /*00a4*/ 	.word	0x00000000


	//----- nvinfo : EIATTR_REGCOUNT
	.align		4
.L_72:
        /*00a8*/ 	.byte	0x04, 0x2f
        /*00aa*/ 	.short	(.L_74 - .L_73)
	.align		4
.L_73:
        /*00ac*/ 	.word	index@(_ZN3cub18CUB_300001_SM_10006detail4scan16DeviceScanKernelINS2_10policy_hubIiiijN4cuda3std3__44plusIvEEE10Policy1000EN6thrust24THRUST_300001_SM_1000_NS6detail15normal_iteratorINSD_10device_ptrIiEEEESI_NS0_13ScanTileStateIiLb1EEES9_NS1_10InputValueIiPiEEjiLb0EiEEvT0_T1_T2_iT3_T4_T5_)
        /*00b0*/ 	.word	0x00000038


	//----- nvinfo : EIATTR_FRAME_SIZE
	.align		4
.L_74:
        /*00b4*/ 	.byte	0x04, 0x11
        /*00b6*/ 	.short	(.L_76 - .L_75)
	.align		4
.L_75:
        /*00b8*/ 	.word	index@(_ZN3cub18CUB_300001_SM_10006detail4scan16DeviceScanKernelINS2_10policy_hubIiiijN4cuda3std3__44plusIvEEE10Policy1000EN6thrust24THRUST_300001_SM_1000_NS6detail15normal_iteratorINSD_10device_ptrIiEEEESI_NS0_13ScanTileStateIiLb1EEES9_NS1_10InputValueIiPiEEjiLb0EiEEvT0_T1_T2_iT3_T4_T5_)
        /*00bc*/ 	.word	0x00000000


	//----- nvinfo : EIATTR_REGCOUNT
	.align		4
.L_76:
        /*00c0*/ 	.byte	0x04, 0x2f
        /*00c2*/ 	.short	(.L_78 - .L_77)
	.align		4
.L_77:
        /*00c4*/ 	.word	index@(_ZN3cub18CUB_300001_SM_10006detail4scan16DeviceScanKernelINS2_10policy_hubIiiimN4cuda3std3__44plusIvEEE10Policy1000EN6thrust24THRUST_300001_SM_1000_NS6detail15normal_iteratorINSD_10device_ptrIiEEEESI_NS0_13ScanTileStateIiLb1EEES9_NS1_10InputValueIiPiEEmiLb0EiEEvT0_T1_T2_iT3_T4_T5_)
        /*00c8*/ 	.word	0x00000030


	//----- nvinfo : EIATTR_FRAME_SIZE
	.align		4
.L_78:
        /*00cc*/ 	.byte	0x04, 0x11
        /*00ce*/ 	.short	(.L_80 - .L_79)
	.align		4
.L_79:
        /*00d0*/ 	.word	index@(_ZN3cub18CUB_300001_SM_10006detail4scan16DeviceScanKernelINS2_10policy_hubIiiimN4cuda3std3__44plusIvEEE10Policy1000EN6thrust24THRUST_300001_SM_1000_NS6detail15normal_iteratorINSD_10device_ptrIiEEEESI_NS0_13ScanTileStateIiLb1EEES9_NS1_10InputValueIiPiEEmiLb0EiEEvT0_T1_T2_iT3_T4_T5_)
        /*00d4*/ 	.word	0x00000000


	//----- nvinfo : EIATTR_MIN_STACK_SIZE
	.align		4
.L_80:
        /*00d8*/ 	.byte	0x04, 0x12
        /*00da*/ 	.short	(.L_82 - .L_81)
	.align		4
.L_81:
        /*00dc*/ 	.word	index@(_ZN3cub18CUB_300001_SM_10006detail4scan16DeviceScanKernelINS2_10policy_hubIiiimN4cuda3std3__44plusIvEEE10Policy1000EN6thrust24THRUST_300001_SM_1000_NS6detail15normal_iteratorINSD_10device_ptrIiEEEESI_NS0_13ScanTileStateIiLb1EEES9_NS1_10InputValueIiPiEEmiLb0EiEEvT0_T1_T2_iT3_T4_T5_)
        /*00e0*/ 	.word	0x00000000


	//----- nvinfo : EIATTR_MIN_STACK_SIZE
	.align		4
.L_82:
        /*00e4*/ 	.byte	0x04, 0x12
        /*00e6*/ 	.short	(.L_84 - .L_83)
	.align		4
.L_83:
        /*00e8*/ 	.word	index@(_ZN3cub18CUB_300001_SM_10006detail4scan16DeviceScanKernelINS2_10policy_hubIiiijN4cuda3std3__44plusIvEEE10Policy1000EN6thrust24THRUST_300001_SM_1000_NS6detail15normal_iteratorINSD_10device_ptrIiEEEESI_NS0_13ScanTileStateIiLb1EEES9_NS1_10InputValueIiPiEEjiLb0EiEEvT0_T1_T2_iT3_T4_T5_)
        /*00ec*/ 	.word	0x00000000


	//----- nvinfo : EIATTR_MIN_STACK_SIZE
	.align		4
.L_84:
        /*00f0*/ 	.byte	0x04, 0x12
        /*00f2*/ 	.short	(.L_86 - .L_85)
	.align		4
.L_85:
        /*00f4*/ 	.word	index@(_ZN3cub18CUB_300001_SM_10006detail4scan20DeviceScanInitKernelINS0_13ScanTileStateIiLb1EEEEEvT_i)
        /*00f8*/ 	.word	0x00000000


	//----- nvinfo : EIATTR_MIN_STACK_SIZE
	.align		4
.L_86:
        /*00fc*/ 	.byte	0x04, 0x12
        /*00fe*/ 	.short	(.L_88 - .L_87)
	.align		4
.L_87:
        /*0100*/ 	.word	index@(_ZN3cub18CUB_300001_SM_10006detail8for_each13static_kernelINS2_12policy_hub_t12policy_500_tEmN6thrust24THRUST_300001_SM_1000_NS8cuda_cub20__uninitialized_fill7functorINS7_10device_ptrIiEEiEEEEvT0_T1_)
        /*0104*/ 	.word	0x00000000


	//----- nvinfo : EIATTR_MIN_STACK_SIZE
	.align		4
.L_88:
        /*0108*/ 	.byte	0x04, 0x12
        /*010a*/ 	.short	(.L_90 - .L_89)
	.align		4
.L_89:
        /*010c*/ 	.word	index@(_ZN3cub18CUB_300001_SM_10006detail11EmptyKernelIvEEvv)
        /*0110*/ 	.word	0x00000000


	//----- nvinfo : EIATTR_MIN_STACK_SIZE
	.align		4
.L_90:
        /*0114*/ 	.byte	0x04, 0x12
        /*0116*/ 	.short	(.L_92 - .L_91)
	.align		4
.L_91:
        /*0118*/ 	.word	index@(_Z17generateProposalsILi5EEvP14SudokuProposalS1_PiS2_iS2_)
        /*011c*/ 	.word	0x00001c80


	//----- nvinfo : EIATTR_MIN_STACK_SIZE
	.align		4
.L_92:
        /*0120*/ 	.byte	0x04, 0x12
        /*0122*/ 	.short	(.L_94 - .L_93)
	.align		4
.L_93:
        /*0124*/ 	.word	index@(_Z17generateProposalsILi4EEvP14SudokuProposalS1_PiS2_iS2_)
        /*0128*/ 	.word	0x00001ca0


	//----- nvinfo : EIATTR_MIN_STACK_SIZE
	.align		4
.L_94:
        /*012c*/ 	.byte	0x04, 0x12
        /*012e*/ 	.short	(.L_96 - .L_95)
	.align		4
.L_95:
        /*0130*/ 	.word	index@(_Z17generateProposalsILi3EEvP14SudokuProposalS1_PiS2_iS2_)
        /*0134*/ 	.word	0x00001330


	//----- nvinfo : EIATTR_MIN_STACK_SIZE
	.align		4
.L_96:
        /*0138*/ 	.byte	0x04, 0x12
        /*013a*/ 	.short	(.L_98 - .L_97)
	.align		4
.L_97:
        /*013c*/ 	.word	index@(_Z19compactifyProposalsPK14SudokuProposalPS_PKiS4_i)
        /*0140*/ 	.word	0x00000000
.L_98:


//--------------------- .nv.compat                --------------------------
	.section	.nv.compat,"",@"SHT_CUDA_COMPAT_INFO"
	.align	4
        /*0000*/ 	.byte	0x02, 0x09, 0x00, 0x00, 0x02, 0x02, 0x01, 0x00, 0x02, 0x05, 0x05, 0x00, 0x03, 0x07, 0x01, 0x01
        /*0010*/ 	.byte	0x02, 0x03, 0x00, 0x00, 0x02, 0x06, 0x01, 0x00, 0x04, 0x0b, 0x08, 0x00, 0x09, 0x00, 0x00, 0x00
        /*0020*/ 	.byte	0x00, 0x00, 0x00, 0x00


//--------------------- .nv.info._ZN3cub18CUB_300001_SM_10006detail4scan16DeviceScanKernelINS2_10policy_hubIiiimN4cuda3std3__44plusIvEEE10Policy1000EN6thrust24THRUST_300001_SM_1000_NS6detail15normal_iteratorINSD_10device_ptrIiEEEESI_NS0_13ScanTileStateIiLb1EEES9_NS1_10InputValueIiPiEEmiLb0EiEEvT0_T1_T2_iT3_T4_T5_ --------------------------
	.section	.nv.info._ZN3cub18CUB_300001_SM_10006detail4scan16DeviceScanKernelINS2_10policy_hubIiiimN4cuda3std3__44plusIvEEE10Policy1000EN6thrust24THRUST_300001_SM_1000_NS6detail15normal_iteratorINSD_10device_ptrIiEEEESI_NS0_13ScanTileStateIiLb1EEES9_NS1_10InputValueIiPiEEmiLb0EiEEvT0_T1_T2_iT3_T4_T5_,"",@"SHT_CUDA_INFO"
	.sectionflags	@""
	.align	4


	//----- nvinfo : EIATTR_CUDA_API_VERSION
	.align		4
        /*0000*/ 	.byte	0x04, 0x37
        /*0002*/ 	.short	(.L_100 - .L_99)
.L_99:
        /*0004*/ 	.word	0x00000082


	//----- nvinfo : EIATTR_KPARAM_INFO
	.align		4
.L_100:
        /*0008*/ 	.byte	0x04, 0x17
        /*000a*/ 	.short	(.L_102 - .L_101)
.L_101:
        /*000c*/ 	.word	0x00000000
        /*0010*/ 	.short	0x0006
        /*0012*/ 	.short	0x0030
        /*0014*/ 	.byte	0x00, 0xf0, 0x21, 0x00


	//----- nvinfo : EIATTR_KPARAM_INFO
	.align		4
.L_102:
        /*0018*/ 	.byte	0x04, 0x17
        /*001a*/ 	.short	(.L_104 - .L_103)
.L_103:
        /*001c*/ 	.word	0x00000000
        /*0020*/ 	.short	0x0005
        /*0022*/ 	.short	0x0020
        /*0024*/ 	.byte	0x00, 0xf0, 0x41, 0x00


	//----- nvinfo : EIATTR_KPARAM_INFO
	.align		4
.L_104:
        /*0028*/ 	.byte	0x04, 0x17
        /*002a*/ 	.short	(.L_106 - .L_105)
.L_105:
        /*002c*/ 	.word	0x00000000
        /*0030*/ 	.short	0x0004
        /*0032*/ 	.short	0x001c
        /*0034*/ 	.byte	0x00, 0xf0, 0x05, 0x00


	//----- nvinfo : EIATTR_KPARAM_INFO
	.align		4
.L_106:
        /*0038*/ 	.byte	0x04, 0x17
        /*003a*/ 	.short	(.L_108 - .L_107)
.L_107:
        /*003c*/ 	.word	0x00000000
        /*0040*/ 	.short	0x0003
        /*0042*/ 	.short	0x0018
        /*0044*/ 	.byte	0x00, 0xf0, 0x11, 0x00


	//----- nvinfo : EIATTR_KPARAM_INFO
	.align		4
.L_108:
        /*0048*/ 	.byte	0x04, 0x17
        /*004a*/ 	.short	(.L_110 - .L_109)
.L_109:
        /*004c*/ 	.word	0x00000000
        /*0050*/ 	.short	0x0002
        /*0052*/ 	.short	0x0010
        /*0054*/ 	.byte	0x00, 0xf0, 0x21, 0x00


	//----- nvinfo : EIATTR_KPARAM_INFO
	.align		4
.L_110:
        /*0058*/ 	.byte	0x04, 0x17
        /*005a*/ 	.short	(.L_112 - .L_111)
.L_111:
        /*005c*/ 	.word	0x00000000
        /*0060*/ 	.short	0x0001
        /*0062*/ 	.short	0x0008
        /*0064*/ 	.byte	0x00, 0xf0, 0x21, 0x00


	//----- nvinfo : EIATTR_KPARAM_INFO
	.align		4
.L_112:
        /*0068*/ 	.byte	0x04, 0x17
        /*006a*/ 	.short	(.L_114 - .L_113)
.L_113:
        /*006c*/ 	.word	0x00000000
        /*0070*/ 	.short	0x0000
        /*0072*/ 	.short	0x0000
        /*0074*/ 	.byte	0x00, 0xf0, 0x21, 0x00


	//----- nvinfo : EIATTR_SPARSE_MMA_MASK
	.align		4
.L_114:
        /*0078*/ 	.byte	0x03, 0x50
        /*007a*/ 	.short	0x0000


	//----- nvinfo : EIATTR_MAXREG_COUNT
	.align		4
        /*007c*/ 	.byte	0x03, 0x1b
        /*007e*/ 	.short	0x0080


	//----- nvinfo : EIATTR_NUM_BARRIERS
	.align		4
        /*0080*/ 	.byte	0x02, 0x4c
        /*0082*/ 	.byte	0x01
	.zero		1


	//----- nvinfo : EIATTR_MERCURY_ISA_VERSION
	.align		4
        /*0084*/ 	.byte	0x03, 0x5f
        /*0086*/ 	.short	0x0101


	//----- nvinfo : EIATTR_COOP_GROUP_MASK_REGIDS
	.align		4
        /*0088*/ 	.byte	0x04, 0x29
        /*008a*/ 	.short	(.L_116 - .L_115)


	//   ....[0]....
.L_115:
        /*008c*/ 	.word	0xffffffff


	//   ....[1]....
        /*0090*/ 	.word	0xffffffff


	//   ....[2]....
        /*0094*/ 	.word	0xffffffff


	//   ....[3]....
        /*0098*/ 	.word	0xffffffff


	//   ....[4]....
        /*009c*/ 	.word	0xffffffff


	//   ....[5]....
        /*00a0*/ 	.word	0xffffffff


	//   ....[6]....
        /*00a4*/ 	.word	0xffffffff


	//   ....[7]....
        /*00a8*/ 	.word	0xffffffff


	//   ....[8]....
        /*00ac*/ 	.word	0xffffffff


	//   ....[9]....
        /*00b0*/ 	.word	0xffffffff


	//   ....[10]....
        /*00b4*/ 	.word	0xffffffff


	//   ....[11]....
        /*00b8*/ 	.word	0xffffffff


	//   ....[12]....
        /*00bc*/ 	.word	0xffffffff


	//   ....[13]....
        /*00c0*/ 	.word	0xffffffff


	//   ....[14]....
        /*00c4*/ 	.word	0xffffffff


	//   ....[15]....
        /*00c8*/ 	.word	0xffffffff


	//   ....[16]....
        /*00cc*/ 	.word	0xffffffff


	//   ....[17]....
        /*00d0*/ 	.word	0xffffffff


	//   ....[18]....
        /*00d4*/ 	.word	0xffffffff


	//   ....[19]....
        /*00d8*/ 	.word	0xffffffff


	//   ....[20]....
        /*00dc*/ 	.word	0xffffffff


	//   ....[21]....
        /*00e0*/ 	.word	0xffffffff


	//   ....[22]....
        /*00e4*/ 	.word	0xffffffff


	//   ....[23]....
        /*00e8*/ 	.word	0xffffffff


	//   ....[24]....
        /*00ec*/ 	.word	0xffffffff


	//   ....[25]....
        /*00f0*/ 	.word	0xffffffff


	//   ....[26]....
        /*00f4*/ 	.word	0xffffffff


	//   ....[27]....
        /*00f8*/ 	.word	0xffffffff


	//   ....[28]....
        /*00fc*/ 	.word	0xffffffff


	//   ....[29]....
        /*0100*/ 	.word	0xffffffff


	//   ....[30]....
        /*0104*/ 	.word	0xffffffff


	//   ....[31]....
        /*0108*/ 	.word	0xffffffff


	//   ....[32]....
        /*010c*/ 	.word	0xffffffff


	//   ....[33]....
        /*0110*/ 	.word	0xffffffff


	//   ....[34]....
        /*0114*/ 	.word	0xffffffff


	//   ....[35]....
        /*0118*/ 	.word	0xffffffff


	//   ....[36]....
        /*011c*/ 	.word	0xffffffff


	//   ....[37]....
        /*0120*/ 	.word	0xffffffff


	//   ....[38]....
        /*0124*/ 	.word	0xffffffff


	//   ....[39]....
        /*0128*/ 	.word	0xffffffff


	//   ....[40]....
        /*012c*/ 	.word	0xffffffff


	//   ....[41]....
        /*0130*/ 	.word	0xffffffff


	//   ....[42]....
        /*0134*/ 	.word	0xffffffff


	//   ....[43]....
        /*0138*/ 	.word	0xffffffff


	//   ....[44]....
        /*013c*/ 	.word	0xffffffff


	//   ....[45]....
        /*0140*/ 	.word	0xffffffff


	//   ....[46]....
        /*0144*/ 	.word	0xffffffff


	//   ....[47]....
        /*0148*/ 	.word	0xffffffff


	//   ....[48]....
        /*014c*/ 	.word	0xffffffff


	//   ....[49]....
        /*0150*/ 	.word	0xffffffff


	//   ....[50]....
        /*0154*/ 	.word	0xffffffff


	//   ....[51]....
        /*0158*/ 	.word	0xffffffff


	//   ....[52]....
        /*015c*/ 	.word	0xffffffff


	//   ....[53]....
        /*0160*/ 	.word	0xffffffff


	//   ....[54]....
        /*0164*/ 	.word	0xffffffff


	//   ....[55]....
        /*0168*/ 	.word	0xffffffff


	//   ....[56]....
        /*016c*/ 	.word	0xffffffff


	//   ....[57]....
        /*0170*/ 	.word	0xffffffff


	//   ....[58]....
        /*0174*/ 	.word	0xffffffff


	//   ....[59]....
        /*0178*/ 	.word	0xffffffff


	//   ....[60]....
        /*017c*/ 	.word	0x0500000a


	//   ....[61]....
        /*0180*/ 	.word	0x0500000a


	//   ....[62]....
        /*0184*/ 	.word	0x0500000a


	//   ....[63]....
        /*0188*/ 	.word	0x0500000a


	//   ....[64]....
        /*018c*/ 	.word	0x0500000a


	//   ....[65]....
        /*0190*/ 	.word	0x0500000a


	//   ....[66]....
        /*0194*/ 	.word	0x0500000a


	//   ....[67]....
        /*0198*/ 	.word	0x0500000a


	//   ....[68]....
        /*019c*/ 	.word	0x0500000a


	//   ....[69]....
        /*01a0*/ 	.word	0x0500000a


	//   ....[70]....
        /*01a4*/ 	.word	0x0500000a


	//   ....[71]....
        /*01a8*/ 	.word	0x0500000a


	//   ....[72]....
        /*01ac*/ 	.word	0x0500000a


	//   ....[73]....
        /*01b0*/ 	.word	0x0500000a


	//   ....[74]....
        /*01b4*/ 	.word	0x0500000a


	//   ....[75]....
        /*01b8*/ 	.word	0x0500000a


	//   ....[76]....
        /*01bc*/ 	.word	0x0500000a


	//   ....[77]....
        /*01c0*/ 	.word	0x0500000a


	//   ....[78]....
        /*01c4*/ 	.word	0x0500000a


	//   ....[79]....
        /*01c8*/ 	.word	0x0500000a


	//   ....[80]....
        /*01cc*/ 	.word	0x0500000a


	//   ....[81]....
        /*01d0*/ 	.word	0x0500000a


	//   ....[82]....
        /*01d4*/ 	.word	0x0500000a


	//   ....[83]....
        /*01d8*/ 	.word	0x0500000a


	//   ....[84]....
        /*01dc*/ 	.word	0x0500000a


	//   ....[85]....
        /*01e0*/ 	.word	0x0500000a


	//   ....[86]....
        /*01e4*/ 	.word	0x0500000a


	//   ....[87]....
        /*01e8*/ 	.word	0x0500000a


	//   ....[88]....
        /*01ec*/ 	.word	0x0500000a


	//   ....[89]....
        /*01f0*/ 	.word	0x0500000a


	//   ....[90]....
        /*01f4*/ 	.word	0x0500000a


	//   ....[91]....
        /*01f8*/ 	.word	0x0500000a


	//   ....[92]....
        /*01fc*/ 	.word	0x0500000a


	//   ....[93]....
        /*0200*/ 	.word	0x0500000a


	//   ....[94]....
        /*0204*/ 	.word	0x0500000a


	//   ....[95]....
        /*0208*/ 	.word	0x0500000a


	//----- nvinfo : EIATTR_COOP_GROUP_INSTR_OFFSETS
	.align		4
.L_116:
        /*020c*/ 	.byte	0x04, 0x28
        /*020e*/ 	.short	(.L_118 - .L_117)


	//   ....[0]....
.L_117:
        /*0210*/ 	.word	0x000004d0


	//   ....[1]....
        /*0214*/ 	.word	0x000006f0


	//   ....[2]....
        /*0218*/ 	.word	0x00000710


	//   ....[3]....
        /*021c*/ 	.word	0x00000730


	//   ....[4]....
        /*0220*/ 	.word	0x00000750


	//   ....[5]....
        /*0224*/ 	.word	0x00000770


	//   ....[6]....
        /*0228*/ 	.word	0x00000b80


	//   ....[7]....
        /*022c*/ 	.word	0x00000ba0


	//   ....[8]....
        /*0230*/ 	.word	0x00000bc0


	//   ....[9]....
        /*0234*/ 	.word	0x00000be0


	//   ....[10]....
        /*0238*/ 	.word	0x00000c00


	//   ....[11]....
        /*023c*/ 	.word	0x00001000


	//   ....[12]....
        /*0240*/ 	.word	0x00001090


	//   ....[13]....
        /*0244*/ 	.word	0x000010f0


	//   ....[14]....
        /*0248*/ 	.word	0x00001160


	//   ....[15]....
        /*024c*/ 	.word	0x000011c0


	//   ....[16]....
        /*0250*/ 	.word	0x00001210


	//   ....[17]....
        /*0254*/ 	.word	0x00001270


	//   ....[18]....
        /*0258*/ 	.word	0x000012c0


	//   ....[19]....
        /*025c*/ 	.word	0x000012e0


	//   ....[20]....
        /*0260*/ 	.word	0x000013a0


	//   ....[21]....
        /*0264*/ 	.word	0x00001430


	//   ....[22]....
        /*0268*/ 	.word	0x00001480


	//   ....[23]....
        /*026c*/ 	.word	0x000014e0


	//   ....[24]....
        /*0270*/ 	.word	0x00001540


	//   ....[25]....
        /*0274*/ 	.word	0x00001580


	//   ....[26]....
        /*0278*/ 	.word	0x000015c0


	//   ....[27]....
        /*027c*/ 	.word	0x00001600


	//   ....[28]....
        /*0280*/ 	.word	0x00001610


	//   ....[29]....
        /*0284*/ 	.word	0x00001a50


	//   ....[30]....
        /*0288*/ 	.word	0x00002430


	//   ....[31]....
        /*028c*/ 	.word	0x00002650


	//   ....[32]....
        /*0290*/ 	.word	0x00002670


	//   ....[33]....
        /*0294*/ 	.word	0x00002690


	//   ....[34]....
        /*0298*/ 	.word	0x000026b0


	//   ....[35]....
        /*029c*/ 	.word	0x000026d0


	//   ....[36]....
        /*02a0*/ 	.word	0x00002a60


	//   ....[37]....
        /*02a4*/ 	.word	0x00002a80


	//   ....[38]....
        /*02a8*/ 	.word	0x00002aa0


	//   ....[39]....
        /*02ac*/ 	.word	0x00002ac0


	//   ....[40]....
        /*02b0*/ 	.word	0x00002ae0


	//   ....[41]....
        /*02b4*/ 	.word	0x00002ee0


	//   ....[42]....
        /*02b8*/ 	.word	0x00002f70


	//   ....[43]....
        /*02bc*/ 	.word	0x00002fd0


	//   ....[44]....
        /*02c0*/ 	.word	0x00003030


	//   ....[45]....
        /*02c4*/ 	.word	0x00003090


	//   ....[46]....
        /*02c8*/ 	.word	0x000030f0


	//   ....[47]....
        /*02cc*/ 	.word	0x00003140


	//   ....[48]....
        /*02d0*/ 	.word	0x000031b0


	//   ....[49]....
        /*02d4*/ 	.word	0x000031c0


	//   ....[50]....
        /*02d8*/ 	.word	0x00003280


	//   ....[51]....
        /*02dc*/ 	.word	0x00003310


	//   ....[52]....
        /*02e0*/ 	.word	0x00003360


	//   ....[53]....
        /*02e4*/ 	.word	0x000033d0


	//   ....[54]....
        /*02e8*/ 	.word	0x00003430


	//   ....[55]....
        /*02ec*/ 	.word	0x00003480


	//   ....[56]....
        /*02f0*/ 	.word	0x000034c0


	//   ....[57]....
        /*02f4*/ 	.word	0x00003520


	//   ....[58]....
        /*02f8*/ 	.word	0x00003530


	//   ....[59]....
        /*02fc*/ 	.word	0x000039a0


	//   ....[60]....
        /*0300*/ 	.word	0x00003f30


	//   ....[61]....
        /*0304*/ 	.word	0x00003fb0


	//   ....[62]....
        /*0308*/ 	.word	0x00004040


	//   ....[63]....
        /*030c*/ 	.word	0x00004120


	//   ....[64]....
        /*0310*/ 	.word	0x000041a0


	//   ....[65]....
        /*0314*/ 	.word	0x00004230


	//   ....[66]....
        /*0318*/ 	.word	0x000042b0


	//   ....[67]....
        /*031c*/ 	.word	0x00004330


	//   ....[68]....
        /*0320*/ 	.word	0x00004360


	//   ....[69]....
        /*0324*/ 	.word	0x00004430


	//   ....[70]....
        /*0328*/ 	.word	0x000044b0


	//   ....[71]....
        /*032c*/ 	.word	0x00004530


	//   ....[72]....
        /*0330*/ 	.word	0x000045e0


	//   ....[73]....
        /*0334*/ 	.word	0x00004670


	//   ....[74]....
        /*0338*/ 	.word	0x000046f0


	//   ....[75]....
        /*033c*/ 	.word	0x00004760


	//   ....[76]....
        /*0340*/ 	.word	0x000047e0


	//   ....[77]....
        /*0344*/ 	.word	0x00004840


	//   ....[78]....
        /*0348*/ 	.word	0x000048b0


	//   ....[79]....
        /*034c*/ 	.word	0x00004930


	//   ....[80]....
        /*0350*/ 	.word	0x000049d0


	//   ....[81]....
        /*0354*/ 	.word	0x00004a90


	//   ....[82]....
        /*0358*/ 	.word	0x00004b30


	//   ....[83]....
        /*035c*/ 	.word	0x00004bc0


	//   ....[84]....
        /*0360*/ 	.word	0x00004c50


	//   ....[85]....
        /*0364*/ 	.word	0x00004cc0


	//   ....[86]....
        /*0368*/ 	.word	0x00004cf0


	//   ....[87]....
        /*036c*/ 	.word	0x00004dc0


	//   ....[88]....
        /*0370*/ 	.word	0x00004e40


	//   ....[89]....
        /*0374*/ 	.word	0x00004ec0


	//   ....[90]....
        /*0378*/ 	.word	0x00004f80


	//   ....[91]....
        /*037c*/ 	.word	0x00005020


	//   ....[92]....
        /*0380*/ 	.word	0x000050b0


	//   ....[93]....
        /*0384*/ 	.word	0x00005140


	//   ....[94]....
        /*0388*/ 	.word	0x000051d0


	//   ....[95]....
        /*038c*/ 	.word	0x00005230


	//----- nvinfo : EIATTR_VRC_CTA_INIT_COUNT
	.align		4
.L_118:
        /*0390*/ 	.byte	0x02, 0x4a
	.zero		1
	.zero		1


	//----- nvinfo : EIATTR_EXIT_INSTR_OFFSETS
	.align		4
        /*0394*/ 	.byte	0x04, 0x1c
        /*0396*/ 	.short	(.L_120 - .L_119)


	//   ....[0]....
.L_119:
        /*0398*/ 	.word	0x00001ce0


	//   ....[1]....
        /*039c*/ 	.word	0x00001d10


	//   ....[2]....
        /*03a0*/ 	.word	0x00003ec0


	//   ....[3]....
        /*03a4*/ 	.word	0x00003ee0


	//----- nvinfo : EIATTR_MAX_THREADS
	.align		4
.L_120:
        /*03a8*/ 	.byte	0x04, 0x05
        /*03aa*/ 	.short	(.L_122 - .L_121)
.L_121:
        /*03ac*/ 	.word	0x000001a0
        /*03b0*/ 	.word	0x00000001
        /*03b4*/ 	.word	0x00000001


	//----- nvinfo : EIATTR_CRS_STACK_SIZE
	.align		4
.L_122:
        /*03b8*/ 	.byte	0x04, 0x1e
        /*03ba*/ 	.short	(.L_124 - .L_123)
.L_123:
        /*03bc*/ 	.word	0x00000000


	//----- nvinfo : EIATTR_CBANK_PARAM_SIZE
	.align		4
.L_124:
        /*03c0*/ 	.byte	0x03, 0x19
        /*03c2*/ 	.short	0x0038


	//----- nvinfo : EIATTR_PARAM_CBANK
	.align		4
        /*03c4*/ 	.byte	0x04, 0x0a
        /*03c6*/ 	.short	(.L_126 - .L_125)
	.align		4
.L_125:
        /*03c8*/ 	.word	index@(.nv.constant0._ZN3cub18CUB_300001_SM_10006detail4scan16DeviceScanKernelINS2_10policy_hubIiiimN4cuda3std3__44plusIvEEE10Policy1000EN6thrust24THRUST_300001_SM_1000_NS6detail15normal_iteratorINSD_10device_ptrIiEEEESI_NS0_13ScanTileStateIiLb1EEES9_NS1_10InputValueIiPiEEmiLb0EiEEvT0_T1_T2_iT3_T4_T5_)
        /*03cc*/ 	.short	0x0380
        /*03ce*/ 	.short	0x0038


	//----- nvinfo : EIATTR_SW_WAR
	.align		4
.L_126:
        /*03d0*/ 	.byte	0x04, 0x36
        /*03d2*/ 	.short	(.L_128 - .L_127)
.L_127:
        /*03d4*/ 	.word	0x00000008
.L_128:


//--------------------- .nv.info._ZN3cub18CUB_300001_SM_10006detail4scan16DeviceScanKernelINS2_10policy_hubIiiijN4cuda3std3__44plusIvEEE10Policy1000EN6thrust24THRUST_300001_SM_1000_NS6detail15normal_iteratorINSD_10device_ptrIiEEEESI_NS0_13ScanTileStateIiLb1EEES9_NS1_10InputValueIiPiEEjiLb0EiEEvT0_T1_T2_iT3_T4_T5_ --------------------------
	.section	.nv.info._ZN3cub18CUB_300001_SM_10006detail4scan16DeviceScanKernelINS2_10policy_hubIiiijN4cuda3std3__44plusIvEEE10Policy1000EN6thrust24THRUST_300001_SM_1000_NS6detail15normal_iteratorINSD_10device_ptrIiEEEESI_NS0_13ScanTileStateIiLb1EEES9_NS1_10InputValueIiPiEEjiLb0EiEEvT0_T1_T2_iT3_T4_T5_,"",@"SHT_CUDA_INFO"
	.sectionflags	@""
	.align	4


	//----- nvinfo : EIATTR_CUDA_API_VERSION
	.align		4
        /*0000*/ 	.byte	0x04, 0x37
        /*0002*/ 	.short	(.L_130 - .L_129)
.L_129:
        /*0004*/ 	.word	0x00000082


	//----- nvinfo : EIATTR_KPARAM_INFO
	.align		4
.L_130:
        /*0008*/ 	.byte	0x04, 0x17
        /*000a*/ 	.short	(.L_132 - .L_131)
.L_131:
        /*000c*/ 	.word	0x00000000
        /*0010*/ 	.short	0x0006
        /*0012*/ 	.short	0x0030
        /*0014*/ 	.byte	0x00, 0xf0, 0x11, 0x00


	//----- nvinfo : EIATTR_KPARAM_INFO
	.align		4
.L_132:
        /*0018*/ 	.byte	0x04, 0x17
        /*001a*/ 	.short	(.L_134 - .L_133)
.L_133:
        /*001c*/ 	.word	0x00000000
        /*0020*/ 	.short	0x0005
        /*0022*/ 	.short	0x0020
        /*0024*/ 	.byte	0x00, 0xf0, 0x41, 0x00


	//----- nvinfo : EIATTR_KPARAM_INFO
	.align		4
.L_134:
        /*0028*/ 	.byte	0x04, 0x17
        /*002a*/ 	.short	(.L_136 - .L_135)
.L_135:
        /*002c*/ 	.word	0x00000000
        /*0030*/ 	.short	0x0004
        /*0032*/ 	.short	0x001c
        /*0034*/ 	.byte	0x00, 0xf0, 0x05, 0x00


	//----- nvinfo : EIATTR_KPARAM_INFO
	.align		4
.L_136:
        /*0038*/ 	.byte	0x04, 0x17
        /*003a*/ 	.short	(.L_138 - .L_137)
.L_137:
        /*003c*/ 	.word	0x00000000
        /*0040*/ 	.short	0x0003
        /*0042*/ 	.short	0x0018
        /*0044*/ 	.byte	0x00, 0xf0, 0x11, 0x00


	//----- nvinfo : EIATTR_KPARAM_INFO
	.align		4
.L_138:
        /*0048*/ 	.byte	0x04, 0x17
        /*004a*/ 	.short	(.L_140 - .L_139)
.L_139:
        /*004c*/ 	.word	0x00000000
        /*0050*/ 	.short	0x0002
        /*0052*/ 	.short	0x0010
        /*0054*/ 	.byte	0x00, 0xf0, 0x21, 0x00


	//----- nvinfo : EIATTR_KPARAM_INFO
	.align		4
.L_140:
        /*0058*/ 	.byte	0x04, 0x17
        /*005a*/ 	.short	(.L_142 - .L_141)
.L_141:
        /*005c*/ 	.word	0x00000000
        /*0060*/ 	.short	0x0001
        /*0062*/ 	.short	0x0008
        /*0064*/ 	.byte	0x00, 0xf0, 0x21, 0x00


	//----- nvinfo : EIATTR_KPARAM_INFO
	.align		4
.L_142:
        /*0068*/ 	.byte	0x04, 0x17
        /*006a*/ 	.short	(.L_144 - .L_143)
.L_143:
        /*006c*/ 	.word	0x00000000
        /*0070*/ 	.short	0x0000
        /*0072*/ 	.short	0x0000
        /*0074*/ 	.byte	0x00, 0xf0, 0x21, 0x00


	//----- nvinfo : EIATTR_SPARSE_MMA_MASK
	.align		4
.L_144:
        /*0078*/ 	.byte	0x03, 0x50
        /*007a*/ 	.short	0x0000


	//----- nvinfo : EIATTR_MAXREG_COUNT
	.align		4
        /*007c*/ 	.byte	0x03, 0x1b
        /*007e*/ 	.short	0x00a8


	//----- nvinfo : EIATTR_NUM_BARRIERS
	.align		4
        /*0080*/ 	.byte	0x02, 0x4c
        /*0082*/ 	.byte	0x01
	.zero		1


	//----- nvinfo : EIATTR_MERCURY_ISA_VERSION
	.align		4
        /*0084*/ 	.byte	0x03, 0x5f
        /*0086*/ 	.short	0x0101


	//----- nvinfo : EIATTR_UNUSED_LOAD_BYTE_OFFSET
	.align		4
        /*0088*/ 	.byte	0x04, 0x44
        /*008a*/ 	.short	(.L_146 - .L_145)


	//   ....[0]....
.L_145:
        /*008c*/ 	.word	0x00002a80
        /*0090*/ 	.word	0x00000fff


	//----- nvinfo : EIATTR_COOP_GROUP_MASK_REGIDS
	.align		4
.L_146:
        /*0094*/ 	.byte	0x04, 0x29
        /*0096*/ 	.short	(.L_148 - .L_147)


	//   ....[0]....
.L_147:
        /*0098*/ 	.word	0xffffffff


	//   ....[1]....
        /*009c*/ 	.word	0xffffffff


	//   ....[2]....
        /*00a0*/ 	.word	0xffffffff


	//   ....[3]....
        /*00a4*/ 	.word	0xffffffff


	//   ....[4]....
        /*00a8*/ 	.word	0xffffffff


	//   ....[5]....
        /*00ac*/ 	.word	0xffffffff


	//   ....[6]....
        /*00b0*/ 	.word	0xffffffff


	//   ....[7]....
        /*00b4*/ 	.word	0xffffffff


	//   ....[8]....
        /*00b8*/ 	.word	0xffffffff


	//   ....[9]....
        /*00bc*/ 	.word	0xffffffff


	//   ....[10]....
        /*00c0*/ 	.word	0xffffffff


	//   ....[11]....
        /*00c4*/ 	.word	0xffffffff


	//   ....[12]....
        /*00c8*/ 	.word	0xffffffff


	//   ....[13]....
        /*00cc*/ 	.word	0xffffffff


	//   ....[14]....
        /*00d0*/ 	.word	0xffffffff


	//   ....[15]....
        /*00d4*/ 	.word	0xffffffff


	//   ....[16]....
        /*00d8*/ 	.word	0xffffffff


	//   ....[17]....
        /*00dc*/ 	.word	0xffffffff


	//   ....[18]....
        /*00e0*/ 	.word	0xffffffff


	//   ....[19]....
        /*00e4*/ 	.word	0xffffffff


	//   ....[20]....
        /*00e8*/ 	.word	0xffffffff


	//   ....[21]....
        /*00ec*/ 	.word	0xffffffff


	//   ....[22]....
        /*00f0*/ 	.word	0xffffffff


	//   ....[23]....
        /*00f4*/ 	.word	0xffffffff


	//   ....[24]....
        /*00f8*/ 	.word	0xffffffff


	//   ....[25]....
        /*00fc*/ 	.word	0xffffffff


	//   ....[26]....
        /*0100*/ 	.word	0xffffffff


	//   ....[27]....
        /*0104*/ 	.word	0xffffffff


	//   ....[28]....
        /*0108*/ 	.word	0xffffffff


	//   ....[29]....
        /*010c*/ 	.word	0xffffffff


	//   ....[30]....
        /*0110*/ 	.word	0xffffffff


	//   ....[31]....
        /*0114*/ 	.word	0xffffffff


	//   ....[32]....
        /*0118*/ 	.word	0xffffffff


	//   ....[33]....
        /*011c*/ 	.word	0xffffffff


	//   ....[34]....
        /*0120*/ 	.word	0xffffffff


	//   ....[35]....
        /*0124*/ 	.word	0xffffffff


	//   ....[36]....
        /*0128*/ 	.word	0xffffffff


	//   ....[37]....
        /*012c*/ 	.word	0xffffffff


	//   ....[38]....
        /*0130*/ 	.word	0xffffffff


	//   ....[39]....
        /*0134*/ 	.word	0xffffffff


	//   ....[40]....
        /*0138*/ 	.word	0xffffffff


	//   ....[41]....
        /*013c*/ 	.word	0xffffffff


	//   ....[42]....
        /*0140*/ 	.word	0xffffffff


	//   ....[43]....
        /*0144*/ 	.word	0xffffffff


	//   ....[44]....
        /*0148*/ 	.word	0xffffffff


	//   ....[45]....
        /*014c*/ 	.word	0xffffffff


	//   ....[46]....
        /*0150*/ 	.word	0xffffffff


	//   ....[47]....
        /*0154*/ 	.word	0xffffffff


	//   ....[48]....
        /*0158*/ 	.word	0xffffffff


	//   ....[49]....
        /*015c*/ 	.word	0xffffffff


	//   ....[50]....
        /*0160*/ 	.word	0xffffffff


	//   ....[51]....
        /*0164*/ 	.word	0xffffffff


	//   ....[52]....
        /*0168*/ 	.word	0xffffffff


	//   ....[53]....
        /*016c*/ 	.word	0xffffffff


	//   ....[54]....
        /*0170*/ 	.word	0xffffffff


	//   ....[55]....
        /*0174*/ 	.word	0xffffffff


	//   ....[56]....
        /*0178*/ 	.word	0xffffffff


	//   ....[57]....
        /*017c*/ 	.word	0xffffffff


	//   ....[58]....
        /*0180*/ 	.word	0xffffffff


	//   ....[59]....
        /*0184*/ 	.word	0xffffffff


	//   ....[60]....
        /*0188*/ 	.word	0x05000015


	//   ....[61]....
        /*018c*/ 	.word	0x05000015


	//   ....[62]....
        /*0190*/ 	.word	0x05000015


	//   ....[63]....
        /*0194*/ 	.word	0x05000015


	//   ....[64]....
        /*0198*/ 	.word	0x05000015


	//   ....[65]....
        /*019c*/ 	.word	0x05000015


	//   ....[66]....
        /*01a0*/ 	.word	0x05000015


	//   ....[67]....
        /*01a4*/ 	.word	0x05000015


	//   ....[68]....
        /*01a8*/ 	.word	0x05000015


	//   ....[69]....
        /*01ac*/ 	.word	0x05000015


	//   ....[70]....
        /*01b0*/ 	.word	0x05000015


	//   ....[71]....
        /*01b4*/ 	.word	0x05000015


	//   ....[72]....
        /*01b8*/ 	.word	0x05000015


	//   ....[73]....
        /*01bc*/ 	.word	0x05000015


	//   ....[74]....
        /*01c0*/ 	.word	0x05000015


	//   ....[75]....
        /*01c4*/ 	.word	0x05000015


	//   ....[76]....
        /*01c8*/ 	.word	0x05000015


	//   ....[77]....
        /*01cc*/ 	.word	0x05000015


	//   ....[78]....
        /*01d0*/ 	.word	0x05000015


	//   ....[79]....
        /*01d4*/ 	.word	0x05000015


	//   ....[80]....
        /*01d8*/ 	.word	0x05000015


	//   ....[81]....
        /*01dc*/ 	.word	0x05000015


	//   ....[82]....
        /*01e0*/ 	.word	0x05000015


	//   ....[83]....
        /*01e4*/ 	.word	0x05000015


	//   ....[84]....
        /*01e8*/ 	.word	0x05000015


	//   ....[85]....
        /*01ec*/ 	.word	0x05000015


	//   ....[86]....
        /*01f0*/ 	.word	0x05000015


	//   ....[87]....
        /*01f4*/ 	.word	0x05000015


	//   ....[88]....
        /*01f8*/ 	.word	0x05000015


	//   ....[89]....
        /*01fc*/ 	.word	0x05000015


	//   ....[90]....
        /*0200*/ 	.word	0x05000015


	//   ....[91]....
        /*0204*/ 	.word	0x05000015


	//   ....[92]....
        /*0208*/ 	.word	0x05000015


	//   ....[93]....
        /*020c*/ 	.word	0x05000015


	//   ....[94]....
        /*0210*/ 	.word	0x05000015


	//   ....[95]....
        /*0214*/ 	.word	0x05000015


	//----- nvinfo : EIATTR_COOP_GROUP_INSTR_OFFSETS
	.align		4
.L_148:
        /*0218*/ 	.byte	0x04, 0x28
        /*021a*/ 	.short	(.L_150 - .L_149)


	//   ....[0]....
.L_149:
        /*021c*/ 	.word	0x00000510


	//   ....[1]....
        /*0220*/ 	.word	0x000006d0


	//   ....[2]....
        /*0224*/ 	.word	0x000006f0


	//   ....[3]....
        /*0228*/ 	.word	0x00000710


	//   ....[4]....
        /*022c*/ 	.word	0x00000730


	//   ....[5]....
        /*0230*/ 	.word	0x00000750


	//   ....[6]....
        /*0234*/ 	.word	0x00000b40


	//   ....[7]....
        /*0238*/ 	.word	0x00000b60


	//   ....[8]....
        /*023c*/ 	.word	0x00000b80


	//   ....[9]....
        /*0240*/ 	.word	0x00000ba0


	//   ....[10]....
        /*0244*/ 	.word	0x00000bc0


	//   ....[11]....
        /*0248*/ 	.word	0x00000f70


	//   ....[12]....
        /*024c*/ 	.word	0x00001140


	//   ....[13]....
        /*0250*/ 	.word	0x000011a0


	//   ....[14]....
        /*0254*/ 	.word	0x00001240


	//   ....[15]....
        /*0258*/ 	.word	0x000012b0


	//   ....[16]....
        /*025c*/ 	.word	0x00001300


	//   ....[17]....
        /*0260*/ 	.word	0x00001340


	//   ....[18]....
        /*0264*/ 	.word	0x00001380


	//   ....[19]....
        /*0268*/ 	.word	0x00001390


	//   ....[20]....
        /*026c*/ 	.word	0x00001470


	//   ....[21]....
        /*0270*/ 	.word	0x00001640


	//   ....[22]....
        /*0274*/ 	.word	0x00001690


	//   ....[23]....
        /*0278*/ 	.word	0x000016f0


	//   ....[24]....
        /*027c*/ 	.word	0x00001750


	//   ....[25]....
        /*0280*/ 	.word	0x00001790


	//   ....[26]....
        /*0284*/ 	.word	0x000017d0


	//   ....[27]....
        /*0288*/ 	.word	0x00001810


	//   ....[28]....
        /*028c*/ 	.word	0x00001820


	//   ....[29]....
        /*0290*/ 	.word	0x00001cd0


	//   ....[30]....
        /*0294*/ 	.word	0x000027b0


	//   ....[31]....
        /*0298*/ 	.word	0x00002970


	//   ....[32]....
        /*029c*/ 	.word	0x00002990


	//   ....[33]....
        /*02a0*/ 	.word	0x000029b0


	//   ....[34]....
        /*02a4*/ 	.word	0x000029d0


	//   ....[35]....
        /*02a8*/ 	.word	0x000029f0


	//   ....[36]....
        /*02ac*/ 	.word	0x00002d70


	//   ....[37]....
        /*02b0*/ 	.word	0x00002d90


	//   ....[38]....
        /*02b4*/ 	.word	0x00002db0


	//   ....[39]....
        /*02b8*/ 	.word	0x00002dd0


	//   ....[40]....
        /*02bc*/ 	.word	0x00002df0


	//   ....[41]....
        /*02c0*/ 	.word	0x000031a0


	//   ....[42]....
        /*02c4*/ 	.word	0x00003370


	//   ....[43]....
        /*02c8*/ 	.word	0x000033d0


	//   ....[44]....
        /*02cc*/ 	.word	0x00003440


	//   ....[45]....
        /*02d0*/ 	.word	0x000034b0


	//   ....[46]....
        /*02d4*/ 	.word	0x00003500


	//   ....[47]....
        /*02d8*/ 	.word	0x00003550


	//   ....[48]....
        /*02dc*/ 	.word	0x000035b0


	//   ....[49]....
        /*02e0*/ 	.word	0x000035c0


	//   ....[50]....
        /*02e4*/ 	.word	0x00003680


	//   ....[51]....
        /*02e8*/ 	.word	0x00003850


	//   ....[52]....
        /*02ec*/ 	.word	0x000038a0


	//   ....[53]....
        /*02f0*/ 	.word	0x00003910


	//   ....[54]....
        /*02f4*/ 	.word	0x00003970


	//   ....[55]....
        /*02f8*/ 	.word	0x000039c0


	//   ....[56]....
        /*02fc*/ 	.word	0x00003a20


	//   ....[57]....
        /*0300*/ 	.word	0x00003a60


	//   ....[58]....
        /*0304*/ 	.word	0x00003a70


	//   ....[59]....
        /*0308*/ 	.word	0x00003ee0


	//   ....[60]....
        /*030c*/ 	.word	0x00004560


	//   ....[61]....
        /*0310*/ 	.word	0x000045e0


	//   ....[62]....
        /*0314*/ 	.word	0x00004670


	//   ....[63]....
        /*0318*/ 	.word	0x00004760


	//   ....[64]....
        /*031c*/ 	.word	0x00004800


	//   ....[65]....
        /*0320*/ 	.word	0x00004880


	//   ....[66]....
        /*0324*/ 	.word	0x00004910


	//   ....[67]....
        /*0328*/ 	.word	0x00004990


	//   ....[68]....
        /*032c*/ 	.word	0x000049c0


	//   ....[69]....
        /*0330*/ 	.word	0x00004a70


	//   ....[70]....
        /*0334*/ 	.word	0x00004af0


	//   ....[71]....
        /*0338*/ 	.word	0x00004b70


	//   ....[72]....
        /*033c*/ 	.word	0x00004c30


	//   ....[73]....
        /*0340*/ 	.word	0x00004cc0


	//   ....[74]....
        /*0344*/ 	.word	0x00004d40


	//   ....[75]....
        /*0348*/ 	.word	0x00004dc0


	//   ....[76]....
        /*034c*/ 	.word	0x00004e40


	//   ....[77]....
        /*0350*/ 	.word	0x00004ea0


	//   ....[78]....
        /*0354*/ 	.word	0x00004f10


	//   ....[79]....
        /*0358*/ 	.word	0x00004f90


	//   ....[80]....
        /*035c*/ 	.word	0x00005020


	//   ....[81]....
        /*0360*/ 	.word	0x000050d0


	//   ....[82]....
        /*0364*/ 	.word	0x00005180


	//   ....[83]....
        /*0368*/ 	.word	0x00005210


	//   ....[84]....
        /*036c*/ 	.word	0x000052a0


	//   ....[85]....
        /*0370*/ 	.word	0x00005340


	//   ....[86]....
        /*0374*/ 	.word	0x00005370


	//   ....[87]....
        /*0378*/ 	.word	0x00005420


	//   ....[88]....
        /*037c*/ 	.word	0x000054a0


	//   ....[89]....
        /*0380*/ 	.word	0x00005520


	//   ....[90]....
        /*0384*/ 	.word	0x000055e0


	//   ....[91]....
        /*0388*/ 	.word	0x00005690


	//   ....[92]....
        /*038c*/ 	.word	0x00005720


	//   ....[93]....
        /*0390*/ 	.word	0x000057a0


	//   ....[94]....
        /*0394*/ 	.word	0x00005830


	//   ....[95]....
        /*0398*/ 	.word	0x00005890


	//----- nvinfo : EIATTR_VRC_CTA_INIT_COUNT
	.align		4
.L_150:
        /*039c*/ 	.byte	0x02, 0x4a
	.zero		1
	.zero		1


	//----- nvinfo : EIATTR_EXIT_INSTR_OFFSETS
	.align		4
        /*03a0*/ 	.byte	0x04, 0x1c
        /*03a2*/ 	.short	(.L_152 - .L_151)


	//   ....[0]....
.L_151:
        /*03a4*/ 	.word	0x00001fa0


	//   ....[1]....
        /*03a8*/ 	.word	0x00001fc0


	//   ....[2]....
        /*03ac*/ 	.word	0x000044f0


	//   ....[3]....
        /*03b0*/ 	.word	0x00004510


	//----- nvinfo : EIATTR_MAX_THREADS
	.align		4
.L_152:
        /*03b4*/ 	.byte	0x04, 0x05
        /*03b6*/ 	.short	(.L_154 - .L_153)
.L_153:
        /*03b8*/ 	.word	0x00000180
        /*03bc*/ 	.word	0x00000001
        /*03c0*/ 	.word	0x00000001


	//----- nvinfo : EIATTR_CRS_STACK_SIZE
	.align		4
.L_154:
        /*03c4*/ 	.byte	0x04, 0x1e
        /*03c6*/ 	.short	(.L_156 - .L_155)
.L_155:
        /*03c8*/ 	.word	0x00000000


	//----- nvinfo : EIATTR_CBANK_PARAM_SIZE
	.align		4
.L_156:
        /*03cc*/ 	.byte	0x03, 0x19
        /*03ce*/ 	.short	0x0034


	//----- nvinfo : EIATTR_PARAM_CBANK
	.align		4
        /*03d0*/ 	.byte	0x04, 0x0a
        /*03d2*/ 	.short	(.L_158 - .L_157)
	.align		4
.L_157:
        /*03d4*/ 	.word	index@(.nv.constant0._ZN3cub18CUB_300001_SM_10006detail4scan16DeviceScanKernelINS2_10policy_hubIiiijN4cuda3std3__44plusIvEEE10Policy1000EN6thrust24THRUST_300001_SM_1000_NS6detail15normal_iteratorINSD_10device_ptrIiEEEESI_NS0_13ScanTileStateIiLb1EEES9_NS1_10InputValueIiPiEEjiLb0EiEEvT0_T1_T2_iT3_T4_T5_)
        /*03d8*/ 	.short	0x0380
        /*03da*/ 	.short	0x0034


	//----- nvinfo : EIATTR_SW_WAR
	.align		4
.L_158:
        /*03dc*/ 	.byte	0x04, 0x36
        /*03de*/ 	.short	(.L_160 - .L_159)
.L_159:
        /*03e0*/ 	.word	0x00000008
.L_160:


//--------------------- .nv.info._ZN3cub18CUB_300001_SM_10006detail4scan20DeviceScanInitKernelINS0_13ScanTileStateIiLb1EEEEEvT_i --------------------------
	.section	.nv.info._ZN3cub18CUB_300001_SM_10006detail4scan20DeviceScanInitKernelINS0_13ScanTileStateIiLb1EEEEEvT_i,"",@"SHT_CUDA_INFO"
	.sectionflags	@""
	.align	4


	//----- nvinfo : EIATTR_CUDA_API_VERSION
	.align		4
        /*0000*/ 	.byte	0x04, 0x37
        /*0002*/ 	.short	(.L_162 - .L_161)
.L_161:
        /*0004*/ 	.word	0x00000082


	//----- nvinfo : EIATTR_KPARAM_INFO
	.align		4
.L_162:
        /*0008*/ 	.byte	0x04, 0x17
        /*000a*/ 	.short	(.L_164 - .L_163)
.L_163:
        /*000c*/ 	.word	0x00000000
        /*0010*/ 	.short	0x0001
        /*0012*/ 	.short	0x0008
        /*0014*/ 	.byte	0x00, 0xf0, 0x11, 0x00


	//----- nvinfo : EIATTR_KPARAM_INFO
	.align		4
.L_164:
        /*0018*/ 	.byte	0x04, 0x17
        /*001a*/ 	.short	(.L_166 - .L_165)
.L_165:
        /*001c*/ 	.word	0x00000000
        /*0020*/ 	.short	0x0000
        /*0022*/ 	.short	0x0000
        /*0024*/ 	.byte	0x00, 0xf0, 0x21, 0x00


	//----- nvinfo : EIATTR_SPARSE_MMA_MASK
	.align		4
.L_166:
        /*0028*/ 	.byte	0x03, 0x50
        /*002a*/ 	.short	0x0000


	//----- nvinfo : EIATTR_MAXREG_COUNT
	.align		4
        /*002c*/ 	.byte	0x03, 0x1b
        /*002e*/ 	.short	0x00ff


	//----- nvinfo : EIATTR_MERCURY_ISA_VERSION
	.align		4
        /*0030*/ 	.byte	0x03, 0x5f
        /*0032*/ 	.short	0x0101


	//----- nvinfo : EIATTR_VRC_CTA_INIT_COUNT
	.align		4
        /*0034*/ 	.byte	0x02, 0x4a
	.zero		1
	.zero		1


	//----- nvinfo : EIATTR_EXIT_INSTR_OFFSETS
	.align		4
        /*0038*/ 	.byte	0x04, 0x1c
        /*003a*/ 	.short	(.L_168 - .L_167)


	//   ....[0]....
.L_167:
        /*003c*/ 	.word	0x000000f0


	//   ....[1]....
        /*0040*/ 	.word	0x00000130


	//----- nvinfo : EIATTR_CBANK_PARAM_SIZE
	.align		4
.L_168:
        /*0044*/ 	.byte	0x03, 0x19
        /*0046*/ 	.short	0x000c


	//----- nvinfo : EIATTR_PARAM_CBANK
	.align		4
        /*0048*/ 	.byte	0x04, 0x0a
        /*004a*/ 	.short	(.L_170 - .L_169)
	.align		4
.L_169:
        /*004c*/ 	.word	index@(.nv.constant0._ZN3cub18CUB_300001_SM_10006detail4scan20DeviceScanInitKernelINS0_13ScanTileStateIiLb1EEEEEvT_i)
        /*0050*/ 	.short	0x0380
        /*0052*/ 	.short	0x000c


	//----- nvinfo : EIATTR_SW_WAR
	.align		4
.L_170:
        /*0054*/ 	.byte	0x04, 0x36
        /*0056*/ 	.short	(.L_172 - .L_171)
.L_171:
        /*0058*/ 	.word	0x00000008
.L_172:


//--------------------- .nv.info._ZN3cub18CUB_300001_SM_10006detail8for_each13static_kernelINS2_12policy_hub_t12policy_500_tEmN6thrust24THRUST_300001_SM_1000_NS8cuda_cub20__uninitialized_fill7functorINS7_10device_ptrIiEEiEEEEvT0_T1_ --------------------------
	.section	.nv.info._ZN3cub18CUB_300001_SM_10006detail8for_each13static_kernelINS2_12policy_hub_t12policy_500_tEmN6thrust24THRUST_300001_SM_1000_NS8cuda_cub20__uninitialized_fill7functorINS7_10device_ptrIiEEiEEEEvT0_T1_,"",@"SHT_CUDA_INFO"
	.sectionflags	@""
	.align	4


	//----- nvinfo : EIATTR_CUDA_API_VERSION
	.align		4
        /*0000*/ 	.byte	0x04, 0x37
        /*0002*/ 	.short	(.L_174 - .L_173)
.L_173:
        /*0004*/ 	.word	0x00000082


	//----- nvinfo : EIATTR_KPARAM_INFO
	.align		4
.L_174:
        /*0008*/ 	.byte	0x04, 0x17
        /*000a*/ 	.short	(.L_176 - .L_175)
.L_175:
        /*000c*/ 	.word	0x00000000
        /*0010*/ 	.short	0x0001
        /*0012*/ 	.short	0x0008
        /*0014*/ 	.byte	0x00, 0xf0, 0x41, 0x00


	//----- nvinfo : EIATTR_KPARAM_INFO
	.align		4
.L_176:
        /*0018*/ 	.byte	0x04, 0x17
        /*001a*/ 	.short	(.L_178 - .L_177)
.L_177:
        /*001c*/ 	.word	0x00000000
        /*0020*/ 	.short	0x0000
        /*0022*/ 	.short	0x0000
        /*0024*/ 	.byte	0x00, 0xf0, 0x21, 0x00


	//----- nvinfo : EIATTR_SPARSE_MMA_MASK
	.align		4
.L_178:
        /*0028*/ 	.byte	0x03, 0x50
        /*002a*/ 	.short	0x0000


	//----- nvinfo : EIATTR_MAXREG_COUNT
	.align		4
        /*002c*/ 	.byte	0x03, 0x1b
        /*002e*/ 	.short	0x00ff


	//----- nvinfo : EIATTR_MERCURY_ISA_VERSION
	.align		4
        /*0030*/ 	.byte	0x03, 0x5f
        /*0032*/ 	.short	0x0101


	//----- nvinfo : EIATTR_VRC_CTA_INIT_COUNT
	.align		4
        /*0034*/ 	.byte	0x02, 0x4a
	.zero		1
	.zero		1


	//----- nvinfo : EIATTR_EXIT_INSTR_OFFSETS
	.align		4
        /*0038*/ 	.byte	0x04, 0x1c
        /*003a*/ 	.short	(.L_180 - .L_179)


	//   ....[0]....
.L_179:
        /*003c*/ 	.word	0x00000130


	//   ....[1]....
        /*0040*/ 	.word	0x00000230


	//   ....[2]....
        /*0044*/ 	.word	0x00000260


	//----- nvinfo : EIATTR_MAX_THREADS
	.align		4
.L_180:
        /*0048*/ 	.byte	0x04, 0x05
        /*004a*/ 	.short	(.L_182 - .L_181)
.L_181:
        /*004c*/ 	.word	0x00000100
        /*0050*/ 	.word	0x00000001
        /*0054*/ 	.word	0x00000001


	//----- nvinfo : EIATTR_CBANK_PARAM_SIZE
	.align		4
.L_182:
        /*0058*/ 	.byte	0x03, 0x19
        /*005a*/ 	.short	0x0018


	//----- nvinfo : EIATTR_PARAM_CBANK
	.align		4
        /*005c*/ 	.byte	0x04, 0x0a
        /*005e*/ 	.short	(.L_184 - .L_183)
	.align		4
.L_183:
        /*0060*/ 	.word	index@(.nv.constant0._ZN3cub18CUB_300001_SM_10006detail8for_each13static_kernelINS2_12policy_hub_t12policy_500_tEmN6thrust24THRUST_300001_SM_1000_NS8cuda_cub20__uninitialized_fill7functorINS7_10device_ptrIiEEiEEEEvT0_T1_)
        /*0064*/ 	.short	0x0380
        /*0066*/ 	.short	0x0018


	//----- nvinfo : EIATTR_SW_WAR
	.align		4
.L_184:
        /*0068*/ 	.byte	0x04, 0x36
        /*006a*/ 	.short	(.L_186 - .L_185)
.L_185:
        /*006c*/ 	.word	0x00000008
.L_186:


//--------------------- .nv.info._ZN3cub18CUB_300001_SM_10006detail11EmptyKernelIvEEvv --------------------------
	.section	.nv.info._ZN3cub18CUB_300001_SM_10006detail11EmptyKernelIvEEvv,"",@"SHT_CUDA_INFO"
	.sectionflags	@""
	.align	4


	//----- nvinfo : EIATTR_CUDA_API_VERSION
	.align		4
        /*0000*/ 	.byte	0x04, 0x37
        /*0002*/ 	.short	(.L_188 - .L_187)
.L_187:
        /*0004*/ 	.word	0x00000082


	//----- nvinfo : EIATTR_SPARSE_MMA_MASK
	.align		4
.L_188:
        /*0008*/ 	.byte	0x03, 0x50
        /*000a*/ 	.short	0x0000


	//----- nvinfo : EIATTR_MAXREG_COUNT
	.align		4
        /*000c*/ 	.byte	0x03, 0x1b
        /*000e*/ 	.short	0x00ff


	//----- nvinfo : EIATTR_MERCURY_ISA_VERSION
	.align		4
        /*0010*/ 	.byte	0x03, 0x5f
        /*0012*/ 	.short	0x0101


	//----- nvinfo : EIATTR_VRC_CTA_INIT_COUNT
	.align		4
        /*0014*/ 	.byte	0x02, 0x4a
	.zero		1
	.zero		1


	//----- nvinfo : EIATTR_EXIT_INSTR_OFFSETS
	.align		4
        /*0018*/ 	.byte	0x04, 0x1c
        /*001a*/ 	.short	(.L_190 - .L_189)


	//   ....[0]....
.L_189:
        /*001c*/ 	.word	0x00000010


	//----- nvinfo : EIATTR_SW_WAR
	.align		4
.L_190:
        /*0020*/ 	.byte	0x04, 0x36
        /*0022*/ 	.short	(.L_192 - .L_191)
.L_191:
        /*0024*/ 	.word	0x00000008
.L_192:


//--------------------- .nv.info._Z17generateProposalsILi5EEvP14SudokuProposalS1_PiS2_iS2_ --------------------------
	.section	.nv.info._Z17generateProposalsILi5EEvP14SudokuProposalS1_PiS2_iS2_,"",@"SHT_CUDA_INFO"
	.sectionflags	@""
	.align	4


	//----- nvinfo : EIATTR_CUDA_API_VERSION
	.align		4
        /*0000*/ 	.byte	0x04, 0x37
        /*0002*/ 	.short	(.L_194 - .L_193)
.L_193:
        /*0004*/ 	.word	0x00000082


	//----- nvinfo : EIATTR_KPARAM_INFO
	.align		4
.L_194:
        /*0008*/ 	.byte	0x04, 0x17
        /*000a*/ 	.short	(.L_196 - .L_195)
.L_195:
        /*000c*/ 	.word	0x00000000
        /*0010*/ 	.short	0x0005
        /*0012*/ 	.short	0x0028
        /*0014*/ 	.byte	0x00, 0xf5, 0x21, 0x00


	//----- nvinfo : EIATTR_KPARAM_INFO
	.align		4
.L_196:
        /*0018*/ 	.byte	0x04, 0x17
        /*001a*/ 	.short	(.L_198 - .L_197)
.L_197:
        /*001c*/ 	.word	0x00000000
        /*0020*/ 	.short	0x0004
        /*0022*/ 	.short	0x0020
        /*0024*/ 	.byte	0x00, 0xf0, 0x11, 0x00


	//----- nvinfo : EIATTR_KPARAM_INFO
	.align		4
.L_198:
        /*0028*/ 	.byte	0x04, 0x17
        /*002a*/ 	.short	(.L_200 - .L_199)
.L_199:
        /*002c*/ 	.word	0x00000000
        /*0030*/ 	.short	0x0003
        /*0032*/ 	.short	0x0018
        /*0034*/ 	.byte	0x00, 0xf5, 0x21, 0x00


	//----- nvinfo : EIATTR_KPARAM_INFO
	.align		4
.L_200:
        /*0038*/ 	.byte	0x04, 0x17
        /*003a*/ 	.short	(.L_202 - .L_201)
.L_201:
        /*003c*/ 	.word	0x00000000
        /*0040*/ 	.short	0x0002
        /*0042*/ 	.short	0x0010
        /*0044*/ 	.byte	0x00, 0xf5, 0x21, 0x00


	//----- nvinfo : EIATTR_KPARAM_INFO
	.align		4
.L_202:
        /*0048*/ 	.byte	0x04, 0x17
        /*004a*/ 	.short	(.L_204 - .L_203)
.L_203:
        /*004c*/ 	.word	0x00000000
        /*0050*/ 	.short	0x0001
        /*0052*/ 	.short	0x0008
        /*0054*/ 	.byte	0x00, 0xf5, 0x21, 0x00


	//----- nvinfo : EIATTR_KPARAM_INFO
	.align		4
.L_204:
        /*0058*/ 	.byte	0x04, 0x17
        /*005a*/ 	.short	(.L_206 - .L_205)
.L_205:
        /*005c*/ 	.word	0x00000000
        /*0060*/ 	.short	0x0000
        /*0062*/ 	.short	0x0000
        /*0064*/ 	.byte	0x00, 0xf5, 0x21, 0x00


	//----- nvinfo : EIATTR_SPARSE_MMA_MASK
	.align		4
.L_206:
        /*0068*/ 	.byte	0x03, 0x50
        /*006a*/ 	.short	0x0000


	//----- nvinfo : EIATTR_MAXREG_COUNT
	.align		4
        /*006c*/ 	.byte	0x03, 0x1b
        /*006e*/ 	.short	0x00ff


	//----- nvinfo : EIATTR_ANNOTATIONS
	.align		4
        /*0070*/ 	.byte	0x04, 0x55
        /*0072*/ 	.short	(.L_208 - .L_207)


	//   ....[0]....
.L_207:
        /*0074*/ 	.word	0x00000001
        /*0078*/ 	.byte	0xa0, 0x05, 0x00, 0x00, 0x01, 0x00, 0x00, 0x00, 0xe0, 0x05, 0x00, 0x00, 0x01, 0x00, 0x00, 0x00
        /* <DEDUP_REMOVED lines=1346> */
        /*54a8*/ 	.byte	0x20, 0xc6, 0x06, 0x00, 0x01, 0x00, 0x00, 0x00, 0x30, 0xc6, 0x06, 0x00


	//----- nvinfo : EIATTR_MERCURY_ISA_VERSION
	.align		4
.L_208:
        /*54b4*/ 	.byte	0x03, 0x5f
        /*54b6*/ 	.short	0x0101


	//----- nvinfo : EIATTR_VRC_CTA_INIT_COUNT
	.align		4
        /*54b8*/ 	.byte	0x02, 0x4a
	.zero		1
	.zero		1


	//----- nvinfo : EIATTR_EXIT_INSTR_OFFSETS
	.align		4
        /*54bc*/ 	.byte	0x04, 0x1c
        /*54be*/ 	.short	(.L_210 - .L_209)


	//   ....[0]....
.L_209:
        /*54c0*/ 	.word	0x000000a0


	//   ....[1]....
        /*54c4*/ 	.word	0x00061070


	//   ....[2]....
        /*54c8*/ 	.word	0x000610f0


	//   ....[3]....
        /*54cc*/ 	.word	0x00061120


	//   ....[4]....
        /*54d0*/ 	.word	0x00061150


	//   ....[5]....
        /*54d4*/ 	.word	0x000611a0


	//   ....[6]....
        /*54d8*/ 	.word	0x000652e0


	//   ....[7]....
        /*54dc*/ 	.word	0x0006d610


	//----- nvinfo : EIATTR_CRS_STACK_SIZE
	.align		4
.L_210:
        /*54e0*/ 	.byte	0x04, 0x1e
        /*54e2*/ 	.short	(.L_212 - .L_211)
.L_211:
        /*54e4*/ 	.word	0x00000000


	//----- nvinfo : EIATTR_CBANK_PARAM_SIZE
	.align		4
.L_212:
        /*54e8*/ 	.byte	0x03, 0x19
        /*54ea*/ 	.short	0x0030


	//----- nvinfo : EIATTR_PARAM_CBANK
	.align		4
        /*54ec*/ 	.byte	0x04, 0x0a
        /*54ee*/ 	.short	(.L_214 - .L_213)
	.align		4
.L_213:
        /*54f0*/ 	.word	index@(.nv.constant0._Z17generateProposalsILi5EEvP14SudokuProposalS1_PiS2_iS2_)
        /*54f4*/ 	.short	0x0380
        /*54f6*/ 	.short	0x0030


	//----- nvinfo : EIATTR_SW_WAR
	.align		4
.L_214:
        /*54f8*/ 	.byte	0x04, 0x36
        /*54fa*/ 	.short	(.L_216 - .L_215)
.L_215:
        /*54fc*/ 	.word	0x00000008
.L_216:


//--------------------- .nv.info._Z17generateProposalsILi4EEvP14SudokuProposalS1_PiS2_iS2_ --------------------------
	.section	.nv.info._Z17generateProposalsILi4EEvP14SudokuProposalS1_PiS2_iS2_,"",@"SHT_CUDA_INFO"
	.sectionflags	@""
	.align	4


	//----- nvinfo : EIATTR_CUDA_API_VERSION
	.align		4
        /*0000*/ 	.byte	0x04, 0x37
        /*0002*/ 	.short	(.L_218 - .L_217)
.L_217:
        /*0004*/ 	.word	0x00000082


	//----- nvinfo : EIATTR_KPARAM_INFO
	.align		4
.L_218:
        /*0008*/ 	.byte	0x04, 0x17
        /*000a*/ 	.short	(.L_220 - .L_219)
.L_219:
        /*000c*/ 	.word	0x00000000
        /*0010*/ 	.short	0x0005
        /*0012*/ 	.short	0x0028
        /*0014*/ 	.byte	0x00, 0xf5, 0x21, 0x00


	//----- nvinfo : EIATTR_KPARAM_INFO
	.align		4
.L_220:
        /*0018*/ 	.byte	0x04, 0x17
        /*001a*/ 	.short	(.L_222 - .L_221)
.L_221:
        /*001c*/ 	.word	0x00000000
        /*0020*/ 	.short	0x0004
        /*0022*/ 	.short	0x0020
        /*0024*/ 	.byte	0x00, 0xf0, 0x11, 0x00


	//----- nvinfo : EIATTR_KPARAM_INFO
	.align		4
.L_222:
        /*0028*/ 	.byte	0x04, 0x17
        /*002a*/ 	.short	(.L_224 - .L_223)
.L_223:
        /*002c*/ 	.word	0x00000000
        /*0030*/ 	.short	0x0003
        /*0032*/ 	.short	0x0018
        /*0034*/ 	.byte	0x00, 0xf5, 0x21, 0x00


	//----- nvinfo : EIATTR_KPARAM_INFO
	.align		4
.L_224:
        /*0038*/ 	.byte	0x04, 0x17
        /*003a*/ 	.short	(.L_226 - .L_225)
.L_225:
        /*003c*/ 	.word	0x00000000
        /*0040*/ 	.short	0x0002
        /*0042*/ 	.short	0x0010
        /*0044*/ 	.byte	0x00, 0xf5, 0x21, 0x00


	//----- nvinfo : EIATTR_KPARAM_INFO
	.align		4
.L_226:
        /*0048*/ 	.byte	0x04, 0x17
        /*004a*/ 	.short	(.L_228 - .L_227)
.L_227:
        /*004c*/ 	.word	0x00000000
        /*0050*/ 	.short	0x0001
        /*0052*/ 	.short	0x0008
        /*0054*/ 	.byte	0x00, 0xf5, 0x21, 0x00


	//----- nvinfo : EIATTR_KPARAM_INFO
	.align		4
.L_228:
        /*0058*/ 	.byte	0x04, 0x17
        /*005a*/ 	.short	(.L_230 - .L_229)
.L_229:
        /*005c*/ 	.word	0x00000000
        /*0060*/ 	.short	0x0000
        /*0062*/ 	.short	0x0000
        /*0064*/ 	.byte	0x00, 0xf5, 0x21, 0x00


	//----- nvinfo : EIATTR_SPARSE_MMA_MASK
	.align		4
.L_230:
        /*0068*/ 	.byte	0x03, 0x50
        /*006a*/ 	.short	0x0000


	//----- nvinfo : EIATTR_MAXREG_COUNT
	.align		4
        /*006c*/ 	.byte	0x03, 0x1b
        /*006e*/ 	.short	0x00ff


	//----- nvinfo : EIATTR_ANNOTATIONS
	.align		4
        /*0070*/ 	.byte	0x04, 0x55
        /*0072*/ 	.short	(.L_232 - .L_231)


	//   ....[0]....
.L_231:
        /* <DEDUP_REMOVED lines=1378> */
        /*5688*/ 	.byte	0xb0, 0x9d, 0x04, 0x00


	//----- nvinfo : EIATTR_MERCURY_ISA_VERSION
	.align		4
.L_232:
        /*568c*/ 	.byte	0x03, 0x5f
        /*568e*/ 	.short	0x0101


	//----- nvinfo : EIATTR_VRC_CTA_INIT_COUNT
	.align		4
        /*5690*/ 	.byte	0x02, 0x4a
	.zero		1
	.zero		1


	//----- nvinfo : EIATTR_EXIT_INSTR_OFFSETS
	.align		4
        /*5694*/ 	.byte	0x04, 0x1c
        /*5696*/ 	.short	(.L_234 - .L_233)


	//   ....[0]....
.L_233:
        /*5698*/ 	.word	0x000000a0


	//   ....[1]....
        /*569c*/ 	.word	0x00044e60


	//   ....[2]....
        /*56a0*/ 	.word	0x00045fc0


	//   ....[3]....
        /*56a4*/ 	.word	0x00049fe0


	//----- nvinfo : EIATTR_CRS_STACK_SIZE
	.align		4
.L_234:
        /*56a8*/ 	.byte	0x04, 0x1e
        /*56aa*/ 	.short	(.L_236 - .L_235)
.L_235:
        /*56ac*/ 	.word	0x00000000


	//----- nvinfo : EIATTR_CBANK_PARAM_SIZE
	.align		4
.L_236:
        /*56b0*/ 	.byte	0x03, 0x19
        /*56b2*/ 	.short	0x0030


	//----- nvinfo : EIATTR_PARAM_CBANK
	.align		4
        /*56b4*/ 	.byte	0x04, 0x0a
        /*56b6*/ 	.short	(.L_238 - .L_237)
	.align		4
.L_237:
        /*56b8*/ 	.word	index@(.nv.constant0._Z17generateProposalsILi4EEvP14SudokuProposalS1_PiS2_iS2_)
        /*56bc*/ 	.short	0x0380
        /*56be*/ 	.short	0x0030


	//----- nvinfo : EIATTR_SW_WAR
	.align		4
.L_238:
        /*56c0*/ 	.byte	0x04, 0x36
        /*56c2*/ 	.short	(.L_240 - .L_239)
.L_239:
        /*56c4*/ 	.word	0x00000008
.L_240:


//--------------------- .nv.info._Z17generateProposalsILi3EEvP14SudokuProposalS1_PiS2_iS2_ --------------------------
	.section	.nv.info._Z17generateProposalsILi3EEvP14SudokuProposalS1_PiS2_iS2_,"",@"SHT_CUDA_INFO"
	.sectionflags	@""
	.align	4


	//----- nvinfo : EIATTR_CUDA_API_VERSION
	.align		4
        /*0000*/ 	.byte	0x04, 0x37
        /*0002*/ 	.short	(.L_242 - .L_241)
.L_241:
        /*0004*/ 	.word	0x00000082


	//----- nvinfo : EIATTR_KPARAM_INFO
	.align		4
.L_242:
        /*0008*/ 	.byte	0x04, 0x17
        /*000a*/ 	.short	(.L_244 - .L_243)
.L_243:
        /*000c*/ 	.word	0x00000000
        /*0010*/ 	.short	0x0005
        /*0012*/ 	.short	0x0028
        /*0014*/ 	.byte	0x00, 0xf5, 0x21, 0x00


	//----- nvinfo : EIATTR_KPARAM_INFO
	.align		4
.L_244:
        /*0018*/ 	.byte	0x04, 0x17
        /*001a*/ 	.short	(.L_246 - .L_245)
.L_245:
        /*001c*/ 	.word	0x00000000
        /*0020*/ 	.short	0x0004
        /*0022*/ 	.short	0x0020
        /*0024*/ 	.byte	0x00, 0xf0, 0x11, 0x00


	//----- nvinfo : EIATTR_KPARAM_INFO
	.align		4
.L_246:
        /*0028*/ 	.byte	0x04, 0x17
        /*002a*/ 	.short	(.L_248 - .L_247)
.L_247:
        /*002c*/ 	.word	0x00000000
        /*0030*/ 	.short	0x0003
        /*0032*/ 	.short	0x0018
        /*0034*/ 	.byte	0x00, 0xf5, 0x21, 0x00


	//----- nvinfo : EIATTR_KPARAM_INFO
	.align		4
.L_248:
        /*0038*/ 	.byte	0x04, 0x17
        /*003a*/ 	.short	(.L_250 - .L_249)
.L_249:
        /*003c*/ 	.word	0x00000000
        /*0040*/ 	.short	0x0002
        /*0042*/ 	.short	0x0010
        /*0044*/ 	.byte	0x00, 0xf5, 0x21, 0x00


	//----- nvinfo : EIATTR_KPARAM_INFO
	.align		4
.L_250:
        /*0048*/ 	.byte	0x04, 0x17
        /*004a*/ 	.short	(.L_252 - .L_251)
.L_251:
        /*004c*/ 	.word	0x00000000
        /*0050*/ 	.short	0x0001
        /*0052*/ 	.short	0x0008
        /*0054*/ 	.byte	0x00, 0xf5, 0x21, 0x00


	//----- nvinfo : EIATTR_KPARAM_INFO
	.align		4
.L_252:
        /*0058*/ 	.byte	0x04, 0x17
        /*005a*/ 	.short	(.L_254 - .L_253)
.L_253:
        /*005c*/ 	.word	0x00000000
        /*0060*/ 	.short	0x0000
        /*0062*/ 	.short	0x0000
        /*0064*/ 	.byte	0x00, 0xf5, 0x21, 0x00


	//----- nvinfo : EIATTR_SPARSE_MMA_MASK
	.align		4
.L_254:
        /*0068*/ 	.byte	0x03, 0x50
        /*006a*/ 	.short	0x0000


	//----- nvinfo : EIATTR_MAXREG_COUNT
	.align		4
        /*006c*/ 	.byte	0x03, 0x1b
        /*006e*/ 	.short	0x00ff


	//----- nvinfo : EIATTR_ANNOTATIONS
	.align		4
        /*0070*/ 	.byte	0x04, 0x55
        /*0072*/ 	.short	(.L_256 - .L_255)


	//   ....[0]....
.L_255:
        /* <DEDUP_REMOVED lines=1132> */


	//----- nvinfo : EIATTR_MERCURY_ISA_VERSION
	.align		4
.L_256:
        /*4724*/ 	.byte	0x03, 0x5f
        /*4726*/ 	.short	0x0101


	//----- nvinfo : EIATTR_VRC_CTA_INIT_COUNT
	.align		4
        /*4728*/ 	.byte	0x02, 0x4a
	.zero		1
	.zero		1


	//----- nvinfo : EIATTR_EXIT_INSTR_OFFSETS
	.align		4
        /*472c*/ 	.byte	0x04, 0x1c
        /*472e*/ 	.short	(.L_258 - .L_257)


	//   ....[0]....
.L_257:
        /*4730*/ 	.word	0x000000a0


	//   ....[1]....
        /*4734*/ 	.word	0x000282c0


	//   ....[2]....
        /*4738*/ 	.word	0x00028a70


	//   ....[3]....
        /*473c*/ 	.word	0x00030370


	//----- nvinfo : EIATTR_CRS_STACK_SIZE
	.align		4
.L_258:
        /*4740*/ 	.byte	0x04, 0x1e
        /*4742*/ 	.short	(.L_260 - .L_259)
.L_259:
        /*4744*/ 	.word	0x00000000


	//----- nvinfo : EIATTR_CBANK_PARAM_SIZE
	.align		4
.L_260:
        /*4748*/ 	.byte	0x03, 0x19
        /*474a*/ 	.short	0x0030


	//----- nvinfo : EIATTR_PARAM_CBANK
	.align		4
        /*474c*/ 	.byte	0x04, 0x0a
        /*474e*/ 	.short	(.L_262 - .L_261)
	.align		4
.L_261:
        /*4750*/ 	.word	index@(.nv.constant0._Z17generateProposalsILi3EEvP14SudokuProposalS1_PiS2_iS2_)
        /*4754*/ 	.short	0x0380
        /*4756*/ 	.short	0x0030


	//----- nvinfo : EIATTR_SW_WAR
	.align		4
.L_262:
        /*4758*/ 	.byte	0x04, 0x36
        /*475a*/ 	.short	(.L_264 - .L_263)
.L_263:
        /*475c*/ 	.word	0x00000008
.L_264:


//--------------------- .nv.info._Z19compactifyProposalsPK14SudokuProposalPS_PKiS4_i --------------------------
	.section	.nv.info._Z19compactifyProposalsPK14SudokuProposalPS_PKiS4_i,"",@"SHT_CUDA_INFO"
	.sectionflags	@""
	.align	4


	//----- nvinfo : EIATTR_CUDA_API_VERSION
	.align		4
        /*0000*/ 	.byte	0x04, 0x37
        /*0002*/ 	.short	(.L_266 - .L_265)
.L_265:
        /*0004*/ 	.word	0x00000082


	//----- nvinfo : EIATTR_KPARAM_INFO
	.align		4
.L_266:
        /*0008*/ 	.byte	0x04, 0x17
        /*000a*/ 	.short	(.L_268 - .L_267)
.L_267:
        /*000c*/ 	.word	0x00000000
        /*0010*/ 	.short	0x0004
        /*0012*/ 	.short	0x0020
        /*0014*/ 	.byte	0x00, 0xf0, 0x11, 0x00


	//----- nvinfo : EIATTR_KPARAM_INFO
	.align		4
.L_268:
        /*0018*/ 	.byte	0x04, 0x17
        /*001a*/ 	.short	(.L_270 - .L_269)
.L_269:
        /*001c*/ 	.word	0x00000000
        /*0020*/ 	.short	0x0003
        /*0022*/ 	.short	0x0018
        /*0024*/ 	.byte	0x00, 0xf5, 0x21, 0x00


	//----- nvinfo : EIATTR_KPARAM_INFO
	.align		4
.L_270:
        /*0028*/ 	.byte	0x04, 0x17
        /*002a*/ 	.short	(.L_272 - .L_271)
.L_271:
        /*002c*/ 	.word	0x00000000
        /*0030*/ 	.short	0x0002
        /*0032*/ 	.short	0x0010
        /*0034*/ 	.byte	0x00, 0xf5, 0x21, 0x00


	//----- nvinfo : EIATTR_KPARAM_INFO
	.align		4
.L_272:
        /*0038*/ 	.byte	0x04, 0x17
        /*003a*/ 	.short	(.L_274 - .L_273)
.L_273:
        /*003c*/ 	.word	0x00000000
        /*0040*/ 	.short	0x0001
        /*0042*/ 	.short	0x0008
        /*0044*/ 	.byte	0x00, 0xf5, 0x21, 0x00


	//----- nvinfo : EIATTR_KPARAM_INFO
	.align		4
.L_274:
        /*0048*/ 	.byte	0x04, 0x17
        /*004a*/ 	.short	(.L_276 - .L_275)
.L_275:
        /*004c*/ 	.word	0x00000000
        /*0050*/ 	.short	0x0000
        /*0052*/ 	.short	0x0000
        /*0054*/ 	.byte	0x00, 0xf5, 0x21, 0x00


	//----- nvinfo : EIATTR_SPARSE_MMA_MASK
	.align		4
.L_276:
        /*0058*/ 	.byte	0x03, 0x50
        /*005a*/ 	.short	0x0000


	//----- nvinfo : EIATTR_MAXREG_COUNT
	.align		4
        /*005c*/ 	.byte	0x03, 0x1b
        /*005e*/ 	.short	0x00ff


	//----- nvinfo : EIATTR_MERCURY_ISA_VERSION
	.align		4
        /*0060*/ 	.byte	0x03, 0x5f
        /*0062*/ 	.short	0x0101


	//----- nvinfo : EIATTR_VRC_CTA_INIT_COUNT
	.align		4
        /*0064*/ 	.byte	0x02, 0x4a
	.zero		1
	.zero		1


	//----- nvinfo : EIATTR_EXIT_INSTR_OFFSETS
	.align		4
        /*0068*/ 	.byte	0x04, 0x1c
        /*006a*/ 	.short	(.L_278 - .L_277)


	//   ....[0]....
.L_277:
        /*006c*/ 	.word	0x00000070


	//   ....[1]....
        /*0070*/ 	.word	0x000000d0


	//   ....[2]....
        /*0074*/ 	.word	0x00000250


	//----- nvinfo : EIATTR_CBANK_PARAM_SIZE
	.align		4
.L_278:
        /*0078*/ 	.byte	0x03, 0x19
        /*007a*/ 	.short	0x0024


	//----- nvinfo : EIATTR_PARAM_CBANK
	.align		4
        /*007c*/ 	.byte	0x04, 0x0a
        /*007e*/ 	.short	(.L_280 - .L_279)
	.align		4
.L_279:
        /*0080*/ 	.word	index@(.nv.constant0._Z19compactifyProposalsPK14SudokuProposalPS_PKiS4_i)
        /*0084*/ 	.short	0x0380
        /*0086*/ 	.short	0x0024


	//----- nvinfo : EIATTR_SW_WAR
	.align		4
.L_280:
        /*0088*/ 	.byte	0x04, 0x36
        /*008a*/ 	.short	(.L_282 - .L_281)
.L_281:
        /*008c*/ 	.word	0x00000008
.L_282:


//--------------------- .nv.callgraph             --------------------------
	.section	.nv.callgraph,"",@"SHT_CUDA_CALLGRAPH"
	.align	4
	.sectionentsize	8
	.align		4
        /*0000*/ 	.word	0x00000000
	.align		4
        /*0004*/ 	.word	0xffffffff
	.align		4
        /*0008*/ 	.word	0x00000000
	.align		4
        /*000c*/ 	.word	0xfffffffe
	.align		4
        /*0010*/ 	.word	0x00000000
	.align		4
        /*0014*/ 	.word	0xfffffffd
	.align		4
        /*0018*/ 	.word	0x00000000
	.align		4
        /*001c*/ 	.word	0xfffffffc


//--------------------- .nv.constant4             --------------------------
	.section	.nv.constant4,"a",@progbits
	.align	8
	.align		8
.nv.constant4:
        /*0000*/ 	.dword	_ZN34_INTERNAL_a4005196_4_k_cu_ac91facf4cuda3std3__45__cpo5beginE
	.align		8
        /*0008*/ 	.dword	_ZN34_INTERNAL_a4005196_4_k_cu_ac91facf4cuda3std3__45__cpo3endE
	.align		8
        /*0010*/ 	.dword	_ZN34_INTERNAL_a4005196_4_k_cu_ac91facf4cuda3std3__45__cpo6cbeginE
	.align		8
        /*0018*/ 	.dword	_ZN34_INTERNAL_a4005196_4_k_cu_ac91facf4cuda3std3__45__cpo4cendE
	.align		8
        /*0020*/ 	.dword	_ZN34_INTERNAL_a4005196_4_k_cu_ac91facf4cuda3std3__45__cpo6rbeginE
	.align		8
        /*0028*/ 	.dword	_ZN34_INTERNAL_a4005196_4_k_cu_ac91facf4cuda3std3__45__cpo4rendE
	.align		8
        /*0030*/ 	.dword	_ZN34_INTERNAL_a4005196_4_k_cu_ac91facf4cuda3std3__45__cpo7crbeginE
	.align		8
        /*0038*/ 	.dword	_ZN34_INTERNAL_a4005196_4_k_cu_ac91facf4cuda3std3__45__cpo5crendE
	.align		8
        /*0040*/ 	.dword	_ZN34_INTERNAL_a4005196_4_k_cu_ac91facf4cuda3std3__436_GLOBAL__N__a4005196_4_k_cu_ac91facf6ignoreE
	.align		8
        /*0048*/ 	.dword	_ZN34_INTERNAL_a4005196_4_k_cu_ac91facf4cuda3std3__419piecewise_constructE
	.align		8
        /*0050*/ 	.dword	_ZN34_INTERNAL_a4005196_4_k_cu_ac91facf4cuda3std3__48in_placeE
	.align		8
        /*0058*/ 	.dword	_ZN34_INTERNAL_a4005196_4_k_cu_ac91facf4cuda3std3__420unreachable_sentinelE
	.align		8
        /*0060*/ 	.dword	_ZN34_INTERNAL_a4005196_4_k_cu_ac91facf4cuda3std3__47nulloptE
	.align		8
        /*0068*/ 	.dword	_ZN34_INTERNAL_a4005196_4_k_cu_ac91facf4cuda3std3__48unexpectE
	.align		8
        /*0070*/ 	.dword	_ZN34_INTERNAL_a4005196_4_k_cu_ac91facf4cuda3std6ranges3__45__cpo4swapE
	.align		8
        /*0078*/ 	.dword	_ZN34_INTERNAL_a4005196_4_k_cu_ac91facf4cuda3std6ranges3__45__cpo9iter_moveE
	.align		8
        /*0080*/ 	.dword	_ZN34_INTERNAL_a4005196_4_k_cu_ac91facf4cuda3std6ranges3__45__cpo5beginE
	.align		8
        /*0088*/ 	.dword	_ZN34_INTERNAL_a4005196_4_k_cu_ac91facf4cuda3std6ranges3__45__cpo3endE
	.align		8
        /*0090*/ 	.dword	_ZN34_INTERNAL_a4005196_4_k_cu_ac91facf4cuda3std6ranges3__45__cpo6cbeginE
	.align		8
        /*0098*/ 	.dword	_ZN34_INTERNAL_a4005196_4_k_cu_ac91facf4cuda3std6ranges3__45__cpo4cendE
	.align		8
        /*00a0*/ 	.dword	_ZN34_INTERNAL_a4005196_4_k_cu_ac91facf4cuda3std6ranges3__45__cpo7advanceE
	.align		8
        /*00a8*/ 	.dword	_ZN34_INTERNAL_a4005196_4_k_cu_ac91facf4cuda3std6ranges3__45__cpo9iter_swapE
	.align		8
        /*00b0*/ 	.dword	_ZN34_INTERNAL_a4005196_4_k_cu_ac91facf4cuda3std6ranges3__45__cpo4nextE
	.align		8
        /*00b8*/ 	.dword	_ZN34_INTERNAL_a4005196_4_k_cu_ac91facf4cuda3std6ranges3__45__cpo4prevE
	.align		8
        /*00c0*/ 	.dword	_ZN34_INTERNAL_a4005196_4_k_cu_ac91facf4cuda3std6ranges3__45__cpo4dataE
	.align		8
        /*00c8*/ 	.dword	_ZN34_INTERNAL_a4005196_4_k_cu_ac91facf4cuda3std6ranges3__45__cpo5cdataE
	.align		8
        /*00d0*/ 	.dword	_ZN34_INTERNAL_a4005196_4_k_cu_ac91facf4cuda3std6ranges3__45__cpo4sizeE
	.align		8
        /*00d8*/ 	.dword	_ZN34_INTERNAL_a4005196_4_k_cu_ac91facf4cuda3std6ranges3__45__cpo5ssizeE
	.align		8
        /*00e0*/ 	.dword	_ZN34_INTERNAL_a4005196_4_k_cu_ac91facf4cuda3std6ranges3__45__cpo8distanceE
	.align		8
        /*00e8*/ 	.dword	_ZN34_INTERNAL_a4005196_4_k_cu_ac91facf6thrust24THRUST_300001_SM_1000_NS8cuda_cub3parE
	.align		8
        /*00f0*/ 	.dword	_ZN34_INTERNAL_a4005196_4_k_cu_ac91facf6thrust24THRUST_300001_SM_1000_NS8cuda_cub10par_nosyncE
	.align		8
        /*00f8*/ 	.dword	_ZN34_INTERNAL_a4005196_4_k_cu_ac91facf6thrust24THRUST_300001_SM_1000_NS6system6detail10sequential3seqE
	.align		8
        /*0100*/ 	.dword	_ZN34_INTERNAL_a4005196_4_k_cu_ac91facf6thrust24THRUST_300001_SM_1000_NS6system3cpp3parE
	.align		8
        /*0108*/ 	.dword	_ZN34_INTERNAL_a4005196_4_k_cu_ac91facf6thrust24THRUST_300001_SM_1000_NS12placeholders2_1E
	.align		8
        /*0110*/ 	.dword	_ZN34_INTERNAL_a4005196_4_k_cu_ac91facf6thrust24THRUST_300001_SM_1000_NS12placeholders2_2E
	.align		8
        /*0118*/ 	.dword	_ZN34_INTERNAL_a4005196_4_k_cu_ac91facf6thrust24THRUST_300001_SM_1000_NS12placeholders2_3E
	.align		8
        /*0120*/ 	.dword	_ZN34_INTERNAL_a4005196_4_k_cu_ac91facf6thrust24THRUST_300001_SM_1000_NS12placeholders2_4E
	.align		8
        /*0128*/ 	.dword	_ZN34_INTERNAL_a4005196_4_k_cu_ac91facf6thrust24THRUST_300001_SM_1000_NS12placeholders2_5E
	.align		8
        /*0130*/ 	.dword	_ZN34_INTERNAL_a4005196_4_k_cu_ac91facf6thrust24THRUST_300001_SM_1000_NS12placeholders2_6E
	.align		8
        /*0138*/ 	.dword	_ZN34_INTERNAL_a4005196_4_k_cu_ac91facf6thrust24THRUST_300001_SM_1000_NS12placeholders2_7E
	.align		8
        /*0140*/ 	.dword	_ZN34_INTERNAL_a4005196_4_k_cu_ac91facf6thrust24THRUST_300001_SM_1000_NS12placeholders2_8E
	.align		8
        /*0148*/ 	.dword	_ZN34_INTERNAL_a4005196_4_k_cu_ac91facf6thrust24THRUST_300001_SM_1000_NS12placeholders2_9E
	.align		8
        /*0150*/ 	.dword	_ZN34_INTERNAL_a4005196_4_k_cu_ac91facf6thrust24THRUST_300001_SM_1000_NS12placeholders3_10E
	.align		8
        /*0158*/ 	.dword	_ZN34_INTERNAL_a4005196_4_k_cu_ac91facf6thrust24THRUST_300001_SM_1000_NS3seqE
	.align		8
        /*0160*/ 	.dword	_ZN34_INTERNAL_a4005196_4_k_cu_ac91facf6thrust24THRUST_300001_SM_1000_NS6deviceE


//--------------------- .text._ZN3cub18CUB_300001_SM_10006detail4scan16DeviceScanKernelINS2_10policy_hubIiiimN4cuda3std3__44plusIvEEE10Policy1000EN6thrust24THRUST_300001_SM_1000_NS6detail15normal_iteratorINSD_10device_ptrIiEEEESI_NS0_13ScanTileStateIiLb1EEES9_NS1_10InputValueIiPiEEmiLb0EiEEvT0_T1_T2_iT3_T4_T5_ --------------------------
	.section	.text._ZN3cub18CUB_300001_SM_10006detail4scan16DeviceScanKernelINS2_10policy_hubIiiimN4cuda3std3__44plusIvEEE10Policy1000EN6thrust24THRUST_300001_SM_1000_NS6detail15normal_iteratorINSD_10device_ptrIiEEEESI_NS0_13ScanTileStateIiLb1EEES9_NS1_10InputValueIiPiEEmiLb0EiEEvT0_T1_T2_iT3_T4_T5_,"ax",@progbits
	.align	128
        .global         _ZN3cub18CUB_300001_SM_10006detail4scan16DeviceScanKernelINS2_10policy_hubIiiimN4cuda3std3__44plusIvEEE10Policy1000EN6thrust24THRUST_300001_SM_1000_NS6detail15normal_iteratorINSD_10device_ptrIiEEEESI_NS0_13ScanTileStateIiLb1EEES9_NS1_10InputValueIiPiEEmiLb0EiEEvT0_T1_T2_iT3_T4_T5_
        .type           _ZN3cub18CUB_300001_SM_10006detail4scan16DeviceScanKernelINS2_10policy_hubIiiimN4cuda3std3__44plusIvEEE10Policy1000EN6thrust24THRUST_300001_SM_1000_NS6detail15normal_iteratorINSD_10device_ptrIiEEEESI_NS0_13ScanTileStateIiLb1EEES9_NS1_10InputValueIiPiEEmiLb0EiEEvT0_T1_T2_iT3_T4_T5_,@function
        .size           _ZN3cub18CUB_300001_SM_10006detail4scan16DeviceScanKernelINS2_10policy_hubIiiimN4cuda3std3__44plusIvEEE10Policy1000EN6thrust24THRUST_300001_SM_1000_NS6detail15normal_iteratorINSD_10device_ptrIiEEEESI_NS0_13ScanTileStateIiLb1EEES9_NS1_10InputValueIiPiEEmiLb0EiEEvT0_T1_T2_iT3_T4_T5_,(.L_x_3972 - _ZN3cub18CUB_300001_SM_10006detail4scan16DeviceScanKernelINS2_10policy_hubIiiimN4cuda3std3__44plusIvEEE10Policy1000EN6thrust24THRUST_300001_SM_1000_NS6detail15normal_iteratorINSD_10device_ptrIiEEEESI_NS0_13ScanTileStateIiLb1EEES9_NS1_10InputValueIiPiEEmiLb0EiEEvT0_T1_T2_iT3_T4_T5_)
        .other          _ZN3cub18CUB_300001_SM_10006detail4scan16DeviceScanKernelINS2_10policy_hubIiiimN4cuda3std3__44plusIvEEE10Policy1000EN6thrust24THRUST_300001_SM_1000_NS6detail15normal_iteratorINSD_10device_ptrIiEEEESI_NS0_13ScanTileStateIiLb1EEES9_NS1_10InputValueIiPiEEmiLb0EiEEvT0_T1_T2_iT3_T4_T5_,@"STO_CUDA_ENTRY STV_DEFAULT"
_ZN3cub18CUB_300001_SM_10006detail4scan16DeviceScanKernelINS2_10policy_hubIiiimN4cuda3std3__44plusIvEEE10Policy1000EN6thrust24THRUST_300001_SM_1000_NS6detail15normal_iteratorINSD_10device_ptrIiEEEESI_NS0_13ScanTileStateIiLb1EEES9_NS1_10InputValueIiPiEEmiLb0EiEEvT0_T1_T2_iT3_T4_T5_:
.text._ZN3cub18CUB_300001_SM_10006detail4scan16DeviceScanKernelINS2_10policy_hubIiiimN4cuda3std3__44plusIvEEE10Policy1000EN6thrust24THRUST_300001_SM_1000_NS6detail15normal_iteratorINSD_10device_ptrIiEEEESI_NS0_13ScanTileStateIiLb1EEES9_NS1_10InputValueIiPiEEmiLb0EiEEvT0_T1_T2_iT3_T4_T5_:
[----:B------:R-:W-:Y:S01]  /*0000*/  LDC R1, c[0x0][0x37c] ;  /* 0x0000df00ff017b82 */ /* 0x000fe20000000800 */
[----:B------:R-:W0:Y:S01]  /*0010*/  LDCU UR4, c[0x0][0x3a0] ;  /* 0x00007400ff0477ac */ /* 0x000e220008000800 */
[----:B------:R-:W1:Y:S06]  /*0020*/  LDCU.64 UR12, c[0x0][0x358] ;  /* 0x00006b00ff0c77ac */ /* 0x000e6c0008000a00 */
[----:B------:R-:W2:Y:S01]  /*0030*/  S2UR UR6, SR_CTAID.X ;  /* 0x00000000000679c3 */ /* 0x000ea20000002500 */
[----:B------:R-:W3:Y:S01]  /*0040*/  LDCU.64 UR8, c[0x0][0x3b0] ;  /* 0x00007600ff0877ac */ /* 0x000ee20008000a00 */
[----:B0-----:R-:W-:-:S06]  /*0050*/  UPRMT UR4, UR4, 0x7770, URZ ;  /* 0x0000777004047896 */ /* 0x001fcc00080000ff */
[----:B------:R-:W-:-:S05]  /*0060*/  ISETP.NE.AND P0, PT, RZ, UR4, PT ;  /* 0x00000004ff007c0c */ /* 0x000fca000bf05270 */
[----:B------:R-:W2:Y:S08]  /*0070*/  LDCU UR4, c[0x0][0x398] ;  /* 0x00007300ff0477ac */ /* 0x000eb00008000800 */
[----:B------:R-:W1:Y:S02]  /*0080*/  @P0 LDC.64 R2, c[0x0][0x3a8] ;  /* 0x0000ea00ff020b82 */ /* 0x000e640000000a00 */
[----:B-1----:R0:W5:Y:S01]  /*0090*/  @P0 LDG.E R39, desc[UR12][R2.64] ;  /* 0x0000000c02270981 */ /* 0x002162000c1e1900 */
[----:B--2---:R-:W-:-:S04]  /*00a0*/  UIADD3 UR6, UPT, UPT, UR6, UR4, URZ ;  /* 0x0000000406067290 */ /* 0x004fc8000fffe0ff */
[----:B------:R-:W-:-:S04]  /*00b0*/  UIMAD.WIDE UR10, UR6, 0x1ee0, URZ ;  /* 0x00001ee0060a78a5 */ /* 0x000fc8000f8e02ff */
[----:B---3--:R-:W-:-:S04]  /*00c0*/  UIADD3 UR7, UP0, UPT, -UR10, UR8, URZ ;  /* 0x000000080a077290 */ /* 0x008fc8000ff1e1ff */
[----:B------:R-:W-:Y:S02]  /*00d0*/  UIADD3.X UR4, UPT, UPT, ~UR11, UR9, URZ, UP0, !UPT ;  /* 0x000000090b047290 */ /* 0x000fe400087fe5ff */
[----:B------:R-:W-:-:S04]  /*00e0*/  UISETP.GE.U32.AND UP0, UPT, UR7, 0x1ee1, UPT ;  /* 0x00001ee10700788c */ /* 0x000fc8000bf06070 */
[----:B------:R-:W-:Y:S01]  /*00f0*/  UISETP.GE.U32.AND.EX UP0, UPT, UR4, URZ, UPT, UP0 ;  /* 0x000000ff0400728c */ /* 0x000fe2000bf06100 */
[----:B------:R-:W1:Y:S08]  /*0100*/  @!P0 LDC R39, c[0x0][0x3a8] ;  /* 0x0000ea00ff278b82 */ /* 0x000e700000000800 */
[----:B0-----:R-:W-:Y:S05]  /*0110*/  BRA.U !UP0, `(.L_x_0) ;  /* 0x0000001908f47547 */ /* 0x001fea000b800000 */
[----:B------:R-:W0:Y:S01]  /*0120*/  S2R R35, SR_TID.X ;  /* 0x0000000000237919 */ /* 0x000e220000002100 */
[----:B------:R-:W2:Y:S01]  /*0130*/  LDCU.64 UR4, c[0x0][0x380] ;  /* 0x00007000ff0477ac */ /* 0x000ea20008000a00 */
[C---:B0-----:R-:W-:Y:S02]  /*0140*/  LOP3.LUT R0, R35.reuse, 0x1f, RZ, 0xc0, !PT ;  /* 0x0000001f23007812 */ /* 0x041fe400078ec0ff */
[----:B------:R-:W-:-:S05]  /*0150*/  LOP3.LUT R3, R35, 0x3e0, RZ, 0xc0, !PT ;  /* 0x000003e023037812 */ /* 0x000fca00078ec0ff */
[----:B------:R-:W-:-:S05]  /*0160*/  IMAD R0, R3, 0x13, R0 ;  /* 0x0000001303007824 */ /* 0x000fca00078e0200 */
[----:B------:R-:W-:-:S05]  /*0170*/  IADD3 R0, P0, PT, R0, UR10, RZ ;  /* 0x0000000a00007c10 */ /* 0x000fca000ff1e0ff */
[----:B------:R-:W-:Y:S02]  /*0180*/  IMAD.X R3, RZ, RZ, UR11, P0 ;  /* 0x0000000bff037e24 */ /* 0x000fe400080e06ff */
[----:B------:R-:W-:-:S03]  /*0190*/  IMAD.SHL.U32 R31, R0, 0x4, RZ ;  /* 0x00000004001f7824 */ /* 0x000fc600078e00ff */
[----:B------:R-:W-:Y:S02]  /*01a0*/  SHF.L.U64.HI R30, R0, 0x2, R3 ;  /* 0x00000002001e7819 */ /* 0x000fe40000010203 */
[----:B--2---:R-:W-:-:S04]  /*01b0*/  IADD3 R2, P0, PT, R31, UR4, RZ ;  /* 0x000000041f027c10 */ /* 0x004fc8000ff1e0ff */
[----:B------:R-:W-:-:S05]  /*01c0*/  IADD3.X R3, PT, PT, R30, UR5, RZ, P0, !PT ;  /* 0x000000051e037c10 */ /* 0x000fca00087fe4ff */
[----:B------:R-:W2:Y:S04]  /*01d0*/  LDG.E R5, desc[UR12][R2.64] ;  /* 0x0000000c02057981 */ /* 0x000ea8000c1e1900 */
[----:B------:R-:W3:Y:S04]  /*01e0*/  LDG.E R7, desc[UR12][R2.64+0x80] ;  /* 0x0000800c02077981 */ /* 0x000ee8000c1e1900 */
[----:B------:R-:W4:Y:S04]  /*01f0*/  LDG.E R9, desc[UR12][R2.64+0x100] ;  /* 0x0001000c02097981 */ /* 0x000f28000c1e1900 */
        /* <DEDUP_REMOVED lines=15> */
[----:B------:R-:W4:Y:S01]  /*02f0*/  LDG.E R8, desc[UR12][R2.64+0x900] ;  /* 0x0009000c02087981 */ /* 0x000f22000c1e1900 */
[----:B------:R-:W0:Y:S01]  /*0300*/  S2UR UR5, SR_CgaCtaId ;  /* 0x00000000000579c3 */ /* 0x000e220000008800 */
[----:B------:R-:W-:Y:S01]  /*0310*/  SHF.R.U32.HI R36, RZ, 0x5, R35 ;  /* 0x00000005ff247819 */ /* 0x000fe20000011623 */
[----:B------:R-:W-:Y:S01]  /*0320*/  UMOV UR4, 0x400 ;  /* 0x0000040000047882 */ /* 0x000fe20000000000 */
[----:B------:R-:W1:Y:S01]  /*0330*/  S2R R37, SR_LANEID ;  /* 0x0000000000257919 */ /* 0x000e620000000000 */
[----:B------:R-:W-:Y:S01]  /*0340*/  UISETP.NE.AND UP0, UPT, UR6, URZ, UPT ;  /* 0x000000ff0600728c */ /* 0x000fe2000bf05270 */
[----:B------:R-:W-:Y:S01]  /*0350*/  BSSY.RECONVERGENT B0, `(.L_x_1) ;  /* 0x0000148000007945 */ /* 0x000fe20003800200 */
[----:B0-----:R-:W-:Y:S01]  /*0360*/  ULEA UR4, UR5, UR4, 0x18 ;  /* 0x0000000405047291 */ /* 0x001fe2000f8ec0ff */
[----:B-1----:R-:W-:-:S05]  /*0370*/  IMAD R34, R36, 0x260, R37 ;  /* 0x0000026024227824 */ /* 0x002fca00078e0225 */
[----:B------:R-:W-:-:S05]  /*0380*/  LEA R34, R34, UR4, 0x2 ;  /* 0x0000000422227c11 */ /* 0x000fca000f8e10ff */
[----:B------:R-:W-:Y:S01]  /*0390*/  IMAD R33, R37, 0x48, R34 ;  /* 0x0000004825217824 */ /* 0x000fe200078e0222 */
[----:B--2---:R0:W-:Y:S04]  /*03a0*/  STS [R34], R5 ;  /* 0x0000000522007388 */ /* 0x0041e80000000800 */
[----:B---3--:R0:W-:Y:S04]  /*03b0*/  STS [R34+0x80], R7 ;  /* 0x0000800722007388 */ /* 0x0081e80000000800 */
[----:B----4-:R0:W-:Y:S04]  /*03c0*/  STS [R34+0x100], R9 ;  /* 0x0001000922007388 */ /* 0x0101e80000000800 */
[----:B------:R0:W-:Y:S04]  /*03d0*/  STS [R34+0x180], R11 ;  /* 0x0001800b22007388 */ /* 0x0001e80000000800 */
        /* <DEDUP_REMOVED lines=14> */
[----:B------:R0:W-:Y:S01]  /*04c0*/  STS [R34+0x900], R8 ;  /* 0x0009000822007388 */ /* 0x0001e20000000800 */
[----:B------:R-:W-:-:S03]  /*04d0*/  NOP ;  /* 0x0000000000007918 */ /* 0x000fc60000000000 */
[----:B------:R0:W1:Y:S04]  /*04e0*/  LDS R32, [R33] ;  /* 0x0000000021207984 */ /* 0x0000680000000800 */
[----:B------:R0:W2:Y:S04]  /*04f0*/  LDS R29, [R33+0x4] ;  /* 0x00000400211d7984 */ /* 0x0000a80000000800 */
[----:B------:R0:W3:Y:S04]  /*0500*/  LDS R28, [R33+0x8] ;  /* 0x00000800211c7984 */ /* 0x0000e80000000800 */
[----:B------:R0:W4:Y:S04]  /*0510*/  LDS R27, [R33+0xc] ;  /* 0x00000c00211b7984 */ /* 0x0001280000000800 */
[----:B------:R0:W0:Y:S04]  /*0520*/  LDS R26, [R33+0x10] ;  /* 0x00001000211a7984 */ /* 0x0000280000000800 */
        /* <DEDUP_REMOVED lines=13> */
[----:B------:R0:W0:Y:S01]  /*0600*/  LDS R9, [R33+0x48] ;  /* 0x0000480021097984 */ /* 0x0000220000000800 */
[----:B------:R-:W-:Y:S06]  /*0610*/  BAR.SYNC.DEFER_BLOCKING 0x0 ;  /* 0x0000000000007b1d */ /* 0x000fec0000010000 */
[----:B-1234-:R-:W-:Y:S05]  /*0620*/  BRA.U UP0, `(.L_x_2) ;  /* 0x0000000500247547 */ /* 0x01efea000b800000 */
[----:B0-----:R-:W-:Y:S02]  /*0630*/  IADD3 R8, PT, PT, R28, R29, R32 ;  /* 0x0000001d1c087210 */ /* 0x001fe40007ffe020 */
[C---:B------:R-:W-:Y:S02]  /*0640*/  ISETP.NE.AND P1, PT, R37.reuse, 0x1f, PT ;  /* 0x0000001f2500780c */ /* 0x040fe40003f25270 */
[----:B------:R-:W-:Y:S02]  /*0650*/  IADD3 R8, PT, PT, R26, R27, R8 ;  /* 0x0000001b1a087210 */ /* 0x000fe40007ffe008 */
[----:B------:R-:W-:Y:S02]  /*0660*/  ISETP.NE.AND P2, PT, R37, RZ, PT ;  /* 0x000000ff2500720c */ /* 0x000fe40003f45270 */
[----:B------:R-:W-:-:S04]  /*0670*/  IADD3 R8, PT, PT, R24, R25, R8 ;  /* 0x0000001918087210 */ /* 0x000fc80007ffe008 */
[----:B------:R-:W-:-:S03]  /*0680*/  IADD3 R8, PT, PT, R22, R23, R8 ;  /* 0x0000001716087210 */ /* 0x000fc60007ffe008 */
[----:B------:R-:W-:Y:S02]  /*0690*/  @!P1 LEA R42, R36, UR4, 0x2 ;  /* 0x00000004242a9c11 */ /* 0x000fe4000f8e10ff */
[----:B------:R-:W-:-:S04]  /*06a0*/  IADD3 R8, PT, PT, R20, R21, R8 ;  /* 0x0000001514087210 */ /* 0x000fc80007ffe008 */
[----:B------:R-:W-:-:S04]  /*06b0*/  IADD3 R8, PT, PT, R6, R7, R8 ;  /* 0x0000000706087210 */ /* 0x000fc80007ffe008 */
[----:B------:R-:W-:-:S04]  /*06c0*/  IADD3 R8, PT, PT, R4, R5, R8 ;  /* 0x0000000504087210 */ /* 0x000fc80007ffe008 */
[----:B------:R-:W-:-:S04]  /*06d0*/  IADD3 R8, PT, PT, R2, R3, R8 ;  /* 0x0000000302087210 */ /* 0x000fc80007ffe008 */
[----:B------:R-:W-:-:S05]  /*06e0*/  IADD3 R38, PT, PT, R9, R0, R8 ;  /* 0x0000000009267210 */ /* 0x000fca0007ffe008 */
[----:B------:R-:W0:Y:S02]  /*06f0*/  SHFL.UP P0, R9, R38, 0x1, RZ ;  /* 0x0420000026097989 */ /* 0x000e2400000000ff */
[----:B0-----:R-:W-:-:S05]  /*0700*/  @P0 IMAD.IADD R9, R38, 0x1, R9 ;  /* 0x0000000126090824 */ /* 0x001fca00078e0209 */
[----:B------:R-:W0:Y:S02]  /*0710*/  SHFL.UP P0, R12, R9, 0x2, RZ ;  /* 0x04400000090c7989 */ /* 0x000e2400000000ff */
[----:B0-----:R-:W-:-:S05]  /*0720*/  @P0 IMAD.IADD R12, R9, 0x1, R12 ;  /* 0x00000001090c0824 */ /* 0x001fca00078e020c */
[----:B------:R-:W0:Y:S02]  /*0730*/  SHFL.UP P0, R17, R12, 0x4, RZ ;  /* 0x048000000c117989 */ /* 0x000e2400000000ff */
[----:B0-----:R-:W-:-:S05]  /*0740*/  @P0 IMAD.IADD R17, R12, 0x1, R17 ;  /* 0x000000010c110824 */ /* 0x001fca00078e0211 */
[----:B------:R-:W0:Y:S02]  /*0750*/  SHFL.UP P0, R40, R17, 0x8, RZ ;  /* 0x0500000011287989 */ /* 0x000e2400000000ff */
[----:B0-----:R-:W-:-:S05]  /*0760*/  @P0 IMAD.IADD R40, R17, 0x1, R40 ;  /* 0x0000000111280824 */ /* 0x001fca00078e0228 */
[----:B------:R-:W0:Y:S02]  /*0770*/  SHFL.UP P0, R41, R40, 0x10, RZ ;  /* 0x0600000028297989 */ /* 0x000e2400000000ff */
[----:B0-----:R-:W-:Y:S01]  /*0780*/  @P0 IMAD.IADD R41, R40, 0x1, R41 ;  /* 0x0000000128290824 */ /* 0x001fe200078e0229 */
[----:B------:R-:W-:-:S03]  /*0790*/  ISETP.NE.AND P0, PT, R36, 0x2, PT ;  /* 0x000000022400780c */ /* 0x000fc60003f05270 */
[----:B------:R-:W-:Y:S01]  /*07a0*/  IMAD.IADD R38, R41, 0x1, -R38 ;  /* 0x0000000129267824 */ /* 0x000fe200078e0a26 */
[----:B------:R-:W-:Y:S01]  /*07b0*/  @!P1 STS [R42+0x10], R41 ;  /* 0x000010292a009388 */ /* 0x000fe20000000800 */
[----:B------:R-:W-:Y:S01]  /*07c0*/  BAR.SYNC.DEFER_BLOCKING 0x0 ;  /* 0x0000000000007b1d */ /* 0x000fe20000010000 */
[----:B------:R-:W-:Y:S02]  /*07d0*/  ISETP.NE.AND P1, PT, R36, 0xc, PT ;  /* 0x0000000c2400780c */ /* 0x000fe40003f25270 */
[----:B------:R-:W-:-:S03]  /*07e0*/  SEL R38, R38, RZ, P2 ;  /* 0x000000ff26267207 */ /* 0x000fc60001000000 */
[----:B------:R-:W0:Y:S04]  /*07f0*/  LDS.128 R8, [UR4+0x10] ;  /* 0x00001004ff087984 */ /* 0x000e280008000c00 */
[----:B------:R-:W1:Y:S04]  /*0800*/  LDS.128 R12, [UR4+0x20] ;  /* 0x00002004ff0c7984 */ /* 0x000e680008000c00 */
[----:B------:R-:W2:Y:S01]  /*0810*/  LDS.128 R16, [UR4+0x30] ;  /* 0x00003004ff107984 */ /* 0x000ea20008000c00 */
[----:B0-----:R-:W-:-:S04]  /*0820*/  IMAD.IADD R9, R8, 0x1, R9 ;  /* 0x0000000108097824 */ /* 0x001fc800078e0209 */
[----:B------:R-:W-:Y:S01]  /*0830*/  IMAD.IADD R10, R10, 0x1, R9 ;  /* 0x000000010a0a7824 */ /* 0x000fe200078e0209 */
[----:B------:R-:W-:Y:S02]  /*0840*/  SEL R8, R9, R8, !P0 ;  /* 0x0000000809087207 */ /* 0x000fe40004000000 */
[----:B------:R-:W-:Y:S01]  /*0850*/  ISETP.NE.AND P0, PT, R36, 0x3, PT ;  /* 0x000000032400780c */ /* 0x000fe20003f05270 */
[----:B------:R-:W-:-:S03]  /*0860*/  IMAD.IADD R11, R11, 0x1, R10 ;  /* 0x000000010b0b7824 */ /* 0x000fc600078e020a */
[----:B------:R-:W-:Y:S01]  /*0870*/  SEL R8, R10, R8, !P0 ;  /* 0x000000080a087207 */ /* 0x000fe20004000000 */
[----:B-1----:R-:W-:Y:S01]  /*0880*/  IMAD.IADD R12, R11, 0x1, R12 ;  /* 0x000000010b0c7824 */ /* 0x002fe200078e020c */
[----:B------:R-:W-:-:S03]  /*0890*/  ISETP.NE.AND P0, PT, R36, 0x4, PT ;  /* 0x000000042400780c */ /* 0x000fc60003f05270 */
[----:B------:R-:W-:Y:S01]  /*08a0*/  IMAD.IADD R13, R13, 0x1, R12 ;  /* 0x000000010d0d7824 */ /* 0x000fe200078e020c */
[----:B------:R-:W-:Y:S02]  /*08b0*/  SEL R8, R11, R8, !P0 ;  /* 0x000000080b087207 */ /* 0x000fe40004000000 */
[----:B------:R-:W-:Y:S01]  /*08c0*/  ISETP.NE.AND P0, PT, R36, 0x5, PT ;  /* 0x000000052400780c */ /* 0x000fe20003f05270 */
[----:B------:R-:W-:-:S03]  /*08d0*/  IMAD.IADD R14, R14, 0x1, R13 ;  /* 0x000000010e0e7824 */ /* 0x000fc600078e020d */
[----:B------:R-:W-:Y:S01]  /*08e0*/  SEL R8, R12, R8, !P0 ;  /* 0x000000080c087207 */ /* 0x000fe20004000000 */
[----:B------:R-:W-:Y:S01]  /*08f0*/  IMAD.IADD R15, R15, 0x1, R14 ;  /* 0x000000010f0f7824 */ /* 0x000fe200078e020e */
[----:B------:R-:W-:-:S03]  /*0900*/  ISETP.NE.AND P0, PT, R36, 0x6, PT ;  /* 0x000000062400780c */ /* 0x000fc60003f05270 */
[----:B--2---:R-:W-:Y:S01]  /*0910*/  IMAD.IADD R16, R15, 0x1, R16 ;  /* 0x000000010f107824 */ /* 0x004fe200078e0210 */
[----:B------:R-:W-:Y:S02]  /*0920*/  SEL R9, R13, R8, !P0 ;  /* 0x000000080d097207 */ /* 0x000fe40004000000 */
[----:B------:R-:W-:Y:S01]  /*0930*/  ISETP.NE.AND P0, PT, R36, 0x7, PT ;  /* 0x000000072400780c */ /* 0x000fe20003f05270 */
[----:B------:R-:W0:Y:S01]  /*0940*/  LDS R8, [UR4+0x40] ;  /* 0x00004004ff087984 */ /* 0x000e220008000800 */
[----:B------:R-:W-:Y:S02]  /*0950*/  IMAD.IADD R17, R17, 0x1, R16 ;  /* 0x0000000111117824 */ /* 0x000fe400078e0210 */
[----:B------:R-:W-:Y:S02]  /*0960*/  SEL R9, R14, R9, !P0 ;  /* 0x000000090e097207 */ /* 0x000fe40004000000 */
[----:B------:R-:W-:Y:S01]  /*0970*/  ISETP.NE.AND P0, PT, R36, 0x8, PT ;  /* 0x000000082400780c */ /* 0x000fe20003f05270 */
[----:B------:R-:W-:-:S03]  /*0980*/  IMAD.IADD R18, R18, 0x1, R17 ;  /* 0x0000000112127824 */ /* 0x000fc600078e0211 */
[----:B------:R-:W-:Y:S02]  /*0990*/  SEL R9, R15, R9, !P0 ;  /* 0x000000090f097207 */ /* 0x000fe40004000000 */
[----:B------:R-:W-:-:S04]  /*09a0*/  ISETP.NE.AND P0, PT, R36, 0x9, PT ;  /* 0x000000092400780c */ /* 0x000fc80003f05270 */
[----:B------:R-:W-:Y:S02]  /*09b0*/  SEL R9, R16, R9, !P0 ;  /* 0x0000000910097207 */ /* 0x000fe40004000000 */
[----:B------:R-:W-:-:S04]  /*09c0*/  ISETP.NE.AND P0, PT, R36, 0xa, PT ;  /* 0x0000000a2400780c */ /* 0x000fc80003f05270 */
[----:B------:R-:W-:Y:S02]  /*09d0*/  SEL R9, R17, R9, !P0 ;  /* 0x0000000911097207 */ /* 0x000fe40004000000 */
[----:B------:R-:W-:-:S04]  /*09e0*/  ISETP.NE.AND P0, PT, R36, 0xb, PT ;  /* 0x0000000b2400780c */ /* 0x000fc80003f05270 */
[----:B------:R-:W-:Y:S01]  /*09f0*/  SEL R9, R18, R9, !P0 ;  /* 0x0000000912097207 */ /* 0x000fe20004000000 */
[----:B------:R-:W-:Y:S01]  /*0a00*/  IMAD.IADD R18, R19, 0x1, R18 ;  /* 0x0000000113127824 */ /* 0x000fe200078e0212 */
[----:B------:R-:W-:-:S04]  /*0a10*/  ISETP.GE.U32.AND P0, PT, R35, 0x20, PT ;  /* 0x000000202300780c */ /* 0x000fc80003f06070 */
[C---:B------:R-:W-:Y:S02]  /*0a20*/  SEL R9, R18.reuse, R9, !P1 ;  /* 0x0000000912097207 */ /* 0x040fe40004800000 */
[----:B------:R-:W-:Y:S02]  /*0a30*/  ISETP.NE.AND P1, PT, R35, RZ, PT ;  /* 0x000000ff2300720c */ /* 0x000fe40003f25270 */
[----:B------:R-:W-:Y:S02]  /*0a40*/  SEL R10, R9, RZ, P0 ;  /* 0x000000ff090a7207 */ /* 0x000fe40000000000 */
[--C-:B0----5:R-:W-:Y:S02]  /*0a50*/  IADD3 R9, PT, PT, R18, R8, R39.reuse ;  /* 0x0000000812097210 */ /* 0x121fe40007ffe027 */
[----:B------:R-:W-:-:S07]  /*0a60*/  IADD3 R38, PT, PT, R10, R38, R39 ;  /* 0x000000260a267210 */ /* 0x000fce0007ffe027 */
[----:B------:R-:W-:Y:S05]  /*0a70*/  @P1 BRA `(.L_x_3) ;  /* 0x0000000c00541947 */ /* 0x000fea0003800000 */
[----:B------:R-:W0:Y:S01]  /*0a80*/  LDC.64 R10, c[0x0][0x390] ;  /* 0x0000e400ff0a7b82 */ /* 0x000e220000000a00 */
[----:B------:R-:W-:-:S05]  /*0a90*/  IMAD.MOV.U32 R8, RZ, RZ, 0x65 ;  /* 0x00000065ff087424 */ /* 0x000fca00078e00ff */
[----:B0-----:R0:W-:Y:S01]  /*0aa0*/  ST.E.64.STRONG.GPU desc[UR12][R10.64+0x100], R8 ;  /* 0x000100080a007985 */ /* 0x0011e2000c10fb0c */
[----:B------:R-:W-:Y:S05]  /*0ab0*/  BRA `(.L_x_3) ;  /* 0x0000000c00447947 */ /* 0x000fea0003800000 */
.L_x_2:
        /* <DEDUP_REMOVED lines=20> */
[----:B-----5:R-:W0:Y:S02]  /*0c00*/  SHFL.UP P0, R39, R40, 0x10, RZ ;  /* 0x0600000028277989 */ /* 0x020e2400000000ff */
[----:B0-----:R-:W-:Y:S01]  /*0c10*/  @P0 IMAD.IADD R39, R40, 0x1, R39 ;  /* 0x0000000128270824 */ /* 0x001fe200078e0227 */
[----:B------:R-:W-:-:S04]  /*0c20*/  ISETP.NE.AND P0, PT, R36, 0x2, PT ;  /* 0x000000022400780c */ /* 0x000fc80003f05270 */
[----:B------:R-:W-:Y:S01]  /*0c30*/  @!P1 STS [R42+0x10], R39 ;  /* 0x000010272a009388 */ /* 0x000fe20000000800 */
[----:B------:R-:W-:Y:S01]  /*0c40*/  BAR.SYNC.DEFER_BLOCKING 0x0 ;  /* 0x0000000000007b1d */ /* 0x000fe20000010000 */
[----:B------:R-:W-:-:S05]  /*0c50*/  ISETP.NE.AND P1, PT, R36, 0xc, PT ;  /* 0x0000000c2400780c */ /* 0x000fca0003f25270 */
[----:B------:R-:W0:Y:S04]  /*0c60*/  LDS.128 R8, [UR4+0x10] ;  /* 0x00001004ff087984 */ /* 0x000e280008000c00 */
[----:B------:R-:W1:Y:S04]  /*0c70*/  LDS.128 R12, [UR4+0x20] ;  /* 0x00002004ff0c7984 */ /* 0x000e680008000c00 */
[----:B------:R-:W2:Y:S01]  /*0c80*/  LDS.128 R16, [UR4+0x30] ;  /* 0x00003004ff107984 */ /* 0x000ea20008000c00 */
[----:B0-----:R-:W-:-:S04]  /*0c90*/  IMAD.IADD R9, R8, 0x1, R9 ;  /* 0x0000000108097824 */ /* 0x001fc800078e0209 */
[----:B------:R-:W-:Y:S01]  /*0ca0*/  IMAD.IADD R10, R10, 0x1, R9 ;  /* 0x000000010a0a7824 */ /* 0x000fe200078e0209 */
[----:B------:R-:W-:Y:S02]  /*0cb0*/  SEL R8, R9, R8, !P0 ;  /* 0x0000000809087207 */ /* 0x000fe40004000000 */
[----:B------:R-:W-:Y:S01]  /*0cc0*/  ISETP.NE.AND P0, PT, R36, 0x3, PT ;  /* 0x000000032400780c */ /* 0x000fe20003f05270 */
[----:B------:R-:W-:Y:S01]  /*0cd0*/  IMAD.IADD R11, R11, 0x1, R10 ;  /* 0x000000010b0b7824 */ /* 0x000fe200078e020a */
[----:B------:R-:W0:Y:S02]  /*0ce0*/  LDS R9, [UR4+0x40] ;  /* 0x00004004ff097984 */ /* 0x000e240008000800 */
        /* <DEDUP_REMOVED lines=13> */
[----:B------:R-:W-:-:S03]  /*0dc0*/  IMAD.IADD R17, R17, 0x1, R16 ;  /* 0x0000000111117824 */ /* 0x000fc600078e0210 */
[----:B------:R-:W-:Y:S01]  /*0dd0*/  SEL R8, R14, R8, !P0 ;  /* 0x000000080e087207 */ /* 0x000fe20004000000 */
[----:B------:R-:W-:Y:S01]  /*0de0*/  IMAD.IADD R18, R18, 0x1, R17 ;  /* 0x0000000112127824 */ /* 0x000fe200078e0211 */
[----:B------:R-:W-:-:S03]  /*0df0*/  ISETP.NE.AND P0, PT, R36, 0x8, PT ;  /* 0x000000082400780c */ /* 0x000fc60003f05270 */
[----:B------:R-:W-:Y:S01]  /*0e00*/  IMAD.IADD R19, R19, 0x1, R18 ;  /* 0x0000000113137824 */ /* 0x000fe200078e0212 */
[----:B------:R-:W-:Y:S02]  /*0e10*/  SEL R8, R15, R8, !P0 ;  /* 0x000000080f087207 */ /* 0x000fe40004000000 */
[----:B------:R-:W-:-:S04]  /*0e20*/  ISETP.NE.AND P0, PT, R36, 0x9, PT ;  /* 0x000000092400780c */ /* 0x000fc80003f05270 */
[----:B------:R-:W-:Y:S02]  /*0e30*/  SEL R8, R16, R8, !P0 ;  /* 0x0000000810087207 */ /* 0x000fe40004000000 */
[----:B------:R-:W-:Y:S01]  /*0e40*/  ISETP.NE.AND P0, PT, R36, 0xa, PT ;  /* 0x0000000a2400780c */ /* 0x000fe20003f05270 */
[----:B0-----:R-:W-:-:S03]  /*0e50*/  IMAD.IADD R9, R19, 0x1, R9 ;  /* 0x0000000113097824 */ /* 0x001fc600078e0209 */
[----:B------:R-:W-:Y:S01]  /*0e60*/  SEL R8, R17, R8, !P0 ;  /* 0x0000000811087207 */ /* 0x000fe20004000000 */
[----:B------:R-:W-:Y:S01]  /*0e70*/  IMAD.IADD R17, R39, 0x1, -R38 ;  /* 0x0000000127117824 */ /* 0x000fe200078e0a26 */
[----:B------:R-:W-:-:S04]  /*0e80*/  ISETP.NE.AND P0, PT, R36, 0xb, PT ;  /* 0x0000000b2400780c */ /* 0x000fc80003f05270 */
[----:B------:R-:W-:Y:S02]  /*0e90*/  SEL R8, R18, R8, !P0 ;  /* 0x0000000812087207 */ /* 0x000fe40004000000 */
[----:B------:R-:W-:Y:S02]  /*0ea0*/  ISETP.GT.U32.AND P0, PT, R35, 0x1f, PT ;  /* 0x0000001f2300780c */ /* 0x000fe40003f04070 */
[----:B------:R-:W-:Y:S02]  /*0eb0*/  SEL R11, R17, RZ, P2 ;  /* 0x000000ff110b7207 */ /* 0x000fe40001000000 */
[----:B------:R-:W-:Y:S02]  /*0ec0*/  SEL R8, R19, R8, !P1 ;  /* 0x0000000813087207 */ /* 0x000fe40004800000 */
[----:B------:R-:W-:-:S03]  /*0ed0*/  ISETP.GE.U32.AND P1, PT, R35, 0x20, PT ;  /* 0x000000202300780c */ /* 0x000fc60003f26070 */
[----:B------:R-:W-:-:S05]  /*0ee0*/  IMAD.IADD R38, R8, 0x1, R11 ;  /* 0x0000000108267824 */ /* 0x000fca00078e020b */
[----:B------:R-:W-:Y:S01]  /*0ef0*/  SEL R17, R17, R38, !P1 ;  /* 0x0000002611117207 */ /* 0x000fe20004800000 */
[----:B------:R-:W-:Y:S06]  /*0f00*/  @P0 BRA `(.L_x_4) ;  /* 0x00000008000c0947 */ /* 0x000fec0003800000 */
[----:B------:R-:W0:Y:S01]  /*0f10*/  LDC.64 R14, c[0x0][0x390] ;  /* 0x0000e400ff0e7b82 */ /* 0x000e220000000a00 */
[----:B------:R-:W-:Y:S01]  /*0f20*/  ISETP.NE.AND P1, PT, R35, RZ, PT ;  /* 0x000000ff2300720c */ /* 0x000fe20003f25270 */
[----:B------:R-:W-:Y:S01]  /*0f30*/  IMAD.U32 R45, RZ, RZ, UR6 ;  /* 0x00000006ff2d7e24 */ /* 0x000fe2000f8e00ff */
[----:B------:R-:W-:-:S05]  /*0f40*/  LOP3.LUT R18, RZ, R35, RZ, 0x33, !PT ;  /* 0x00000023ff127212 */ /* 0x000fca00078e33ff */
[----:B------:R-:W-:-:S06]  /*0f50*/  VIADD R18, R18, UR6 ;  /* 0x0000000612127c36 */ /* 0x000fcc0008000000 */
[----:B------:R-:W-:Y:S01]  /*0f60*/  @!P1 IMAD.MOV.U32 R8, RZ, RZ, 0x64 ;  /* 0x00000064ff089424 */ /* 0x000fe200078e00ff */
[----:B------:R1:W-:Y:S01]  /*0f70*/  @!P1 STS [UR4+0xc], R9 ;  /* 0x00000c09ff009988 */ /* 0x0003e20008000804 */
[----:B0-----:R-:W-:-:S04]  /*0f80*/  IMAD.WIDE R44, R45, 0x8, R14 ;  /* 0x000000082d2c7825 */ /* 0x001fc800078e020e */
[----:B------:R-:W-:Y:S01]  /*0f90*/  IMAD.WIDE R14, R18, 0x8, R14 ;  /* 0x00000008120e7825 */ /* 0x000fe200078e020e */
[----:B------:R1:W-:Y:S01]  /*0fa0*/  @!P1 ST.E.64.STRONG.GPU desc[UR12][R44.64+0x100], R8 ;  /* 0x000100082c009985 */ /* 0x0003e2000c10fb0c */
[----:B------:R-:W-:Y:S05]  /*0fb0*/  NANOSLEEP 0x226 ;  /* 0x000002260000795d */ /* 0x000fea0003800000 */
[----:B------:R-:W2:Y:S01]  /*0fc0*/  LD.E.64.STRONG.GPU R12, desc[UR12][R14.64+0x100] ;  /* 0x0001000c0e0c7980 */ /* 0x000ea2000c10fb00 */
[----:B------:R-:W-:Y:S01]  /*0fd0*/  UMOV UR5, 0xffffffff ;  /* 0xffffffff00057882 */ /* 0x000fe20000000000 */
[----:B--2---:R-:W-:Y:S02]  /*0fe0*/  ISETP.NE.AND P0, PT, R12, 0x63, PT ;  /* 0x000000630c00780c */ /* 0x004fe40003f05270 */
[----:B-1----:R-:W-:Y:S11]  /*0ff0*/  BRA.DIV UR5, `(.L_x_5) ;  /* 0x0000002e05bc7947 */ /* 0x002ff6000b800000 */
[----:B------:R-:W-:-:S13]  /*1000*/  VOTE.ANY P0, !P0 ;  /* 0x0000000000ff7806 */ /* 0x000fda0004000100 */
.L_x_34:
[----:B------:R-:W-:Y:S05]  /*1010*/  @!P0 BRA `(.L_x_6) ;  /* 0x0000000000248947 */ /* 0x000fea0003800000 */
[----:B------:R-:W-:-:S07]  /*1020*/  IMAD.MOV.U32 R8, RZ, RZ, 0x1de ;  /* 0x000001deff087424 */ /* 0x000fce00078e00ff */
.L_x_8:
[----:B------:R-:W-:Y:S05]  /*1030*/  NANOSLEEP R8 ;  /* 0x000000080000735d */ /* 0x000fea0003800000 */
[----:B------:R-:W2:Y:S01]  /*1040*/  LD.E.64.STRONG.GPU R12, desc[UR12][R14.64+0x100] ;  /* 0x0001000c0e0c7980 */ /* 0x000ea2000c10fb00 */
[----:B------:R-:W-:Y:S01]  /*1050*/  UMOV UR5, 0xffffffff ;  /* 0xffffffff00057882 */ /* 0x000fe20000000000 */
[----:B------:R-:W-:Y:S02]  /*1060*/  SHF.R.U32.HI R8, RZ, 0x1, R8 ;  /* 0x00000001ff087819 */ /* 0x000fe40000011608 */
[----:B--2---:R-:W-:Y:S01]  /*1070*/  ISETP.NE.AND P0, PT, R12, 0x63, PT ;  /* 0x000000630c00780c */ /* 0x004fe20003f05270 */
[----:B------:R-:W-:-:S12]  /*1080*/  BRA.DIV UR5, `(.L_x_7) ;  /* 0x0000002e05b87947 */ /* 0x000fd8000b800000 */
[----:B------:R-:W-:-:S13]  /*1090*/  VOTE.ANY P0, !P0 ;  /* 0x0000000000ff7806 */ /* 0x000fda0004000100 */
.L_x_37:
[----:B------:R-:W-:Y:S05]  /*10a0*/  @P0 BRA `(.L_x_8) ;  /* 0xfffffffc00e00947 */ /* 0x000fea000383ffff */
.L_x_6:
[----:B------:R-:W-:Y:S01]  /*10b0*/  UMOV UR5, 0xffffffff ;  /* 0xffffffff00057882 */ /* 0x000fe20000000000 */
[----:B------:R-:W-:Y:S02]  /*10c0*/  ISETP.NE.AND P0, PT, R12, 0x65, PT ;  /* 0x000000650c00780c */ /* 0x000fe40003f05270 */
[----:B------:R-:W-:Y:S11]  /*10d0*/  BRA.DIV UR5, `(.L_x_9) ;  /* 0x0000002e05c47947 */ /* 0x000ff6000b800000 */
[----:B------:R-:W0:Y:S01]  /*10e0*/  S2R R8, SR_GEMASK ;  /* 0x0000000000087919 */ /* 0x000e220000003c00 */
[----:B------:R-:W-:Y:S01]  /*10f0*/  VOTE.ANY R10, PT, !P0 ;  /* 0x00000000000a7806 */ /* 0x000fe200040e0100 */
[C---:B------:R-:W-:Y:S02]  /*1100*/  VIADD R38, R37.reuse, 0x2 ;  /* 0x0000000225267836 */ /* 0x040fe40000000000 */
[----:B------:R-:W-:Y:S01]  /*1110*/  VIADD R39, R37, 0x10 ;  /* 0x0000001025277836 */ /* 0x000fe20000000000 */
[----:B0-----:R-:W-:-:S05]  /*1120*/  LOP3.LUT R10, R10, 0x80000000, R8, 0xec, !PT ;  /* 0x800000000a0a7812 */ /* 0x001fca00078eec08 */
[----:B------:R-:W-:-:S05]  /*1130*/  VIADD R11, R10, 0xffffffff ;  /* 0xffffffff0a0b7836 */ /* 0x000fca0000000000 */
[----:B------:R-:W-:-:S04]  /*1140*/  LOP3.LUT R11, R10, R11, RZ, 0xc, !PT ;  /* 0x0000000b0a0b7212 */ /* 0x000fc800078e0cff */
[----:B------:R-:W0:Y:S02]  /*1150*/  POPC R15, R11 ;  /* 0x0000000b000f7309 */ /* 0x000e240000000000 */
[----:B0-----:R-:W0:Y:S01]  /*1160*/  SHFL.DOWN PT, R16, R13, 0x1, R15 ;  /* 0x082000000d107989 */ /* 0x001e2200000e000f */
[-C--:B------:R-:W-:Y:S02]  /*1170*/  ISETP.GE.AND P0, PT, R37, R15.reuse, PT ;  /* 0x0000000f2500720c */ /* 0x080fe40003f06270 */
[-C--:B------:R-:W-:Y:S02]  /*1180*/  ISETP.GT.AND P2, PT, R39, R15.reuse, PT ;  /* 0x0000000f2700720c */ /* 0x080fe40003f44270 */
[----:B0-----:R-:W-:Y:S02]  /*1190*/  SEL R16, R16, RZ, !P0 ;  /* 0x000000ff10107207 */ /* 0x001fe40004000000 */
[----:B------:R-:W-:-:S03]  /*11a0*/  ISETP.GT.AND P0, PT, R38, R15, PT ;  /* 0x0000000f2600720c */ /* 0x000fc60003f04270 */
[----:B------:R-:W-:-:S05]  /*11b0*/  IMAD.IADD R36, R16, 0x1, R13 ;  /* 0x0000000110247824 */ /* 0x000fca00078e020d */
[----:B------:R-:W0:Y:S02]  /*11c0*/  SHFL.DOWN PT, R16, R36, 0x2, R15 ;  /* 0x0840000024107989 */ /* 0x000e2400000e000f */
[----:B0-----:R-:W-:-:S05]  /*11d0*/  SEL R19, R16, RZ, !P0 ;  /* 0x000000ff10137207 */ /* 0x001fca0004000000 */
[----:B------:R-:W-:Y:S02]  /*11e0*/  IMAD.IADD R40, R36, 0x1, R19 ;  /* 0x0000000124287824 */ /* 0x000fe400078e0213 */
[C---:B------:R-:W-:Y:S02]  /*11f0*/  VIADD R19, R37.reuse, 0x4 ;  /* 0x0000000425137836 */ /* 0x040fe40000000000 */
[----:B------:R-:W-:Y:S01]  /*1200*/  VIADD R36, R37, 0x8 ;  /* 0x0000000825247836 */ /* 0x000fe20000000000 */
[----:B------:R-:W0:Y:S02]  /*1210*/  SHFL.DOWN PT, R16, R40, 0x4, R15 ;  /* 0x0880000028107989 */ /* 0x000e2400000e000f */
[----:B------:R-:W-:-:S04]  /*1220*/  ISETP.GT.AND P0, PT, R19, R15, PT ;  /* 0x0000000f1300720c */ /* 0x000fc80003f04270 */
[----:B0-----:R-:W-:Y:S02]  /*1230*/  SEL R11, R16, RZ, !P0 ;  /* 0x000000ff100b7207 */ /* 0x001fe40004000000 */
[----:B------:R-:W-:-:S03]  /*1240*/  ISETP.GT.AND P0, PT, R36, R15, PT ;  /* 0x0000000f2400720c */ /* 0x000fc60003f04270 */
[----:B------:R-:W-:Y:S02]  /*1250*/  IMAD.IADD R42, R40, 0x1, R11 ;  /* 0x00000001282a7824 */ /* 0x000fe400078e020b */
[----:B------:R-:W0:Y:S03]  /*1260*/  LDC.64 R10, c[0x0][0x390] ;  /* 0x0000e400ff0a7b82 */ /* 0x000e260000000a00 */
[----:B------:R-:W1:Y:S02]  /*1270*/  SHFL.DOWN PT, R16, R42, 0x8, R15 ;  /* 0x090000002a107989 */ /* 0x000e6400000e000f */
[----:B-1----:R-:W-:Y:S02]  /*1280*/  SEL R41, R16, RZ, !P0 ;  /* 0x000000ff10297207 */ /* 0x002fe40004000000 */
[----:B------:R-:W-:-:S03]  /*1290*/  ISETP.NE.AND P0, PT, R12, 0x65, PT ;  /* 0x000000650c00780c */ /* 0x000fc60003f05270 */
[----:B------:R-:W-:Y:S01]  /*12a0*/  IMAD.IADD R41, R42, 0x1, R41 ;  /* 0x000000012a297824 */ /* 0x000fe200078e0229 */
[----:B0-----:R-:W-:-:S04]  /*12b0*/  IADD3 R42, P3, PT, R10, 0x100, RZ ;  /* 0x000001000a2a7810 */ /* 0x001fc80007f7e0ff */
[----:B------:R-:W0:Y:S01]  /*12c0*/  SHFL.DOWN PT, R16, R41, 0x10, R15 ;  /* 0x0a00000029107989 */ /* 0x000e2200000e000f */
[----:B------:R-:W-:-:S04]  /*12d0*/  IMAD.X R43, RZ, RZ, R11, P3 ;  /* 0x000000ffff2b7224 */ /* 0x000fc800018e060b */
[----:B------:R-:W-:Y:S02]  /*12e0*/  VOTE.ALL P0, P0 ;  /* 0x0000000000ff7806 */ /* 0x000fe40000000000 */
[----:B0-----:R-:W-:-:S05]  /*12f0*/  SEL R16, R16, RZ, !P2 ;  /* 0x000000ff10107207 */ /* 0x001fca0005000000 */
[----:B------:R-:W-:-:S07]  /*1300*/  IMAD.IADD R40, R41, 0x1, R16 ;  /* 0x0000000129287824 */ /* 0x000fce00078e0210 */
.L_x_46:
[----:B------:R-:W-:Y:S05]  /*1310*/  @!P0 BRA `(.L_x_10) ;  /* 0x0000000000cc8947 */ /* 0x000fea0003800000 */
[----:B------:R-:W-:-:S07]  /*1320*/  IMAD.MOV.U32 R11, RZ, RZ, 0x1de ;  /* 0x000001deff0b7424 */ /* 0x000fce00078e00ff */
.L_x_16:
[----:B------:R-:W-:-:S05]  /*1330*/  IMAD.WIDE R14, R18, 0x8, R42 ;  /* 0x00000008120e7825 */ /* 0x000fca00078e022a */
[----:B------:R-:W2:Y:S01]  /*1340*/  LD.E.64.STRONG.GPU R12, desc[UR12][R14.64+-0x100] ;  /* 0xffff000c0e0c7980 */ /* 0x000ea2000c10fb00 */
[----:B------:R-:W-:Y:S05]  /*1350*/  YIELD ;  /* 0x0000000000007946 */ /* 0x000fea0003800000 */
[----:B------:R-:W-:Y:S01]  /*1360*/  UMOV UR5, 0xffffffff ;  /* 0xffffffff00057882 */ /* 0x000fe20000000000 */
[----:B------:R-:W-:Y:S02]  /*1370*/  SHF.R.U32.HI R11, RZ, 0x1, R11 ;  /* 0x00000001ff0b7819 */ /* 0x000fe4000001160b */
[----:B--2---:R-:W-:Y:S01]  /*1380*/  ISETP.NE.AND P0, PT, R12, 0x63, PT ;  /* 0x000000630c00780c */ /* 0x004fe20003f05270 */
[----:B------:R-:W-:-:S12]  /*1390*/  BRA.DIV UR5, `(.L_x_11) ;  /* 0x0000003205147947 */ /* 0x000fd8000b800000 */
[----:B------:R-:W-:-:S13]  /*13a0*/  VOTE.ANY P0, !P0 ;  /* 0x0000000000ff7806 */ /* 0x000fda0004000100 */
.L_x_49:
[----:B------:R-:W-:Y:S05]  /*13b0*/  @!P0 BRA `(.L_x_12) ;  /* 0x0000000000248947 */ /* 0x000fea0003800000 */
[----:B------:R-:W-:-:S07]  /*13c0*/  IMAD.MOV.U32 R16, RZ, RZ, R11 ;  /* 0x000000ffff107224 */ /* 0x000fce00078e000b */
.L_x_14:
[----:B------:R-:W-:Y:S05]  /*13d0*/  NANOSLEEP R16 ;  /* 0x000000100000735d */ /* 0x000fea0003800000 */
[----:B------:R-:W2:Y:S01]  /*13e0*/  LD.E.64.STRONG.GPU R12, desc[UR12][R14.64+-0x100] ;  /* 0xffff000c0e0c7980 */ /* 0x000ea2000c10fb00 */
[----:B------:R-:W-:Y:S01]  /*13f0*/  UMOV UR5, 0xffffffff ;  /* 0xffffffff00057882 */ /* 0x000fe20000000000 */
[----:B------:R-:W-:Y:S02]  /*1400*/  SHF.R.U32.HI R16, RZ, 0x1, R16 ;  /* 0x00000001ff107819 */ /* 0x000fe40000011610 */
[----:B--2---:R-:W-:Y:S01]  /*1410*/  ISETP.NE.AND P0, PT, R12, 0x63, PT ;  /* 0x000000630c00780c */ /* 0x004fe20003f05270 */
[----:B------:R-:W-:-:S12]  /*1420*/  BRA.DIV UR5, `(.L_x_13) ;  /* 0x0000003205107947 */ /* 0x000fd8000b800000 */
[----:B------:R-:W-:-:S13]  /*1430*/  VOTE.ANY P0, !P0 ;  /* 0x0000000000ff7806 */ /* 0x000fda0004000100 */
.L_x_52:
[----:B------:R-:W-:Y:S05]  /*1440*/  @P0 BRA `(.L_x_14) ;  /* 0xfffffffc00e00947 */ /* 0x000fea000383ffff */
.L_x_12:
[----:B------:R-:W-:Y:S01]  /*1450*/  UMOV UR5, 0xffffffff ;  /* 0xffffffff00057882 */ /* 0x000fe20000000000 */
[----:B------:R-:W-:Y:S02]  /*1460*/  ISETP.NE.AND P0, PT, R12, 0x65, PT ;  /* 0x000000650c00780c */ /* 0x000fe40003f05270 */
[----:B------:R-:W-:Y:S11]  /*1470*/  BRA.DIV UR5, `(.L_x_15) ;  /* 0x00000032051c7947 */ /* 0x000ff6000b800000 */
[----:B------:R-:W-:Y:S01]  /*1480*/  VOTE.ANY R10, PT, !P0 ;  /* 0x00000000000a7806 */ /* 0x000fe200040e0100 */
[----:B------:R-:W-:-:S03]  /*1490*/  VIADD R18, R18, 0xffffffe0 ;  /* 0xffffffe012127836 */ /* 0x000fc60000000000 */
[----:B------:R-:W-:-:S05]  /*14a0*/  LOP3.LUT R10, R10, 0x80000000, R8, 0xec, !PT ;  /* 0x800000000a0a7812 */ /* 0x000fca00078eec08 */
[----:B------:R-:W-:-:S05]  /*14b0*/  VIADD R15, R10, 0xffffffff ;  /* 0xffffffff0a0f7836 */ /* 0x000fca0000000000 */
[----:B------:R-:W-:-:S06]  /*14c0*/  LOP3.LUT R15, R10, R15, RZ, 0xc, !PT ;  /* 0x0000000f0a0f7212 */ /* 0x000fcc00078e0cff */
        /* <DEDUP_REMOVED lines=17> */
[----:B------:R-:W-:-:S03]  /*15e0*/  ISETP.NE.AND P0, PT, R12, 0x65, PT ;  /* 0x000000650c00780c */ /* 0x000fc60003f05270 */
[----:B------:R-:W-:-:S05]  /*15f0*/  IMAD.IADD R41, R13, 0x1, R16 ;  /* 0x000000010d297824 */ /* 0x000fca00078e0210 */
[----:B------:R-:W0:Y:S05]  /*1600*/  SHFL.DOWN PT, R16, R41, 0x10, R15 ;  /* 0x0a00000029107989 */ /* 0x000e2a00000e000f */
[----:B------:R-:W-:Y:S02]  /*1610*/  VOTE.ALL P0, P0 ;  /* 0x0000000000ff7806 */ /* 0x000fe40000000000 */
[----:B0-----:R-:W-:-:S04]  /*1620*/  SEL R16, R16, RZ, !P2 ;  /* 0x000000ff10107207 */ /* 0x001fc80005000000 */
[----:B------:R-:W-:-:S07]  /*1630*/  IADD3 R40, PT, PT, R41, R16, R40 ;  /* 0x0000001029287210 */ /* 0x000fce0007ffe028 */
.L_x_61:
[----:B------:R-:W-:Y:S05]  /*1640*/  @P0 BRA `(.L_x_16) ;  /* 0xfffffffc00380947 */ /* 0x000fea000383ffff */
.L_x_10:
[----:B------:R-:W-:Y:S01]  /*1650*/  ISETP.NE.AND P0, PT, R37, RZ, PT ;  /* 0x000000ff2500720c */ /* 0x000fe20003f05270 */
[----:B------:R-:W0:Y:S01]  /*1660*/  @!P1 S2R R11, SR_CgaCtaId ;  /* 0x00000000000b9919 */ /* 0x000e220000008800 */
[----:B------:R-:W-:Y:S01]  /*1670*/  @!P1 MOV R10, 0x400 ;  /* 0x00000400000a9802 */ /* 0x000fe20000000f00 */
[----:B------:R-:W-:Y:S02]  /*1680*/  @!P1 IMAD.IADD R9, R9, 0x1, R40 ;  /* 0x0000000109099824 */ /* 0x000fe400078e0228 */
[----:B------:R-:W-:Y:S02]  /*1690*/  @!P1 IMAD.MOV.U32 R8, RZ, RZ, 0x65 ;  /* 0x00000065ff089424 */ /* 0x000fe400078e00ff */
[----:B------:R-:W-:-:S03]  /*16a0*/  IMAD.MOV.U32 R38, RZ, RZ, R17 ;  /* 0x000000ffff267224 */ /* 0x000fc600078e0011 */
[----:B------:R1:W-:Y:S03]  /*16b0*/  @!P1 ST.E.64.STRONG.GPU desc[UR12][R44.64+0x100], R8 ;  /* 0x000100082c009985 */ /* 0x0003e6000c10fb0c */
[----:B------:R-:W-:Y:S01]  /*16c0*/  @!P0 MOV R12, 0x400 ;  /* 0x00000400000c8802 */ /* 0x000fe20000000f00 */
[----:B------:R-:W2:Y:S01]  /*16d0*/  @!P0 S2R R13, SR_CgaCtaId ;  /* 0x00000000000d8919 */ /* 0x000ea20000008800 */
[----:B------:R-:W-:Y:S01]  /*16e0*/  @!P0 IMAD.MOV.U32 R38, RZ, RZ, R40 ;  /* 0x000000ffff268224 */ /* 0x000fe200078e0028 */
[----:B0-----:R-:W-:-:S05]  /*16f0*/  @!P1 LEA R10, R11, R10, 0x18 ;  /* 0x0000000a0b0a9211 */ /* 0x001fca00078ec0ff */
[----:B------:R1:W-:Y:S04]  /*1700*/  @!P1 STS [R10+0x8], R9 ;  /* 0x000008090a009388 */ /* 0x0003e80000000800 */
[----:B------:R1:W-:Y:S01]  /*1710*/  @!P1 STS [R10+0x4], R40 ;  /* 0x000004280a009388 */ /* 0x0003e20000000800 */
[----:B--2---:R-:W-:-:S05]  /*1720*/  @!P0 LEA R13, R13, R12, 0x18 ;  /* 0x0000000c0d0d8211 */ /* 0x004fca00078ec0ff */
[----:B------:R1:W-:Y:S02]  /*1730*/  @!P0 STS [R13+0x54], R40 ;  /* 0x000054280d008388 */ /* 0x0003e40000000800 */
.L_x_4:
[----:B------:R-:W-:Y:S05]  /*1740*/  WARPSYNC.ALL ;  /* 0x0000000000007948 */ /* 0x000fea0003800000 */
[----:B------:R-:W0:Y:S08]  /*1750*/  S2UR UR7, SR_CgaCtaId ;  /* 0x00000000000779c3 */ /* 0x000e300000008800 */
[----:B------:R-:W-:Y:S01]  /*1760*/  BAR.SYNC.DEFER_BLOCKING 0x0 ;  /* 0x0000000000007b1d */ /* 0x000fe20000010000 */
[----:B------:R-:W-:-:S05]  /*1770*/  ISETP.NE.AND P0, PT, R35, RZ, PT ;  /* 0x000000ff2300720c */ /* 0x000fca0003f05270 */
[----:B------:R-:W-:Y:S02]  /*1780*/  UMOV UR5, 0x400 ;  /* 0x0000040000057882 */ /* 0x000fe40000000000 */
[----:B0-----:R-:W-:-:S09]  /*1790*/  ULEA UR5, UR7, UR5, 0x18 ;  /* 0x0000000507057291 */ /* 0x001fd2000f8ec0ff */
[----:B-1----:R-:W0:Y:S02]  /*17a0*/  LDS R8, [UR5+0x54] ;  /* 0x00005405ff087984 */ /* 0x002e240008000800 */
[----:B0-----:R-:W-:-:S05]  /*17b0*/  SEL R9, R8, RZ, P0 ;  /* 0x000000ff08097207 */ /* 0x001fca0000000000 */
[----:B------:R-:W-:-:S07]  /*17c0*/  IMAD.IADD R38, R9, 0x1, R38 ;  /* 0x0000000109267824 */ /* 0x000fce00078e0226 */
.L_x_3:
[----:B------:R-:W-:Y:S05]  /*17d0*/  BSYNC.RECONVERGENT B0 ;  /* 0x0000000000007941 */ /* 0x000fea0003800200 */
.L_x_1:
[----:B------:R-:W-:Y:S01]  /*17e0*/  IMAD.IADD R32, R32, 0x1, R38 ;  /* 0x0000000120207824 */ /* 0x000fe200078e0226 */
[----:B------:R-:W-:Y:S03]  /*17f0*/  BAR.SYNC.DEFER_BLOCKING 0x0 ;  /* 0x0000000000007b1d */ /* 0x000fe60000010000 */
[----:B------:R-:W-:-:S03]  /*1800*/  IMAD.IADD R29, R29, 0x1, R32 ;  /* 0x000000011d1d7824 */ /* 0x000fc600078e0220 */
[----:B------:R-:W1:Y:S01]  /*1810*/  LDCU.64 UR8, c[0x0][0x388] ;  /* 0x00007100ff0877ac */ /* 0x000e620008000a00 */
[----:B------:R-:W-:-:S04]  /*1820*/  IMAD.IADD R28, R28, 0x1, R29 ;  /* 0x000000011c1c7824 */ /* 0x000fc800078e021d */
[----:B------:R-:W-:-:S04]  /*1830*/  IMAD.IADD R27, R27, 0x1, R28 ;  /* 0x000000011b1b7824 */ /* 0x000fc800078e021c */
[----:B------:R-:W-:-:S04]  /*1840*/  IMAD.IADD R26, R26, 0x1, R27 ;  /* 0x000000011a1a7824 */ /* 0x000fc800078e021b */
[----:B------:R-:W-:-:S04]  /*1850*/  IMAD.IADD R25, R25, 0x1, R26 ;  /* 0x0000000119197824 */ /* 0x000fc800078e021a */
[----:B------:R-:W-:Y:S01]  /*1860*/  IMAD.IADD R24, R24, 0x1, R25 ;  /* 0x0000000118187824 */ /* 0x000fe200078e0219 */
[----:B------:R-:W-:Y:S03]  /*1870*/  STS [R33], R38 ;  /* 0x0000002621007388 */ /* 0x000fe60000000800 */
[----:B------:R-:W-:Y:S01]  /*1880*/  IMAD.IADD R23, R23, 0x1, R24 ;  /* 0x0000000117177824 */ /* 0x000fe200078e0218 */
[----:B------:R-:W-:Y:S03]  /*1890*/  STS [R33+0x4], R32 ;  /* 0x0000042021007388 */ /* 0x000fe60000000800 */
        /* <DEDUP_REMOVED lines=19> */
[----:B------:R-:W-:Y:S04]  /*19d0*/  STS [R33+0x2c], R20 ;  /* 0x00002c1421007388 */ /* 0x000fe80000000800 */
[----:B------:R-:W-:Y:S04]  /*19e0*/  STS [R33+0x30], R7 ;  /* 0x0000300721007388 */ /* 0x000fe80000000800 */
[----:B------:R-:W-:Y:S04]  /*19f0*/  STS [R33+0x34], R6 ;  /* 0x0000340621007388 */ /* 0x000fe80000000800 */
[----:B------:R-:W-:Y:S04]  /*1a00*/  STS [R33+0x38], R5 ;  /* 0x0000380521007388 */ /* 0x000fe80000000800 */
[----:B------:R-:W-:Y:S04]  /*1a10*/  STS [R33+0x3c], R4 ;  /* 0x00003c0421007388 */ /* 0x000fe80000000800 */
[----:B------:R-:W-:Y:S04]  /*1a20*/  STS [R33+0x40], R3 ;  /* 0x0000400321007388 */ /* 0x000fe80000000800 */
[----:B------:R1:W-:Y:S04]  /*1a30*/  STS [R33+0x44], R2 ;  /* 0x0000440221007388 */ /* 0x0003e80000000800 */
[----:B------:R-:W-:Y:S01]  /*1a40*/  STS [R33+0x48], R0 ;  /* 0x0000480021007388 */ /* 0x000fe20000000800 */
[----:B------:R-:W-:-:S03]  /*1a50*/  NOP ;  /* 0x0000000000007918 */ /* 0x000fc60000000000 */
[----:B0-----:R-:W0:Y:S01]  /*1a60*/  LDS R9, [R34] ;  /* 0x0000000022097984 */ /* 0x001e220000000800 */
[----:B-1----:R-:W-:-:S03]  /*1a70*/  IADD3 R2, P0, PT, R31, UR8, RZ ;  /* 0x000000081f027c10 */ /* 0x002fc6000ff1e0ff */
[----:B------:R-:W1:Y:S01]  /*1a80*/  LDS R7, [R34+0x80] ;  /* 0x0000800022077984 */ /* 0x000e620000000800 */
[----:B------:R-:W-:-:S03]  /*1a90*/  IADD3.X R3, PT, PT, R30, UR9, RZ, P0, !PT ;  /* 0x000000091e037c10 */ /* 0x000fc600087fe4ff */
[----:B------:R-:W2:Y:S04]  /*1aa0*/  LDS R11, [R34+0x100] ;  /* 0x00010000220b7984 */ /* 0x000ea80000000800 */
[----:B------:R-:W3:Y:S04]  /*1ab0*/  LDS R13, [R34+0x180] ;  /* 0x00018000220d7984 */ /* 0x000ee80000000800 */
[----:B------:R-:W4:Y:S04]  /*1ac0*/  LDS R5, [R34+0x200] ;  /* 0x0002000022057984 */ /* 0x000f280000000800 */
[----:B------:R-:W5:Y:S04]  /*1ad0*/  LDS R15, [R34+0x280] ;  /* 0x00028000220f7984 */ /* 0x000f680000000800 */
        /* <DEDUP_REMOVED lines=13> */
[----:B0-----:R-:W-:Y:S04]  /*1bb0*/  STG.E desc[UR12][R2.64], R9 ;  /* 0x0000000902007986 */ /* 0x001fe8000c10190c */
[----:B-1----:R-:W-:Y:S04]  /*1bc0*/  STG.E desc[UR12][R2.64+0x80], R7 ;  /* 0x0000800702007986 */ /* 0x002fe8000c10190c */
[----:B--2---:R-:W-:Y:S04]  /*1bd0*/  STG.E desc[UR12][R2.64+0x100], R11 ;  /* 0x0001000b02007986 */ /* 0x004fe8000c10190c */
[----:B---3--:R-:W-:Y:S04]  /*1be0*/  STG.E desc[UR12][R2.64+0x180], R13 ;  /* 0x0001800d02007986 */ /* 0x008fe8000c10190c */
[----:B----4-:R-:W-:Y:S04]  /*1bf0*/  STG.E desc[UR12][R2.64+0x200], R5 ;  /* 0x0002000502007986 */ /* 0x010fe8000c10190c */
[----:B-----5:R-:W-:Y:S04]  /*1c00*/  STG.E desc[UR12][R2.64+0x280], R15 ;  /* 0x0002800f02007986 */ /* 0x020fe8000c10190c */
[----:B------:R-:W-:Y:S04]  /*1c10*/  STG.E desc[UR12][R2.64+0x300], R17 ;  /* 0x0003001102007986 */ /* 0x000fe8000c10190c */
        /* <DEDUP_REMOVED lines=11> */
[----:B------:R-:W-:Y:S01]  /*1cd0*/  STG.E desc[UR12][R2.64+0x900], R43 ;  /* 0x0009002b02007986 */ /* 0x000fe2000c10190c */
[----:B------:R-:W-:Y:S05]  /*1ce0*/  EXIT ;  /* 0x000000000000794d */ /* 0x000fea0003800000 */
.L_x_0:
[----:B------:R-:W-:-:S04]  /*1cf0*/  ISETP.NE.U32.AND P0, PT, RZ, UR7, PT ;  /* 0x00000007ff007c0c */ /* 0x000fc8000bf05070 */
[----:B------:R-:W-:-:S13]  /*1d00*/  ISETP.NE.AND.EX P0, PT, RZ, UR4, PT, P0 ;  /* 0x00000004ff007c0c */ /* 0x000fda000bf05300 */
[----:B------:R-:W-:Y:S05]  /*1d10*/  @!P0 EXIT ;  /* 0x000000000000894d */ /* 0x000fea0003800000 */
[----:B------:R-:W0:Y:S02]  /*1d20*/  LDCU.64 UR4, c[0x0][0x380] ;  /* 0x00007000ff0477ac */ /* 0x000e240008000a00 */
[----:B0-----:R-:W-:-:S06]  /*1d30*/  UIMAD.WIDE UR4, UR6, 0x7b80, UR4 ;  /* 0x00007b80060478a5 */ /* 0x001fcc000f8e0204 */
[----:B------:R-:W-:Y:S02]  /*1d40*/  IMAD.U32 R2, RZ, RZ, UR4 ;  /* 0x00000004ff027e24 */ /* 0x000fe4000f8e00ff */
[----:B------:R-:W-:-:S05]  /*1d50*/  IMAD.U32 R3, RZ, RZ, UR5 ;  /* 0x00000005ff037e24 */ /* 0x000fca000f8e00ff */
[----:B------:R0:W2:Y:S01]  /*1d60*/  LDG.E R0, desc[UR12][R2.64] ;  /* 0x0000000c02007981 */ /* 0x0000a2000c1e1900 */
[----:B------:R-:W3:Y:S02]  /*1d70*/  S2R R31, SR_TID.X ;  /* 0x00000000001f7919 */ /* 0x000ee40000002100 */
[C---:B---3--:R-:W-:Y:S02]  /*1d80*/  LOP3.LUT R30, R31.reuse, 0x1f, RZ, 0xc0, !PT ;  /* 0x0000001f1f1e7812 */ /* 0x048fe400078ec0ff */
[----:B------:R-:W-:-:S05]  /*1d90*/  LOP3.LUT R5, R31, 0x3e0, RZ, 0xc0, !PT ;  /* 0x000003e01f057812 */ /* 0x000fca00078ec0ff */
[----:B------:R-:W-:-:S04]  /*1da0*/  IMAD R30, R5, 0x13, R30 ;  /* 0x00000013051e7824 */ /* 0x000fc800078e021e */
[C---:B------:R-:W-:Y:S01]  /*1db0*/  VIADD R4, R30.reuse, 0x20 ;  /* 0x000000201e047836 */ /* 0x040fe20000000000 */
[C---:B------:R-:W-:Y:S01]  /*1dc0*/  ISETP.GE.U32.AND P1, PT, R30.reuse, UR7, PT ;  /* 0x000000071e007c0c */ /* 0x040fe2000bf26070 */
[C---:B------:R-:W-:Y:S01]  /*1dd0*/  VIADD R5, R30.reuse, 0x40 ;  /* 0x000000401e057836 */ /* 0x040fe20000000000 */
[C---:B0-----:R-:W-:Y:S01]  /*1de0*/  LEA R2, P0, R30.reuse, UR4, 0x2 ;  /* 0x000000041e027c11 */ /* 0x041fe2000f8010ff */
[----:B------:R-:W-:Y:S01]  /*1df0*/  VIADD R3, R30, 0x80 ;  /* 0x000000801e037836 */ /* 0x000fe20000000000 */
[----:B------:R-:W-:Y:S01]  /*1e00*/  ISETP.GE.U32.AND P2, PT, R4, UR7, PT ;  /* 0x0000000704007c0c */ /* 0x000fe2000bf46070 */
[C---:B------:R-:W-:Y:S01]  /*1e10*/  VIADD R4, R30.reuse, 0xa0 ;  /* 0x000000a01e047836 */ /* 0x040fe20000000000 */
[----:B------:R-:W-:Y:S01]  /*1e20*/  ISETP.GE.U32.AND P3, PT, R5, UR7, PT ;  /* 0x0000000705007c0c */ /* 0x000fe2000bf66070 */
[----:B------:R-:W-:Y:S01]  /*1e30*/  VIADD R5, R30, 0xc0 ;  /* 0x000000c01e057836 */ /* 0x000fe20000000000 */
[----:B------:R-:W-:Y:S01]  /*1e40*/  ISETP.GE.U32.AND P5, PT, R3, UR7, PT ;  /* 0x0000000703007c0c */ /* 0x000fe2000bfa6070 */
[----:B------:R-:W-:Y:S01]  /*1e50*/  IMAD.X R3, RZ, RZ, UR5, P0 ;  /* 0x00000005ff037e24 */ /* 0x000fe200080e06ff */
[----:B------:R-:W-:Y:S01]  /*1e60*/  ISETP.GE.U32.AND P6, PT, R4, UR7, PT ;  /* 0x0000000704007c0c */ /* 0x000fe2000bfc6070 */
[C---:B------:R-:W-:Y:S01]  /*1e70*/  VIADD R6, R30.reuse, 0x60 ;  /* 0x000000601e067836 */ /* 0x040fe20000000000 */
[----:B------:R-:W-:Y:S01]  /*1e80*/  ISETP.GE.U32.AND P0, PT, R5, UR7, PT ;  /* 0x0000000705007c0c */ /* 0x000fe2000bf06070 */
[----:B------:R-:W-:-:S02]  /*1e90*/  VIADD R5, R30, 0xe0 ;  /* 0x000000e01e057836 */ /* 0x000fc40000000000 */
[----:B------:R-:W-:Y:S01]  /*1ea0*/  VIADD R37, R30, 0x100 ;  /* 0x000001001e257836 */ /* 0x000fe20000000000 */
[----:B------:R-:W-:Y:S01]  /*1eb0*/  ISETP.GE.U32.AND P4, PT, R6, UR7, PT ;  /* 0x0000000706007c0c */ /* 0x000fe2000bf86070 */
[C---:B------:R-:W-:Y:S02]  /*1ec0*/  VIADD R7, R30.reuse, 0x140 ;  /* 0x000001401e077836 */ /* 0x040fe40000000000 */
[C---:B------:R-:W-:Y:S02]  /*1ed0*/  VIADD R36, R30.reuse, 0x120 ;  /* 0x000001201e247836 */ /* 0x040fe40000000000 */
[C---:B------:R-:W-:Y:S02]  /*1ee0*/  VIADD R35, R30.reuse, 0x220 ;  /* 0x000002201e237836 */ /* 0x040fe40000000000 */
[----:B------:R-:W-:Y:S02]  /*1ef0*/  VIADD R34, R30, 0x240 ;  /* 0x000002401e227836 */ /* 0x000fe40000000000 */
[----:B--2---:R-:W-:-:S02]  /*1f00*/  IMAD.MOV.U32 R4, RZ, RZ, R0 ;  /* 0x000000ffff047224 */ /* 0x004fc400078e0000 */
[----:B------:R-:W2:Y:S02]  /*1f10*/  @!P1 LDG.E R0, desc[UR12][R2.64] ;  /* 0x0000000c02009981 */ /* 0x000ea4000c1e1900 */
[--C-:B------:R-:W-:Y:S01]  /*1f20*/  IMAD.MOV.U32 R12, RZ, RZ, R4.reuse ;  /* 0x000000ffff0c7224 */ /* 0x100fe200078e0004 */
[----:B------:R-:W-:Y:S01]  /*1f30*/  ISETP.GE.U32.AND P1, PT, R5, UR7, PT ;  /* 0x0000000705007c0c */ /* 0x000fe2000bf26070 */
[--C-:B------:R-:W-:Y:S02]  /*1f40*/  IMAD.MOV.U32 R8, RZ, RZ, R4.reuse ;  /* 0x000000ffff087224 */ /* 0x100fe400078e0004 */
[C---:B------:R-:W-:Y:S02]  /*1f50*/  VIADD R5, R30.reuse, 0x160 ;  /* 0x000001601e057836 */ /* 0x040fe40000000000 */
[--C-:B------:R-:W-:Y:S01]  /*1f60*/  IMAD.MOV.U32 R6, RZ, RZ, R4.reuse ;  /* 0x000000ffff067224 */ /* 0x100fe200078e0004 */
[----:B------:R-:W3:Y:S01]  /*1f70*/  @!P5 LDG.E R12, desc[UR12][R2.64+0x200] ;  /* 0x0002000c020cd981 */ /* 0x000ee2000c1e1900 */
[--C-:B------:R-:W-:Y:S01]  /*1f80*/  IMAD.MOV.U32 R14, RZ, RZ, R4.reuse ;  /* 0x000000ffff0e7224 */ /* 0x100fe200078e0004 */
[----:B------:R-:W-:Y:S01]  /*1f90*/  ISETP.GE.U32.AND P5, PT, R37, UR7, PT ;  /* 0x0000000725007c0c */ /* 0x000fe2000bfa6070 */
[----:B------:R-:W-:Y:S01]  /*1fa0*/  IMAD.MOV.U32 R16, RZ, RZ, R4 ;  /* 0x000000ffff107224 */ /* 0x000fe200078e0004 */
[----:B------:R-:W4:Y:S01]  /*1fb0*/  @!P3 LDG.E R8, desc[UR12][R2.64+0x100] ;  /* 0x0001000c0208b981 */ /* 0x000f22000c1e1900 */
[----:B------:R-:W-:Y:S01]  /*1fc0*/  ISETP.GE.U32.AND P3, PT, R5, UR7, PT ;  /* 0x0000000705007c0c */ /* 0x000fe2000bf66070 */
[----:B------:R-:W-:-:S02]  /*1fd0*/  VIADD R5, R30, 0x1a0 ;  /* 0x000001a01e057836 */ /* 0x000fc40000000000 */
[----:B------:R-:W4:Y:S01]  /*1fe0*/  @!P2 LDG.E R6, desc[UR12][R2.64+0x80] ;  /* 0x0000800c0206a981 */ /* 0x000f22000c1e1900 */
[----:B------:R-:W-:Y:S01]  /*1ff0*/  ISETP.GE.U32.AND P2, PT, R7, UR7, PT ;  /* 0x0000000707007c0c */ /* 0x000fe2000bf46070 */
[--C-:B------:R-:W-:Y:S02]  /*2000*/  IMAD.MOV.U32 R10, RZ, RZ, R4.reuse ;  /* 0x000000ffff0a7224 */ /* 0x100fe400078e0004 */
[----:B------:R-:W4:Y:S01]  /*2010*/  @!P6 LDG.E R14, desc[UR12][R2.64+0x280] ;  /* 0x0002800c020ee981 */ /* 0x000f22000c1e1900 */
[----:B------:R-:W-:Y:S01]  /*2020*/  ISETP.GE.U32.AND P6, PT, R36, UR7, PT ;  /* 0x0000000724007c0c */ /* 0x000fe2000bfc6070 */
[----:B------:R-:W-:Y:S02]  /*2030*/  IMAD.MOV.U32 R20, RZ, RZ, R4 ;  /* 0x000000ffff147224 */ /* 0x000fe400078e0004 */
[----:B------:R-:W4:Y:S01]  /*2040*/  @!P0 LDG.E R16, desc[UR12][R2.64+0x300] ;  /* 0x0003000c02108981 */ /* 0x000f22000c1e1900 */
[----:B------:R-:W-:Y:S01]  /*2050*/  ISETP.GE.U32.AND P0, PT, R5, UR7, PT ;  /* 0x0000000705007c0c */ /* 0x000fe2000bf06070 */
[----:B------:R-:W-:-:S02]  /*2060*/  VIADD R7, R30, 0x180 ;  /* 0x000001801e077836 */ /* 0x000fc40000000000 */
[C---:B------:R-:W-:Y:S01]  /*2070*/  VIADD R5, R30.reuse, 0x1e0 ;  /* 0x000001e01e057836 */ /* 0x040fe20000000000 */
[----:B------:R-:W4:Y:S01]  /*2080*/  @!P4 LDG.E R10, desc[UR12][R2.64+0x180] ;  /* 0x0001800c020ac981 */ /* 0x000f22000c1e1900 */
[--C-:B------:R-:W-:Y:S01]  /*2090*/  IMAD.MOV.U32 R18, RZ, RZ, R4.reuse ;  /* 0x000000ffff127224 */ /* 0x100fe200078e0004 */
[----:B------:R-:W-:Y:S01]  /*20a0*/  ISETP.GE.U32.AND P4, PT, R7, UR7, PT ;  /* 0x0000000707007c0c */ /* 0x000fe2000bf86070 */
[--C-:B------:R-:W-:Y:S01]  /*20b0*/  IMAD.MOV.U32 R22, RZ, RZ, R4.reuse ;  /* 0x000000ffff167224 */ /* 0x100fe200078e0004 */
[----:B------:R-:W4:Y:S01]  /*20c0*/  @!P5 LDG.E R20, desc[UR12][R2.64+0x400] ;  /* 0x0004000c0214d981 */ /* 0x000f22000c1e1900 */
[--C-:B------:R-:W-:Y:S01]  /*20d0*/  IMAD.MOV.U32 R24, RZ, RZ, R4.reuse ;  /* 0x000000ffff187224 */ /* 0x100fe200078e0004 */
[----:B------:R-:W-:Y:S01]  /*20e0*/  ISETP.GE.U32.AND P5, PT, R5, UR7, PT ;  /* 0x0000000705007c0c */ /* 0x000fe2000bfa6070 */
[----:B------:R-:W-:Y:S01]  /*20f0*/  IMAD.MOV.U32 R26, RZ, RZ, R4 ;  /* 0x000000ffff1a7224 */ /* 0x000fe200078e0004 */
[----:B------:R-:W4:Y:S01]  /*2100*/  @!P1 LDG.E R18, desc[UR12][R2.64+0x380] ;  /* 0x0003800c02129981 */ /* 0x000f22000c1e1900 */
[----:B------:R-:W-:-:S02]  /*2110*/  VIADD R7, R30, 0x1c0 ;  /* 0x000001c01e077836 */ /* 0x000fc40000000000 */
[----:B------:R-:W-:Y:S01]  /*2120*/  VIADD R5, R30, 0x200 ;  /* 0x000002001e057836 */ /* 0x000fe20000000000 */
[----:B------:R-:W4:Y:S02]  /*2130*/  @!P6 LDG.E R22, desc[UR12][R2.64+0x480] ;  /* 0x0004800c0216e981 */ /* 0x000f24000c1e1900 */
[----:B------:R-:W-:Y:S02]  /*2140*/  ISETP.GE.U32.AND P1, PT, R7, UR7, PT ;  /* 0x0000000707007c0c */ /* 0x000fe4000bf26070 */
[----:B------:R-:W4:Y:S01]  /*2150*/  @!P2 LDG.E R24, desc[UR12][R2.64+0x500] ;  /* 0x0005000c0218a981 */ /* 0x000f22000c1e1900 */
[----:B------:R-:W-:Y:S02]  /*2160*/  ISETP.GE.U32.AND P6, PT, R5, UR7, PT ;  /* 0x0000000705007c0c */ /* 0x000fe4000bfc6070 */
[----:B------:R-:W-:Y:S01]  /*2170*/  ISETP.GE.U32.AND P2, PT, R35, UR7, PT ;  /* 0x0000000723007c0c */ /* 0x000fe2000bf46070 */
[----:B------:R-:W4:Y:S01]  /*2180*/  @!P3 LDG.E R26, desc[UR12][R2.64+0x580] ;  /* 0x0005800c021ab981 */ /* 0x000f22000c1e1900 */
[----:B------:R-:W-:Y:S01]  /*2190*/  ISETP.GE.U32.AND P3, PT, R34, UR7, PT ;  /* 0x0000000722007c0c */ /* 0x000fe2000bf66070 */
[----:B------:R-:W-:-:S02]  /*21a0*/  IMAD.MOV.U32 R28, RZ, RZ, R4 ;  /* 0x000000ffff1c7224 */ /* 0x000fc400078e0004 */
[--C-:B------:R-:W-:Y:S02]  /*21b0*/  IMAD.MOV.U32 R40, RZ, RZ, R4.reuse ;  /* 0x000000ffff287224 */ /* 0x100fe400078e0004 */
[--C-:B------:R-:W-:Y:S02]  /*21c0*/  IMAD.MOV.U32 R42, RZ, RZ, R4.reuse ;  /* 0x000000ffff2a7224 */ /* 0x100fe400078e0004 */
[--C-:B------:R-:W-:Y:S01]  /*21d0*/  IMAD.MOV.U32 R44, RZ, RZ, R4.reuse ;  /* 0x000000ffff2c7224 */ /* 0x100fe200078e0004 */
[----:B------:R-:W4:Y:S01]  /*21e0*/  @!P4 LDG.E R28, desc[UR12][R2.64+0x600] ;  /* 0x0006000c021cc981 */ /* 0x000f22000c1e1900 */
[--C-:B------:R-:W-:Y:S02]  /*21f0*/  IMAD.MOV.U32 R5, RZ, RZ, R4.reuse ;  /* 0x000000ffff057224 */ /* 0x100fe400078e0004 */
[----:B------:R-:W-:Y:S01]  /*2200*/  IMAD.MOV.U32 R7, RZ, RZ, R4 ;  /* 0x000000ffff077224 */ /* 0x000fe200078e0004 */
[----:B------:R-:W4:Y:S04]  /*2210*/  @!P0 LDG.E R40, desc[UR12][R2.64+0x680] ;  /* 0x0006800c02288981 */ /* 0x000f28000c1e1900 */
[----:B------:R-:W4:Y:S04]  /*2220*/  @!P1 LDG.E R42, desc[UR12][R2.64+0x700] ;  /* 0x0007000c022a9981 */ /* 0x000f28000c1e1900 */
[----:B------:R-:W4:Y:S04]  /*2230*/  @!P5 LDG.E R44, desc[UR12][R2.64+0x780] ;  /* 0x0007800c022cd981 */ /* 0x000f28000c1e1900 */
[----:B------:R-:W4:Y:S04]  /*2240*/  @!P6 LDG.E R5, desc[UR12][R2.64+0x800] ;  /* 0x0008000c0205e981 */ /* 0x000f28000c1e1900 */
[----:B------:R-:W4:Y:S04]  /*2250*/  @!P2 LDG.E R7, desc[UR12][R2.64+0x880] ;  /* 0x0008800c0207a981 */ /* 0x000f28000c1e1900 */
[----:B------:R-:W4:Y:S01]  /*2260*/  @!P3 LDG.E R4, desc[UR12][R2.64+0x900] ;  /* 0x0009000c0204b981 */ /* 0x000f22000c1e1900 */
[----:B------:R-:W0:Y:S01]  /*2270*/  S2R R38, SR_LANEID ;  /* 0x0000000000267919 */ /* 0x000e220000000000 */
[----:B------:R-:W1:Y:S01]  /*2280*/  S2UR UR5, SR_CgaCtaId ;  /* 0x00000000000579c3 */ /* 0x000e620000008800 */
[----:B------:R-:W-:Y:S01]  /*2290*/  SHF.R.U32.HI R41, RZ, 0x5, R31 ;  /* 0x00000005ff297819 */ /* 0x000fe2000001161f */
[----:B------:R-:W-:-:S02]  /*22a0*/  UMOV UR4, 0x400 ;  /* 0x0000040000047882 */ /* 0x000fc40000000000 */
[----:B-1----:R-:W-:Y:S02]  /*22b0*/  ULEA UR4, UR5, UR4, 0x18 ;  /* 0x0000000405047291 */ /* 0x002fe4000f8ec0ff */
[----:B0-----:R-:W-:-:S05]  /*22c0*/  IMAD R29, R41, 0x260, R38 ;  /* 0x00000260291d7824 */ /* 0x001fca00078e0226 */
[----:B------:R-:W-:Y:S01]  /*22d0*/  LEA R29, R29, UR4, 0x2 ;  /* 0x000000041d1d7c11 */ /* 0x000fe2000f8e10ff */
[----:B------:R-:W-:-:S04]  /*22e0*/  UISETP.NE.AND UP0, UPT, UR6, URZ, UPT ;  /* 0x000000ff0600728c */ /* 0x000fc8000bf05270 */
[----:B--2---:R-:W-:Y:S04]  /*22f0*/  STS [R29], R0 ;  /* 0x000000001d007388 */ /* 0x004fe80000000800 */
[----:B---3--:R-:W-:Y:S04]  /*2300*/  STS [R29+0x200], R12 ;  /* 0x0002000c1d007388 */ /* 0x008fe80000000800 */
[----:B----4-:R0:W-:Y:S04]  /*2310*/  STS [R29+0x100], R8 ;  /* 0x000100081d007388 */ /* 0x0101e80000000800 */
[----:B------:R1:W-:Y:S01]  /*2320*/  STS [R29+0x80], R6 ;  /* 0x000080061d007388 */ /* 0x0003e20000000800 */
[----:B0-----:R-:W-:-:S03]  /*2330*/  IMAD R8, R38, 0x48, R29 ;  /* 0x0000004826087824 */ /* 0x001fc600078e021d */
        /* <DEDUP_REMOVED lines=16> */
[----:B------:R1:W0:Y:S04]  /*2440*/  LDS R32, [R8] ;  /* 0x0000000008207984 */ /* 0x0002280000000800 */
        /* <DEDUP_REMOVED lines=19> */
[----:B--234-:R-:W-:Y:S05]  /*2580*/  BRA.U UP0, `(.L_x_17) ;  /* 0x0000000500047547 */ /* 0x01cfea000b800000 */
[----:B01----:R-:W-:Y:S02]  /*2590*/  IADD3 R8, PT, PT, R28, R33, R32 ;  /* 0x000000211c087210 */ /* 0x003fe40007ffe020 */
[----:B------:R-:W-:Y:S02]  /*25a0*/  ISETP.NE.AND P1, PT, R38, 0x1f, PT ;  /* 0x0000001f2600780c */ /* 0x000fe40003f25270 */
[----:B------:R-:W-:Y:S02]  /*25b0*/  IADD3 R8, PT, PT, R26, R27, R8 ;  /* 0x0000001b1a087210 */ /* 0x000fe40007ffe008 */
[----:B------:R-:W-:Y:S02]  /*25c0*/  ISETP.NE.AND P2, PT, R41, 0xc, PT ;  /* 0x0000000c2900780c */ /* 0x000fe40003f45270 */
        /* <DEDUP_REMOVED lines=47> */
[----:B------:R-:W-:-:S04]  /*28c0*/  ISETP.NE.AND P0, PT, R41, 0x8, PT ;  /* 0x000000082900780c */ /* 0x000fc80003f05270 */
[----:B------:R-:W-:Y:S02]  /*28d0*/  SEL R8, R15, R8, !P0 ;  /* 0x000000080f087207 */ /* 0x000fe40004000000 */
[C---:B------:R-:W-:Y:S02]  /*28e0*/  ISETP.NE.AND P0, PT, R41.reuse, 0xa, PT ;  /* 0x0000000a2900780c */ /* 0x040fe40003f05270 */
[----:B------:R-:W-:Y:S02]  /*28f0*/  SEL R8, R16, R8, !P1 ;  /* 0x0000000810087207 */ /* 0x000fe40004800000 */
[----:B------:R-:W-:Y:S02]  /*2900*/  ISETP.NE.AND P1, PT, R41, 0xb, PT ;  /* 0x0000000b2900780c */ /* 0x000fe40003f25270 */
[----:B------:R-:W-:Y:S02]  /*2910*/  SEL R8, R17, R8, !P0 ;  /* 0x0000000811087207 */ /* 0x000fe40004000000 */
[----:B------:R-:W-:-:S02]  /*2920*/  ISETP.GE.U32.AND P0, PT, R31, 0x20, PT ;  /* 0x000000201f00780c */ /* 0x000fc40003f06070 */
[----:B------:R-:W-:Y:S01]  /*2930*/  SEL R8, R18, R8, !P1 ;  /* 0x0000000812087207 */ /* 0x000fe20004800000 */
[----:B------:R-:W-:Y:S01]  /*2940*/  @!P2 IMAD.IADD R8, R19, 0x1, R18 ;  /* 0x000000011308a824 */ /* 0x000fe200078e0212 */
[----:B------:R-:W-:-:S04]  /*2950*/  ISETP.NE.AND P1, PT, R38, RZ, PT ;  /* 0x000000ff2600720c */ /* 0x000fc80003f25270 */
[----:B------:R-:W-:Y:S02]  /*2960*/  SEL R40, R40, RZ, P1 ;  /* 0x000000ff28287207 */ /* 0x000fe40000800000 */
[----:B------:R-:W-:-:S04]  /*2970*/  SEL R8, R8, RZ, P0 ;  /* 0x000000ff08087207 */ /* 0x000fc80000000000 */
[----:B-----5:R-:W-:Y:S01]  /*2980*/  IADD3 R39, PT, PT, R8, R40, R39 ;  /* 0x0000002808277210 */ /* 0x020fe20007ffe027 */
[----:B------:R-:W-:Y:S06]  /*2990*/  BRA `(.L_x_18) ;  /* 0x0000000c00547947 */ /* 0x000fec0003800000 */
.L_x_17:
[----:B01----:R-:W-:Y:S02]  /*29a0*/  IADD3 R8, PT, PT, R28, R33, R32 ;  /* 0x000000211c087210 */ /* 0x003fe40007ffe020 */
[----:B------:R-:W-:Y:S02]  /*29b0*/  ISETP.NE.AND P1, PT, R38, 0x1f, PT ;  /* 0x0000001f2600780c */ /* 0x000fe40003f25270 */
        /* <DEDUP_REMOVED lines=9> */
[----:B-----5:R-:W-:-:S05]  /*2a50*/  IADD3 R39, PT, PT, R9, R0, R8 ;  /* 0x0000000009277210 */ /* 0x020fca0007ffe008 */
        /* <DEDUP_REMOVED lines=28> */
[----:B------:R-:W-:Y:S01]  /*2c20*/  IMAD.IADD R14, R14, 0x1, R13 ;  /* 0x000000010e0e7824 */ /* 0x000fe200078e020d */
[----:B------:R-:W0:Y:S02]  /*2c30*/  LDS R11, [UR4+0x40] ;  /* 0x00004004ff0b7984 */ /* 0x000e240008000800 */
        /* <DEDUP_REMOVED lines=14> */
[----:B------:R-:W-:-:S04]  /*2d20*/  ISETP.NE.AND P0, PT, R41, 0xa, PT ;  /* 0x0000000a2900780c */ /* 0x000fc80003f05270 */
[----:B------:R-:W-:Y:S01]  /*2d30*/  SEL R8, R17, R8, !P0 ;  /* 0x0000000811087207 */ /* 0x000fe20004000000 */
[----:B------:R-:W-:Y:S01]  /*2d40*/  IMAD.IADD R17, R40, 0x1, -R39 ;  /* 0x0000000128117824 */ /* 0x000fe200078e0a27 */
[----:B------:R-:W-:-:S04]  /*2d50*/  ISETP.NE.AND P0, PT, R41, 0xb, PT ;  /* 0x0000000b2900780c */ /* 0x000fc80003f05270 */
[----:B------:R-:W-:Y:S02]  /*2d60*/  SEL R8, R18, R8, !P0 ;  /* 0x0000000812087207 */ /* 0x000fe40004000000 */
[----:B------:R-:W-:Y:S01]  /*2d70*/  ISETP.GT.U32.AND P0, PT, R31, 0x1f, PT ;  /* 0x0000001f1f00780c */ /* 0x000fe20003f04070 */
[----:B0-----:R-:W-:Y:S01]  /*2d80*/  IMAD.IADD R11, R19, 0x1, R11 ;  /* 0x00000001130b7824 */ /* 0x001fe200078e020b */
        /* <DEDUP_REMOVED lines=22> */
.L_x_64:
[----:B------:R-:W-:Y:S05]  /*2ef0*/  @!P0 BRA `(.L_x_21) ;  /* 0x0000000000248947 */ /* 0x000fea0003800000 */
[----:B------:R-:W-:-:S07]  /*2f00*/  IMAD.MOV.U32 R14, RZ, RZ, 0x1de ;  /* 0x000001deff0e7424 */ /* 0x000fce00078e00ff */
.L_x_23:
[----:B------:R-:W-:Y:S05]  /*2f10*/  NANOSLEEP R14 ;  /* 0x0000000e0000735d */ /* 0x000fea0003800000 */
[----:B------:R-:W2:Y:S01]  /*2f20*/  LD.E.64.STRONG.GPU R8, desc[UR12][R12.64+0x100] ;  /* 0x0001000c0c087980 */ /* 0x000ea2000c10fb00 */
[----:B------:R-:W-:Y:S01]  /*2f30*/  UMOV UR5, 0xffffffff ;  /* 0xffffffff00057882 */ /* 0x000fe20000000000 */
[----:B------:R-:W-:Y:S02]  /*2f40*/  SHF.R.U32.HI R14, RZ, 0x1, R14 ;  /* 0x00000001ff0e7819 */ /* 0x000fe4000001160e */
[----:B--2---:R-:W-:Y:S01]  /*2f50*/  ISETP.NE.AND P0, PT, R8, 0x63, PT ;  /* 0x000000630800780c */ /* 0x004fe20003f05270 */
[----:B------:R-:W-:-:S12]  /*2f60*/  BRA.DIV UR5, `(.L_x_22) ;  /* 0x0000001a05607947 */ /* 0x000fd8000b800000 */
[----:B------:R-:W-:-:S13]  /*2f70*/  VOTE.ANY P0, !P0 ;  /* 0x0000000000ff7806 */ /* 0x000fda0004000100 */
.L_x_67:
[----:B------:R-:W-:Y:S05]  /*2f80*/  @P0 BRA `(.L_x_23) ;  /* 0xfffffffc00e00947 */ /* 0x000fea000383ffff */
.L_x_21:
[----:B------:R-:W-:Y:S01]  /*2f90*/  UMOV UR5, 0xffffffff ;  /* 0xffffffff00057882 */ /* 0x000fe20000000000 */
[----:B------:R-:W-:Y:S02]  /*2fa0*/  ISETP.NE.AND P2, PT, R8, 0x65, PT ;  /* 0x000000650800780c */ /* 0x000fe40003f45270 */
[----:B------:R-:W-:Y:S11]  /*2fb0*/  BRA.DIV UR5, `(.L_x_24) ;  /* 0x0000001a056c7947 */ /* 0x000ff6000b800000 */
[----:B------:R-:W0:Y:S01]  /*2fc0*/  S2R R19, SR_GEMASK ;  /* 0x0000000000137919 */ /* 0x000e220000003c00 */
[----:B------:R-:W-:-:S04]  /*2fd0*/  VOTE.ANY R10, PT, !P2 ;  /* 0x00000000000a7806 */ /* 0x000fc800050e0100 */
[----:B0-----:R-:W-:-:S05]  /*2fe0*/  LOP3.LUT R10, R10, 0x80000000, R19, 0xec, !PT ;  /* 0x800000000a0a7812 */ /* 0x001fca00078eec13 */
[----:B------:R-:W-:-:S05]  /*2ff0*/  VIADD R13, R10, 0xffffffff ;  /* 0xffffffff0a0d7836 */ /* 0x000fca0000000000 */
[----:B------:R-:W-:Y:S01]  /*3000*/  LOP3.LUT R13, R10, R13, RZ, 0xc, !PT ;  /* 0x0000000d0a0d7212 */ /* 0x000fe200078e0cff */
[----:B------:R-:W-:-:S03]  /*3010*/  VIADD R10, R38, 0x2 ;  /* 0x00000002260a7836 */ /* 0x000fc60000000000 */
[----:B------:R-:W0:Y:S02]  /*3020*/  POPC R15, R13 ;  /* 0x0000000d000f7309 */ /* 0x000e240000000000 */
[----:B0-----:R-:W0:Y:S01]  /*3030*/  SHFL.DOWN PT, R16, R9, 0x1, R15 ;  /* 0x0820000009107989 */ /* 0x001e2200000e000f */
[----:B------:R-:W-:-:S04]  /*3040*/  ISETP.GE.AND P0, PT, R38, R15, PT ;  /* 0x0000000f2600720c */ /* 0x000fc80003f06270 */
[----:B0-----:R-:W-:Y:S02]  /*3050*/  SEL R16, R16, RZ, !P0 ;  /* 0x000000ff10107207 */ /* 0x001fe40004000000 */
[----:B------:R-:W-:Y:S01]  /*3060*/  ISETP.GT.AND P0, PT, R10, R15, PT ;  /* 0x0000000f0a00720c */ /* 0x000fe20003f04270 */
[----:B------:R-:W-:Y:S02]  /*3070*/  VIADD R10, R38, 0x4 ;  /* 0x00000004260a7836 */ /* 0x000fe40000000000 */
[----:B------:R-:W-:-:S05]  /*3080*/  IMAD.IADD R12, R16, 0x1, R9 ;  /* 0x00000001100c7824 */ /* 0x000fca00078e0209 */
[----:B------:R-:W0:Y:S02]  /*3090*/  SHFL.DOWN PT, R16, R12, 0x2, R15 ;  /* 0x084000000c107989 */ /* 0x000e2400000e000f */
[----:B0-----:R-:W-:Y:S02]  /*30a0*/  SEL R39, R16, RZ, !P0 ;  /* 0x000000ff10277207 */ /* 0x001fe40004000000 */
[----:B------:R-:W-:Y:S01]  /*30b0*/  ISETP.GT.AND P0, PT, R10, R15, PT ;  /* 0x0000000f0a00720c */ /* 0x000fe20003f04270 */
[----:B------:R-:W-:Y:S02]  /*30c0*/  VIADD R10, R38, 0x8 ;  /* 0x00000008260a7836 */ /* 0x000fe40000000000 */
[----:B------:R-:W-:Y:S02]  /*30d0*/  IMAD.IADD R40, R12, 0x1, R39 ;  /* 0x000000010c287824 */ /* 0x000fe400078e0227 */
[----:B------:R-:W0:Y:S03]  /*30e0*/  LDC.64 R12, c[0x0][0x390] ;  /* 0x0000e400ff0c7b82 */ /* 0x000e260000000a00 */
[----:B------:R-:W1:Y:S02]  /*30f0*/  SHFL.DOWN PT, R16, R40, 0x4, R15 ;  /* 0x0880000028107989 */ /* 0x000e6400000e000f */
[----:B-1----:R-:W-:-:S02]  /*3100*/  SEL R9, R16, RZ, !P0 ;  /* 0x000000ff10097207 */ /* 0x002fc40004000000 */
[----:B------:R-:W-:-:S03]  /*3110*/  ISETP.GT.AND P0, PT, R10, R15, PT ;  /* 0x0000000f0a00720c */ /* 0x000fc60003f04270 */
[----:B------:R-:W-:Y:S01]  /*3120*/  IMAD.IADD R9, R40, 0x1, R9 ;  /* 0x0000000128097824 */ /* 0x000fe200078e0209 */
[----:B0-----:R-:W-:-:S04]  /*3130*/  IADD3 R40, P3, PT, R12, 0x100, RZ ;  /* 0x000001000c287810 */ /* 0x001fc80007f7e0ff */
[----:B------:R-:W0:Y:S01]  /*3140*/  SHFL.DOWN PT, R16, R9, 0x8, R15 ;  /* 0x0900000009107989 */ /* 0x000e2200000e000f */
[----:B------:R-:W-:Y:S01]  /*3150*/  IMAD.X R41, RZ, RZ, R13, P3 ;  /* 0x000000ffff297224 */ /* 0x000fe200018e060d */
[----:B0-----:R-:W-:Y:S02]  /*3160*/  SEL R16, R16, RZ, !P0 ;  /* 0x000000ff10107207 */ /* 0x001fe40004000000 */
[----:B------:R-:W-:Y:S01]  /*3170*/  ISETP.NE.AND P0, PT, R8, 0x65, PT ;  /* 0x000000650800780c */ /* 0x000fe20003f05270 */
[----:B------:R-:W-:Y:S02]  /*3180*/  VIADD R8, R38, 0x10 ;  /* 0x0000001026087836 */ /* 0x000fe40000000000 */
[----:B------:R-:W-:-:S03]  /*3190*/  IMAD.IADD R44, R9, 0x1, R16 ;  /* 0x00000001092c7824 */ /* 0x000fc600078e0210 */
[----:B------:R-:W-:Y:S02]  /*31a0*/  ISETP.GT.AND P2, PT, R8, R15, PT ;  /* 0x0000000f0800720c */ /* 0x000fe40003f44270 */
[----:B------:R-:W0:Y:S05]  /*31b0*/  SHFL.DOWN PT, R16, R44, 0x10, R15 ;  /* 0x0a0000002c107989 */ /* 0x000e2a00000e000f */
[----:B------:R-:W-:Y:S02]  /*31c0*/  VOTE.ALL P0, P0 ;  /* 0x0000000000ff7806 */ /* 0x000fe40000000000 */
[----:B0-----:R-:W-:-:S05]  /*31d0*/  SEL R9, R16, RZ, !P2 ;  /* 0x000000ff10097207 */ /* 0x001fca0005000000 */
[----:B------:R-:W-:-:S07]  /*31e0*/  IMAD.IADD R12, R44, 0x1, R9 ;  /* 0x000000012c0c7824 */ /* 0x000fce00078e0209 */
.L_x_76:
[----:B------:R-:W-:Y:S05]  /*31f0*/  @!P0 BRA `(.L_x_25) ;  /* 0x0000000000dc8947 */ /* 0x000fea0003800000 */
[----:B------:R-:W-:-:S07]  /*3200*/  IMAD.MOV.U32 R39, RZ, RZ, 0x1de ;  /* 0x000001deff277424 */ /* 0x000fce00078e00ff */
.L_x_31:
        /* <DEDUP_REMOVED lines=8> */
.L_x_79:
[----:B------:R-:W-:Y:S05]  /*3290*/  @!P0 BRA `(.L_x_27) ;  /* 0x0000000000248947 */ /* 0x000fea0003800000 */
[----:B------:R-:W-:-:S07]  /*32a0*/  IMAD.MOV.U32 R13, RZ, RZ, R39 ;  /* 0x000000ffff0d7224 */ /* 0x000fce00078e0027 */
.L_x_29:
[----:B------:R-:W-:Y:S05]  /*32b0*/  NANOSLEEP R13 ;  /* 0x0000000d0000735d */ /* 0x000fea0003800000 */
[----:B------:R-:W2:Y:S01]  /*32c0*/  LD.E.64.STRONG.GPU R8, desc[UR12][R14.64+-0x100] ;  /* 0xffff000c0e087980 */ /* 0x000ea2000c10fb00 */
[----:B------:R-:W-:Y:S01]  /*32d0*/  UMOV UR5, 0xffffffff ;  /* 0xffffffff00057882 */ /* 0x000fe20000000000 */
[----:B------:R-:W-:Y:S02]  /*32e0*/  SHF.R.U32.HI R13, RZ, 0x1, R13 ;  /* 0x00000001ff0d7819 */ /* 0x000fe4000001160d */
[----:B--2---:R-:W-:Y:S01]  /*32f0*/  ISETP.NE.AND P0, PT, R8, 0x63, PT ;  /* 0x000000630800780c */ /* 0x004fe20003f05270 */
[----:B------:R-:W-:-:S12]  /*3300*/  BRA.DIV UR5, `(.L_x_28) ;  /* 0x0000001a05bc7947 */ /* 0x000fd8000b800000 */
[----:B------:R-:W-:-:S13]  /*3310*/  VOTE.ANY P0, !P0 ;  /* 0x0000000000ff7806 */ /* 0x000fda0004000100 */
.L_x_82:
[----:B------:R-:W-:Y:S05]  /*3320*/  @P0 BRA `(.L_x_29) ;  /* 0xfffffffc00e00947 */ /* 0x000fea000383ffff */
.L_x_27:
[----:B------:R-:W-:Y:S01]  /*3330*/  UMOV UR5, 0xffffffff ;  /* 0xffffffff00057882 */ /* 0x000fe20000000000 */
[----:B------:R-:W-:Y:S02]  /*3340*/  ISETP.NE.AND P0, PT, R8, 0x65, PT ;  /* 0x000000650800780c */ /* 0x000fe40003f05270 */
[----:B------:R-:W-:Y:S11]  /*3350*/  BRA.DIV UR5, `(.L_x_30) ;  /* 0x0000001a05c87947 */ /* 0x000ff6000b800000 */
[----:B------:R-:W-:Y:S01]  /*3360*/  VOTE.ANY R10, PT, !P0 ;  /* 0x00000000000a7806 */ /* 0x000fe200040e0100 */
[----:B------:R-:W-:-:S03]  /*3370*/  VIADD R18, R18, 0xffffffe0 ;  /* 0xffffffe012127836 */ /* 0x000fc60000000000 */
[----:B------:R-:W-:-:S05]  /*3380*/  LOP3.LUT R10, R10, 0x80000000, R19, 0xec, !PT ;  /* 0x800000000a0a7812 */ /* 0x000fca00078eec13 */
        /* <DEDUP_REMOVED lines=14> */
[----:B------:R-:W-:-:S05]  /*3470*/  IMAD.IADD R45, R44, 0x1, R45 ;  /* 0x000000012c2d7824 */ /* 0x000fca00078e022d */
[----:B------:R-:W0:Y:S02]  /*3480*/  SHFL.DOWN PT, R16, R45, 0x4, R15 ;  /* 0x088000002d107989 */ /* 0x000e2400000e000f */
[----:B0-----:R-:W-:Y:S02]  /*3490*/  SEL R16, R16, RZ, !P0 ;  /* 0x000000ff10107207 */ /* 0x001fe40004000000 */
[----:B------:R-:W-:-:S03]  /*34a0*/  ISETP.GT.AND P0, PT, R10, R15, PT ;  /* 0x0000000f0a00720c */ /* 0x000fc60003f04270 */
[----:B------:R-:W-:-:S05]  /*34b0*/  IMAD.IADD R9, R45, 0x1, R16 ;  /* 0x000000012d097824 */ /* 0x000fca00078e0210 */
[----:B------:R-:W0:Y:S02]  /*34c0*/  SHFL.DOWN PT, R16, R9, 0x8, R15 ;  /* 0x0900000009107989 */ /* 0x000e2400000e000f */
[----:B0-----:R-:W-:Y:S02]  /*34d0*/  SEL R16, R16, RZ, !P0 ;  /* 0x000000ff10107207 */ /* 0x001fe40004000000 */
[----:B------:R-:W-:Y:S01]  /*34e0*/  ISETP.NE.AND P0, PT, R8, 0x65, PT ;  /* 0x000000650800780c */ /* 0x000fe20003f05270 */
[----:B------:R-:W-:Y:S02]  /*34f0*/  VIADD R8, R38, 0x10 ;  /* 0x0000001026087836 */ /* 0x000fe40000000000 */
[----:B------:R-:W-:-:S03]  /*3500*/  IMAD.IADD R44, R9, 0x1, R16 ;  /* 0x00000001092c7824 */ /* 0x000fc600078e0210 */
[----:B------:R-:W-:Y:S02]  /*3510*/  ISETP.GT.AND P2, PT, R8, R15, PT ;  /* 0x0000000f0800720c */ /* 0x000fe40003f44270 */
[----:B------:R-:W0:Y:S05]  /*3520*/  SHFL.DOWN PT, R16, R44, 0x10, R15 ;  /* 0x0a0000002c107989 */ /* 0x000e2a00000e000f */
[----:B------:R-:W-:Y:S02]  /*3530*/  VOTE.ALL P0, P0 ;  /* 0x0000000000ff7806 */ /* 0x000fe40000000000 */
[----:B0-----:R-:W-:-:S04]  /*3540*/  SEL R13, R16, RZ, !P2 ;  /* 0x000000ff100d7207 */ /* 0x001fc80005000000 */
[----:B------:R-:W-:-:S07]  /*3550*/  IADD3 R12, PT, PT, R44, R13, R12 ;  /* 0x0000000d2c0c7210 */ /* 0x000fce0007ffe00c */
.L_x_91:
[----:B------:R-:W-:Y:S05]  /*3560*/  @P0 BRA `(.L_x_31) ;  /* 0xfffffffc00280947 */ /* 0x000fea000383ffff */
.L_x_25:
[----:B------:R-:W-:Y:S01]  /*3570*/  ISETP.NE.AND P0, PT, R38, RZ, PT ;  /* 0x000000ff2600720c */ /* 0x000fe20003f05270 */
[----:B------:R-:W0:Y:S01]  /*3580*/  @!P1 S2R R9, SR_CgaCtaId ;  /* 0x0000000000099919 */ /* 0x000e220000008800 */
[----:B------:R-:W-:Y:S01]  /*3590*/  @!P1 MOV R8, 0x400 ;  /* 0x0000040000089802 */ /* 0x000fe20000000f00 */
[----:B------:R-:W-:Y:S02]  /*35a0*/  @!P1 IMAD.IADD R11, R11, 0x1, R12 ;  /* 0x000000010b0b9824 */ /* 0x000fe400078e020c */
[----:B------:R-:W-:-:S05]  /*35b0*/  @!P1 IMAD.MOV.U32 R10, RZ, RZ, 0x65 ;  /* 0x00000065ff0a9424 */ /* 0x000fca00078e00ff */
[----:B------:R1:W-:Y:S03]  /*35c0*/  @!P1 ST.E.64.STRONG.GPU desc[UR12][R42.64+0x100], R10 ;  /* 0x0001000a2a009985 */ /* 0x0003e6000c10fb0c */
[----:B------:R-:W-:Y:S01]  /*35d0*/  @!P0 MOV R13, 0x400 ;  /* 0x00000400000d8802 */ /* 0x000fe20000000f00 */
[----:B------:R-:W2:Y:S01]  /*35e0*/  @!P0 S2R R14, SR_CgaCtaId ;  /* 0x00000000000e8919 */ /* 0x000ea20000008800 */
[----:B0-----:R-:W-:Y:S01]  /*35f0*/  @!P1 LEA R9, R9, R8, 0x18 ;  /* 0x0000000809099211 */ /* 0x001fe200078ec0ff */
[----:B------:R-:W-:Y:S02]  /*3600*/  IMAD.MOV.U32 R8, RZ, RZ, R17 ;  /* 0x000000ffff087224 */ /* 0x000fe400078e0011 */
[----:B------:R-:W-:Y:S02]  /*3610*/  @!P0 IMAD.MOV.U32 R8, RZ, RZ, R12 ;  /* 0x000000ffff088224 */ /* 0x000fe400078e000c */
[----:B------:R1:W-:Y:S04]  /*3620*/  @!P1 STS [R9+0x8], R11 ;  /* 0x0000080b09009388 */ /* 0x0003e80000000800 */
[----:B------:R1:W-:Y:S01]  /*3630*/  @!P1 STS [R9+0x4], R12 ;  /* 0x0000040c09009388 */ /* 0x0003e20000000800 */
[----:B--2---:R-:W-:-:S05]  /*3640*/  @!P0 LEA R13, R14, R13, 0x18 ;  /* 0x0000000d0e0d8211 */ /* 0x004fca00078ec0ff */
[----:B------:R1:W-:Y:S02]  /*3650*/  @!P0 STS [R13+0x54], R12 ;  /* 0x0000540c0d008388 */ /* 0x0003e40000000800 */
.L_x_19:
        /* <DEDUP_REMOVED lines=9> */
.L_x_18:
[----:B------:R-:W-:Y:S01]  /*36f0*/  IMAD.IADD R32, R32, 0x1, R39 ;  /* 0x0000000120207824 */ /* 0x000fe200078e0227 */
[----:B------:R-:W0:Y:S01]  /*3700*/  S2R R8, SR_LANEID ;  /* 0x0000000000087919 */ /* 0x000e220000000000 */
[----:B------:R-:W-:Y:S02]  /*3710*/  BAR.SYNC.DEFER_BLOCKING 0x0 ;  /* 0x0000000000007b1d */ /* 0x000fe40000010000 */
[----:B------:R-:W-:Y:S01]  /*3720*/  IMAD.IADD R33, R33, 0x1, R32 ;  /* 0x0000000121217824 */ /* 0x000fe200078e0220 */
[----:B------:R-:W-:Y:S01]  /*3730*/  ISETP.NE.AND P0, PT, R31, RZ, PT ;  /* 0x000000ff1f00720c */ /* 0x000fe20003f05270 */
[----:B------:R-:W-:Y:S02]  /*3740*/  IMAD.U32 R12, RZ, RZ, UR7 ;  /* 0x00000007ff0c7e24 */ /* 0x000fe4000f8e00ff */
[----:B------:R-:W-:Y:S01]  /*3750*/  IMAD.IADD R28, R28, 0x1, R33 ;  /* 0x000000011c1c7824 */ /* 0x000fe200078e0221 */
[----:B------:R-:W1:Y:S03]  /*3760*/  LDCU.64 UR8, c[0x0][0x388] ;  /* 0x00007100ff0877ac */ /* 0x000e660008000a00 */
[----:B------:R-:W-:-:S04]  /*3770*/  IMAD.IADD R27, R27, 0x1, R28 ;  /* 0x000000011b1b7824 */ /* 0x000fc800078e021c */
[----:B------:R-:W-:-:S04]  /*3780*/  IMAD.IADD R26, R26, 0x1, R27 ;  /* 0x000000011a1a7824 */ /* 0x000fc800078e021b */
[----:B------:R-:W-:-:S04]  /*3790*/  IMAD.IADD R25, R25, 0x1, R26 ;  /* 0x0000000119197824 */ /* 0x000fc800078e021a */
[----:B------:R-:W-:-:S04]  /*37a0*/  IMAD.IADD R24, R24, 0x1, R25 ;  /* 0x0000000118187824 */ /* 0x000fc800078e0219 */
[----:B------:R-:W-:Y:S02]  /*37b0*/  IMAD.IADD R23, R23, 0x1, R24 ;  /* 0x0000000117177824 */ /* 0x000fe400078e0218 */
[----:B0-----:R-:W-:Y:S02]  /*37c0*/  IMAD R8, R8, 0x48, R29 ;  /* 0x0000004808087824 */ /* 0x001fe400078e021d */
[----:B------:R-:W-:-:S03]  /*37d0*/  IMAD.IADD R22, R22, 0x1, R23 ;  /* 0x0000000116167824 */ /* 0x000fc600078e0217 */
[----:B------:R-:W-:Y:S01]  /*37e0*/  STS [R8], R39 ;  /* 0x0000002708007388 */ /* 0x000fe20000000800 */
[----:B------:R-:W-:-:S03]  /*37f0*/  IMAD.IADD R21, R21, 0x1, R22 ;  /* 0x0000000115157824 */ /* 0x000fc600078e0216 */
[----:B------:R-:W-:Y:S01]  /*3800*/  STS [R8+0x4], R32 ;  /* 0x0000042008007388 */ /* 0x000fe20000000800 */
        /* <DEDUP_REMOVED lines=15> */
[----:B------:R-:W-:Y:S04]  /*3900*/  STS [R8+0x24], R22 ;  /* 0x0000241608007388 */ /* 0x000fe80000000800 */
        /* <DEDUP_REMOVED lines=8> */
[----:B------:R0:W-:Y:S01]  /*3990*/  STS [R8+0x48], R0 ;  /* 0x0000480008007388 */ /* 0x0001e20000000800 */
[----:B------:R-:W-:-:S03]  /*39a0*/  NOP ;  /* 0x0000000000007918 */ /* 0x000fc60000000000 */
[----:B------:R-:W-:Y:S04]  /*39b0*/  LDS R39, [R29] ;  /* 0x000000001d277984 */ /* 0x000fe80000000800 */
[----:B------:R-:W-:Y:S04]  /*39c0*/  LDS R41, [R29+0x80] ;  /* 0x000080001d297984 */ /* 0x000fe80000000800 */
        /* <DEDUP_REMOVED lines=17> */
[----:B------:R2:W-:Y:S01]  /*3ae0*/  @!P0 STS [UR4+0x7b80], R12 ;  /* 0x007b800cff008988 */ /* 0x0005e20008000804 */
[----:B------:R-:W-:Y:S01]  /*3af0*/  BAR.SYNC.DEFER_BLOCKING 0x0 ;  /* 0x0000000000007b1d */ /* 0x000fe20000010000 */
[----:B0-----:R-:W-:-:S05]  /*3b00*/  IADD3 R0, P0, PT, R30, UR10, RZ ;  /* 0x0000000a1e007c10 */ /* 0x001fca000ff1e0ff */
[----:B------:R-:W0:Y:S01]  /*3b10*/  S2R R2, SR_TID.X ;  /* 0x0000000000027919 */ /* 0x000e220000002100 */
[----:B------:R-:W3:Y:S01]  /*3b20*/  LDS R31, [UR4+0x7b80] ;  /* 0x007b8004ff1f7984 */ /* 0x000ee20008000800 */
[C---:B0-----:R-:W-:Y:S02]  /*3b30*/  LOP3.LUT R3, R2.reuse, 0x3e0, RZ, 0xc0, !PT ;  /* 0x000003e002037812 */ /* 0x041fe400078ec0ff */
[----:B------:R-:W-:-:S05]  /*3b40*/  LOP3.LUT R2, R2, 0x1f, RZ, 0xc0, !PT ;  /* 0x0000001f02027812 */ /* 0x000fca00078ec0ff */
[----:B------:R-:W-:Y:S02]  /*3b50*/  IMAD R8, R3, 0x13, R2 ;  /* 0x0000001303087824 */ /* 0x000fe400078e0202 */
[----:B------:R-:W-:Y:S01]  /*3b60*/  IMAD.X R3, RZ, RZ, UR11, P0 ;  /* 0x0000000bff037e24 */ /* 0x000fe200080e06ff */
[----:B-1----:R-:W-:Y:S01]  /*3b70*/  LEA R2, P0, R0, UR8, 0x2 ;  /* 0x0000000800027c11 */ /* 0x002fe2000f8010ff */
[C---:B------:R-:W-:Y:S02]  /*3b80*/  VIADD R10, R8.reuse, 0x20 ;  /* 0x00000020080a7836 */ /* 0x040fe40000000000 */
[----:B--2---:R-:W-:Y:S01]  /*3b90*/  VIADD R12, R8, 0xa0 ;  /* 0x000000a0080c7836 */ /* 0x004fe20000000000 */
[----:B------:R-:W-:Y:S01]  /*3ba0*/  LEA.HI.X R3, R0, UR9, R3, 0x2, P0 ;  /* 0x0000000900037c11 */ /* 0x000fe200080f1403 */
[----:B------:R-:W-:Y:S01]  /*3bb0*/  VIADD R0, R8, 0x40 ;  /* 0x0000004008007836 */ /* 0x000fe20000000000 */
[-C--:B---3--:R-:W-:Y:S02]  /*3bc0*/  ISETP.GE.AND P1, PT, R30, R31.reuse, PT ;  /* 0x0000001f1e00720c */ /* 0x088fe40003f26270 */
[-C--:B------:R-:W-:Y:S01]  /*3bd0*/  ISETP.GE.AND P2, PT, R10, R31.reuse, PT ;  /* 0x0000001f0a00720c */ /* 0x080fe20003f46270 */
[----:B------:R-:W-:Y:S01]  /*3be0*/  VIADD R10, R8, 0x60 ;  /* 0x00000060080a7836 */ /* 0x000fe20000000000 */
[-C--:B------:R-:W-:Y:S01]  /*3bf0*/  ISETP.GE.AND P3, PT, R0, R31.reuse, PT ;  /* 0x0000001f0000720c */ /* 0x080fe20003f66270 */
[----:B------:R-:W-:Y:S01]  /*3c00*/  VIADD R0, R8, 0x80 ;  /* 0x0000008008007836 */ /* 0x000fe20000000000 */
[----:B------:R-:W-:-:S02]  /*3c10*/  ISETP.GE.AND P6, PT, R12, R31, PT ;  /* 0x0000001f0c00720c */ /* 0x000fc40003fc6270 */
[-C--:B------:R-:W-:Y:S01]  /*3c20*/  ISETP.GE.AND P4, PT, R10, R31.reuse, PT ;  /* 0x0000001f0a00720c */ /* 0x080fe20003f86270 */
[----:B------:R-:W-:Y:S01]  /*3c30*/  VIADD R10, R8, 0xc0 ;  /* 0x000000c0080a7836 */ /* 0x000fe20000000000 */
[-C--:B------:R-:W-:Y:S01]  /*3c40*/  ISETP.GE.AND P5, PT, R0, R31.reuse, PT ;  /* 0x0000001f0000720c */ /* 0x080fe20003fa6270 */
[----:B------:R-:W-:Y:S02]  /*3c50*/  VIADD R0, R8, 0xe0 ;  /* 0x000000e008007836 */ /* 0x000fe40000000000 */
[----:B------:R0:W-:Y:S01]  /*3c60*/  @!P1 STG.E desc[UR12][R2.64], R39 ;  /* 0x0000002702009986 */ /* 0x0001e2000c10190c */
[-C--:B------:R-:W-:Y:S01]  /*3c70*/  ISETP.GE.AND P0, PT, R10, R31.reuse, PT ;  /* 0x0000001f0a00720c */ /* 0x080fe20003f06270 */
[----:B------:R-:W-:Y:S01]  /*3c80*/  VIADD R10, R8, 0x160 ;  /* 0x00000160080a7836 */ /* 0x000fe20000000000 */
[-C--:B------:R-:W-:Y:S01]  /*3c90*/  ISETP.GE.AND P1, PT, R0, R31.reuse, PT ;  /* 0x0000001f0000720c */ /* 0x080fe20003f26270 */
[----:B------:R-:W-:Y:S01]  /*3ca0*/  VIADD R0, R8, 0x140 ;  /* 0x0000014008007836 */ /* 0x000fe20000000000 */
[----:B------:R0:W-:Y:S01]  /*3cb0*/  @!P2 STG.E desc[UR12][R2.64+0x80], R41 ;  /* 0x000080290200a986 */ /* 0x0001e2000c10190c */
[----:B------:R-:W-:-:S03]  /*3cc0*/  ISETP.GE.AND P2, PT, R37, R31, PT ;  /* 0x0000001f2500720c */ /* 0x000fc60003f46270 */
[----:B------:R0:W-:Y:S01]  /*3cd0*/  @!P3 STG.E desc[UR12][R2.64+0x100], R43 ;  /* 0x0001002b0200b986 */ /* 0x0001e2000c10190c */
[----:B------:R-:W-:-:S03]  /*3ce0*/  ISETP.GE.AND P3, PT, R36, R31, PT ;  /* 0x0000001f2400720c */ /* 0x000fc60003f66270 */
[----:B------:R0:W-:Y:S01]  /*3cf0*/  @!P4 STG.E desc[UR12][R2.64+0x180], R45 ;  /* 0x0001802d0200c986 */ /* 0x0001e2000c10190c */
[-C--:B------:R-:W-:Y:S01]  /*3d00*/  ISETP.GE.AND P4, PT, R0, R31.reuse, PT ;  /* 0x0000001f0000720c */ /* 0x080fe20003f86270 */
[----:B------:R-:W-:Y:S02]  /*3d10*/  VIADD R0, R8, 0x180 ;  /* 0x0000018008007836 */ /* 0x000fe40000000000 */
[----:B------:R0:W-:Y:S01]  /*3d20*/  @!P5 STG.E desc[UR12][R2.64+0x200], R4 ;  /* 0x000200040200d986 */ /* 0x0001e2000c10190c */
[-C--:B------:R-:W-:Y:S01]  /*3d30*/  ISETP.GE.AND P5, PT, R10, R31.reuse, PT ;  /* 0x0000001f0a00720c */ /* 0x080fe20003fa6270 */
[----:B------:R-:W-:Y:S02]  /*3d40*/  VIADD R10, R8, 0x1a0 ;  /* 0x000001a0080a7836 */ /* 0x000fe40000000000 */
[----:B------:R0:W-:Y:S01]  /*3d50*/  @!P6 STG.E desc[UR12][R2.64+0x280], R6 ;  /* 0x000280060200e986 */ /* 0x0001e2000c10190c */
[----:B------:R-:W-:Y:S01]  /*3d60*/  ISETP.GE.AND P6, PT, R0, R31, PT ;  /* 0x0000001f0000720c */ /* 0x000fe20003fc6270 */
[----:B------:R-:W-:-:S02]  /*3d70*/  VIADD R0, R8, 0x1c0 ;  /* 0x000001c008007836 */ /* 0x000fc40000000000 */
[----:B------:R0:W-:Y:S01]  /*3d80*/  @!P0 STG.E desc[UR12][R2.64+0x300], R33 ;  /* 0x0003002102008986 */ /* 0x0001e2000c10190c */
[-C--:B------:R-:W-:Y:S01]  /*3d90*/  ISETP.GE.AND P0, PT, R10, R31.reuse, PT ;  /* 0x0000001f0a00720c */ /* 0x080fe20003f06270 */
[C---:B------:R-:W-:Y:S02]  /*3da0*/  VIADD R10, R8.reuse, 0x1e0 ;  /* 0x000001e0080a7836 */ /* 0x040fe40000000000 */
[----:B------:R-:W-:Y:S01]  /*3db0*/  VIADD R8, R8, 0x200 ;  /* 0x0000020008087836 */ /* 0x000fe20000000000 */
[----:B------:R0:W-:Y:S01]  /*3dc0*/  @!P1 STG.E desc[UR12][R2.64+0x380], R25 ;  /* 0x0003801902009986 */ /* 0x0001e2000c10190c */
[----:B------:R-:W-:-:S03]  /*3dd0*/  ISETP.GE.AND P1, PT, R0, R31, PT ;  /* 0x0000001f0000720c */ /* 0x000fc60003f26270 */
        /* <DEDUP_REMOVED lines=8> */
[----:B------:R0:W-:Y:S04]  /*3e60*/  @!P6 STG.E desc[UR12][R2.64+0x600], R15 ;  /* 0x0006000f0200e986 */ /* 0x0001e8000c10190c */
[----:B------:R0:W-:Y:S04]  /*3e70*/  @!P0 STG.E desc[UR12][R2.64+0x680], R13 ;  /* 0x0006800d02008986 */ /* 0x0001e8000c10190c */
[----:B------:R0:W-:Y:S04]  /*3e80*/  @!P1 STG.E desc[UR12][R2.64+0x700], R11 ;  /* 0x0007000b02009986 */ /* 0x0001e8000c10190c */
[----:B------:R0:W-:Y:S04]  /*3e90*/  @!P2 STG.E desc[UR12][R2.64+0x780], R9 ;  /* 0x000780090200a986 */ /* 0x0001e8000c10190c */
[----:B------:R0:W-:Y:S04]  /*3ea0*/  @!P3 STG.E desc[UR12][R2.64+0x800], R7 ;  /* 0x000800070200b986 */ /* 0x0001e8000c10190c */
[----:B------:R0:W-:Y:S01]  /*3eb0*/  @!P4 STG.E desc[UR12][R2.64+0x880], R5 ;  /* 0x000880050200c986 */ /* 0x0001e2000c10190c */
[----:B------:R-:W-:Y:S05]  /*3ec0*/  @P5 EXIT ;  /* 0x000000000000594d */ /* 0x000fea0003800000 */
[----:B------:R-:W-:Y:S01]  /*3ed0*/  STG.E desc[UR12][R2.64+0x900], R27 ;  /* 0x0009001b02007986 */ /* 0x000fe2000c10190c */
[----:B------:R-:W-:Y:S05]  /*3ee0*/  EXIT ;  /* 0x000000000000794d */ /* 0x000fea0003800000 */
.L_x_5:
[----:B------:R-:W-:Y:S01]  /*3ef0*/  BSSY B1, `(.L_x_32) ;  /* 0x0000006000017945 */ /* 0x000fe20003800000 */
[----:B------:R-:W-:Y:S01]  /*3f00*/  PLOP3.LUT P0, PT, P0, PT, PT, 0x8, 0x80 ;  /* 0x000000000080781c */ /* 0x000fe2000070e170 */
[----:B------:R-:W-:-:S12]  /*3f10*/  IMAD.MOV.U32 R10, RZ, RZ, -0x1 ;  /* 0xffffffffff0a7424 */ /* 0x000fd800078e00ff */
[----:B------:R-:W-:Y:S05]  /*3f20*/  WARPSYNC.COLLECTIVE R10, `(.L_x_33) ;  /* 0x000000000a087348 */ /* 0x000fea0003c00000 */
[----:B------:R-:W-:Y:S01]  /*3f30*/  VOTE.ANY P0, P0 ;  /* 0x0000000000ff7806 */ /* 0x000fe20000000100 */
[----:B------:R-:W-:-:S12]  /*3f40*/  ENDCOLLECTIVE ;  /* 0x000000000000791b */ /* 0x000fd80003800000 */
.L_x_33:
[----:B------:R-:W-:Y:S05]  /*3f50*/  BSYNC B1 ;  /* 0x0000000000017941 */ /* 0x000fea0003800000 */
.L_x_32:
[----:B------:R-:W-:Y:S05]  /*3f60*/  BRA `(.L_x_34) ;  /* 0xffffffd000287947 */ /* 0x000fea000383ffff */
.L_x_7:
[----:B------:R-:W-:Y:S01]  /*3f70*/  BSSY B1, `(.L_x_35) ;  /* 0x0000006000017945 */ /* 0x000fe20003800000 */
[----:B------:R-:W-:Y:S01]  /*3f80*/  PLOP3.LUT P0, PT, P0, PT, PT, 0x8, 0x80 ;  /* 0x000000000080781c */ /* 0x000fe2000070e170 */
[----:B------:R-:W-:-:S12]  /*3f90*/  IMAD.MOV.U32 R10, RZ, RZ, -0x1 ;  /* 0xffffffffff0a7424 */ /* 0x000fd800078e00ff */
[----:B------:R-:W-:Y:S05]  /*3fa0*/  WARPSYNC.COLLECTIVE R10, `(.L_x_36) ;  /* 0x000000000a087348 */ /* 0x000fea0003c00000 */
[----:B------:R-:W-:Y:S01]  /*3fb0*/  VOTE.ANY P0, P0 ;  /* 0x0000000000ff7806 */ /* 0x000fe20000000100 */
[----:B------:R-:W-:-:S12]  /*3fc0*/  ENDCOLLECTIVE ;  /* 0x000000000000791b */ /* 0x000fd80003800000 */
.L_x_36:
[----:B------:R-:W-:Y:S05]  /*3fd0*/  BSYNC B1 ;  /* 0x0000000000017941 */ /* 0x000fea0003800000 */
.L_x_35:
[----:B------:R-:W-:Y:S05]  /*3fe0*/  BRA `(.L_x_37) ;  /* 0xffffffd0002c7947 */ /* 0x000fea000383ffff */
.L_x_9:
[----:B------:R-:W0:Y:S01]  /*3ff0*/  S2R R8, SR_GEMASK ;  /* 0x0000000000087919 */ /* 0x000e220000003c00 */
[----:B------:R-:W-:Y:S01]  /*4000*/  BSSY B1, `(.L_x_38) ;  /* 0x0000006000017945 */ /* 0x000fe20003800000 */
[----:B------:R-:W-:Y:S01]  /*4010*/  PLOP3.LUT P2, PT, P0, PT, PT, 0x8, 0x80 ;  /* 0x000000000080781c */ /* 0x000fe2000074e170 */
[----:B------:R-:W-:-:S12]  /*4020*/  IMAD.MOV.U32 R10, RZ, RZ, -0x1 ;  /* 0xffffffffff0a7424 */ /* 0x000fd800078e00ff */
[----:B0-----:R-:W-:Y:S05]  /*4030*/  WARPSYNC.COLLECTIVE R10, `(.L_x_39) ;  /* 0x000000000a087348 */ /* 0x001fea0003c00000 */
[----:B------:R-:W-:Y:S01]  /*4040*/  VOTE.ANY R10, PT, P2 ;  /* 0x00000000000a7806 */ /* 0x000fe200010e0100 */
[----:B0-----:R-:W-:Y:S06]  /*4050*/  ENDCOLLECTIVE ;  /* 0x000000000000791b */ /* 0x001fec0003800000 */
.L_x_39:
[----:B------:R-:W-:Y:S05]  /*4060*/  BSYNC B1 ;  /* 0x0000000000017941 */ /* 0x000fea0003800000 */
.L_x_38:
[----:B------:R-:W-:Y:S01]  /*4070*/  LOP3.LUT R10, R10, 0x80000000, R8, 0xec, !PT ;  /* 0x800000000a0a7812 */ /* 0x000fe200078eec08 */
[----:B------:R-:W-:Y:S01]  /*4080*/  IMAD.MOV.U32 R14, RZ, RZ, 0x1 ;  /* 0x00000001ff0e7424 */ /* 0x000fe200078e00ff */
[----:B------:R-:W-:Y:S01]  /*4090*/  ISETP.NE.AND P0, PT, R12, 0x65, PT ;  /* 0x000000650c00780c */ /* 0x000fe20003f05270 */
[C---:B------:R-:W-:Y:S02]  /*40a0*/  VIADD R38, R37.reuse, 0x2 ;  /* 0x0000000225267836 */ /* 0x040fe40000000000 */
[C---:B------:R-:W-:Y:S02]  /*40b0*/  VIADD R11, R10.reuse, 0xffffffff ;  /* 0xffffffff0a0b7836 */ /* 0x040fe40000000000 */
[C---:B------:R-:W-:Y:S02]  /*40c0*/  VIADD R19, R37.reuse, 0x4 ;  /* 0x0000000425137836 */ /* 0x040fe40000000000 */
[----:B------:R-:W-:Y:S01]  /*40d0*/  VIADD R39, R37, 0x10 ;  /* 0x0000001025277836 */ /* 0x000fe20000000000 */
[----:B------:R-:W-:Y:S01]  /*40e0*/  LOP3.LUT R11, R10, R11, RZ, 0xc, !PT ;  /* 0x0000000b0a0b7212 */ /* 0x000fe200078e0cff */
[----:B------:R-:W-:-:S03]  /*40f0*/  IMAD.MOV.U32 R10, RZ, RZ, -0x1 ;  /* 0xffffffffff0a7424 */ /* 0x000fc600078e00ff */
[----:B------:R0:W1:Y:S04]  /*4100*/  POPC R15, R11 ;  /* 0x0000000b000f7309 */ /* 0x0000680000000000 */
[----:B01----:R-:W-:Y:S05]  /*4110*/  WARPSYNC.COLLECTIVE R10, `(.L_x_40) ;  /* 0x000000000a087348 */ /* 0x003fea0003c00000 */
[----:B-1----:R1:W2:Y:S02]  /*4120*/  SHFL.DOWN P2, R16, R13, R14, R15 ;  /* 0x0800000e0d107389 */ /* 0x0022a4000004000f */
[----:B012---:R-:W-:Y:S05]  /*4130*/  ENDCOLLECTIVE ;  /* 0x000000000000791b */ /* 0x007fea0003800000 */
.L_x_40:
[----:B------:R-:W-:Y:S01]  /*4140*/  IMAD.MOV.U32 R14, RZ, RZ, 0x2 ;  /* 0x00000002ff0e7424 */ /* 0x000fe200078e00ff */
[----:B------:R-:W-:-:S04]  /*4150*/  ISETP.GE.AND P2, PT, R37, R15, PT ;  /* 0x0000000f2500720c */ /* 0x000fc80003f46270 */
[----:B------:R-:W-:-:S05]  /*4160*/  SEL R16, R16, RZ, !P2 ;  /* 0x000000ff10107207 */ /* 0x000fca0005000000 */
[----:B------:R-:W-:-:S04]  /*4170*/  IMAD.IADD R36, R16, 0x1, R13 ;  /* 0x0000000110247824 */ /* 0x000fc800078e020d */
[----:B------:R-:W-:-:S07]  /*4180*/  IMAD.MOV.U32 R13, RZ, RZ, R36 ;  /* 0x000000ffff0d7224 */ /* 0x000fce00078e0024 */
[----:B------:R-:W-:Y:S05]  /*4190*/  WARPSYNC.COLLECTIVE R10, `(.L_x_41) ;  /* 0x000000000a087348 */ /* 0x000fea0003c00000 */
[----:B------:R0:W1:Y:S02]  /*41a0*/  SHFL.DOWN P2, R16, R13, R14, R15 ;  /* 0x0800000e0d107389 */ /* 0x000064000004000f */
[----:B01----:R-:W-:Y:S05]  /*41b0*/  ENDCOLLECTIVE ;  /* 0x000000000000791b */ /* 0x003fea0003800000 */
.L_x_41:
[----:B------:R-:W-:Y:S01]  /*41c0*/  IMAD.MOV.U32 R14, RZ, RZ, 0x4 ;  /* 0x00000004ff0e7424 */ /* 0x000fe200078e00ff */
[----:B------:R-:W-:-:S04]  /*41d0*/  ISETP.GT.AND P2, PT, R38, R15, PT ;  /* 0x0000000f2600720c */ /* 0x000fc80003f44270 */
[----:B------:R-:W-:-:S05]  /*41e0*/  SEL R11, R16, RZ, !P2 ;  /* 0x000000ff100b7207 */ /* 0x000fca0005000000 */
[----:B------:R-:W-:Y:S02]  /*41f0*/  IMAD.IADD R40, R36, 0x1, R11 ;  /* 0x0000000124287824 */ /* 0x000fe400078e020b */
[----:B------:R-:W-:Y:S02]  /*4200*/  VIADD R36, R37, 0x8 ;  /* 0x0000000825247836 */ /* 0x000fe40000000000 */
[----:B------:R-:W-:-:S07]  /*4210*/  IMAD.MOV.U32 R13, RZ, RZ, R40 ;  /* 0x000000ffff0d7224 */ /* 0x000fce00078e0028 */
[----:B------:R-:W-:Y:S05]  /*4220*/  WARPSYNC.COLLECTIVE R10, `(.L_x_42) ;  /* 0x000000000a087348 */ /* 0x000fea0003c00000 */
[----:B------:R0:W1:Y:S02]  /*4230*/  SHFL.DOWN P2, R16, R13, R14, R15 ;  /* 0x0800000e0d107389 */ /* 0x000064000004000f */
[----:B01----:R-:W-:Y:S05]  /*4240*/  ENDCOLLECTIVE ;  /* 0x000000000000791b */ /* 0x003fea0003800000 */
.L_x_42:
[----:B------:R-:W-:Y:S01]  /*4250*/  IMAD.MOV.U32 R14, RZ, RZ, 0x8 ;  /* 0x00000008ff0e7424 */ /* 0x000fe200078e00ff */
[----:B------:R-:W-:-:S04]  /*4260*/  ISETP.GT.AND P2, PT, R19, R15, PT ;  /* 0x0000000f1300720c */ /* 0x000fc80003f44270 */
[----:B------:R-:W-:-:S05]  /*4270*/  SEL R11, R16, RZ, !P2 ;  /* 0x000000ff100b7207 */ /* 0x000fca0005000000 */
[----:B------:R-:W-:-:S04]  /*4280*/  IMAD.IADD R42, R40, 0x1, R11 ;  /* 0x00000001282a7824 */ /* 0x000fc800078e020b */
[----:B------:R-:W-:-:S07]  /*4290*/  IMAD.MOV.U32 R13, RZ, RZ, R42 ;  /* 0x000000ffff0d7224 */ /* 0x000fce00078e002a */
[----:B------:R-:W-:Y:S05]  /*42a0*/  WARPSYNC.COLLECTIVE R10, `(.L_x_43) ;  /* 0x000000000a087348 */ /* 0x000fea0003c00000 */
[----:B------:R0:W1:Y:S02]  /*42b0*/  SHFL.DOWN P2, R16, R13, R14, R15 ;  /* 0x0800000e0d107389 */ /* 0x000064000004000f */
[----:B01----:R-:W-:Y:S05]  /*42c0*/  ENDCOLLECTIVE ;  /* 0x000000000000791b */ /* 0x003fea0003800000 */
.L_x_43:
        /* <DEDUP_REMOVED lines=8> */
.L_x_44:
[----:B------:R-:W-:Y:S05]  /*4350*/  WARPSYNC.COLLECTIVE R10, `(.L_x_45) ;  /* 0x000000000a087348 */ /* 0x000fea0003c00000 */
[----:B------:R-:W-:Y:S01]  /*4360*/  VOTE.ALL P0, P0 ;  /* 0x0000000000ff7806 */ /* 0x000fe20000000000 */
[----:B------:R-:W-:-:S12]  /*4370*/  ENDCOLLECTIVE ;  /* 0x000000000000791b */ /* 0x000fd80003800000 */
.L_x_45:
[----:B------:R-:W0:Y:S01]  /*4380*/  LDC.64 R12, c[0x0][0x390] ;  /* 0x0000e400ff0c7b82 */ /* 0x000e220000000a00 */
[----:B------:R-:W-:-:S04]  /*4390*/  ISETP.GT.AND P2, PT, R39, R15, PT ;  /* 0x0000000f2700720c */ /* 0x000fc80003f44270 */
[----:B------:R-:W-:-:S05]  /*43a0*/  SEL R16, R16, RZ, !P2 ;  /* 0x000000ff10107207 */ /* 0x000fca0005000000 */
[----:B------:R-:W-:Y:S01]  /*43b0*/  IMAD.IADD R40, R41, 0x1, R16 ;  /* 0x0000000129287824 */ /* 0x000fe200078e0210 */
[----:B0-----:R-:W-:-:S05]  /*43c0*/  IADD3 R42, P2, PT, R12, 0x100, RZ ;  /* 0x000001000c2a7810 */ /* 0x001fca0007f5e0ff */
[----:B------:R-:W-:Y:S01]  /*43d0*/  IMAD.X R43, RZ, RZ, R13, P2 ;  /* 0x000000ffff2b7224 */ /* 0x000fe200010e060d */
[----:B------:R-:W-:Y:S07]  /*43e0*/  BRA `(.L_x_46) ;  /* 0xffffffcc00c87947 */ /* 0x000fee000383ffff */
.L_x_11:
[----:B------:R-:W-:Y:S01]  /*43f0*/  BSSY B1, `(.L_x_47) ;  /* 0x0000006000017945 */ /* 0x000fe20003800000 */
[----:B------:R-:W-:Y:S01]  /*4400*/  PLOP3.LUT P0, PT, P0, PT, PT, 0x8, 0x80 ;  /* 0x000000000080781c */ /* 0x000fe2000070e170 */
[----:B------:R-:W-:-:S12]  /*4410*/  IMAD.MOV.U32 R10, RZ, RZ, -0x1 ;  /* 0xffffffffff0a7424 */ /* 0x000fd800078e00ff */
[----:B------:R-:W-:Y:S05]  /*4420*/  WARPSYNC.COLLECTIVE R10, `(.L_x_48) ;  /* 0x000000000a087348 */ /* 0x000fea0003c00000 */
[----:B------:R-:W-:Y:S01]  /*4430*/  VOTE.ANY P0, P0 ;  /* 0x0000000000ff7806 */ /* 0x000fe20000000100 */
[----:B------:R-:W-:-:S12]  /*4440*/  ENDCOLLECTIVE ;  /* 0x000000000000791b */ /* 0x000fd80003800000 */
.L_x_48:
[----:B------:R-:W-:Y:S05]  /*4450*/  BSYNC B1 ;  /* 0x0000000000017941 */ /* 0x000fea0003800000 */
.L_x_47:
[----:B------:R-:W-:Y:S05]  /*4460*/  BRA `(.L_x_49) ;  /* 0xffffffcc00d07947 */ /* 0x000fea000383ffff */
.L_x_13:
[----:B------:R-:W-:Y:S01]  /*4470*/  BSSY B1, `(.L_x_50) ;  /* 0x0000006000017945 */ /* 0x000fe20003800000 */
[----:B------:R-:W-:Y:S01]  /*4480*/  PLOP3.LUT P0, PT, P0, PT, PT, 0x8, 0x80 ;  /* 0x000000000080781c */ /* 0x000fe2000070e170 */
[----:B------:R-:W-:-:S12]  /*4490*/  IMAD.MOV.U32 R10, RZ, RZ, -0x1 ;  /* 0xffffffffff0a7424 */ /* 0x000fd800078e00ff */
[----:B------:R-:W-:Y:S05]  /*44a0*/  WARPSYNC.COLLECTIVE R10, `(.L_x_51) ;  /* 0x000000000a087348 */ /* 0x000fea0003c00000 */
[----:B------:R-:W-:Y:S01]  /*44b0*/  VOTE.ANY P0, P0 ;  /* 0x0000000000ff7806 */ /* 0x000fe20000000100 */
[----:B------:R-:W-:-:S12]  /*44c0*/  ENDCOLLECTIVE ;  /* 0x000000000000791b */ /* 0x000fd80003800000 */
.L_x_51:
[----:B------:R-:W-:Y:S05]  /*44d0*/  BSYNC B1 ;  /* 0x0000000000017941 */ /* 0x000fea0003800000 */
.L_x_50:
[----:B------:R-:W-:Y:S05]  /*44e0*/  BRA `(.L_x_52) ;  /* 0xffffffcc00d47947 */ /* 0x000fea000383ffff */
.L_x_15:
[----:B------:R-:W-:Y:S01]  /*44f0*/  BSSY B1, `(.L_x_53) ;  /* 0x0000006000017945 */ /* 0x000fe20003800000 */
[----:B------:R-:W-:Y:S01]  /*4500*/  PLOP3.LUT P2, PT, P0, PT, PT, 0x8, 0x80 ;  /* 0x000000000080781c */ /* 0x000fe2000074e170 */
[----:B------:R-:W-:-:S12]  /*4510*/  IMAD.MOV.U32 R10, RZ, RZ, -0x1 ;  /* 0xffffffffff0a7424 */ /* 0x000fd800078e00ff */
[----:B------:R-:W-:Y:S05]  /*4520*/  WARPSYNC.COLLECTIVE R10, `(.L_x_54) ;  /* 0x000000000a087348 */ /* 0x000fea0003c00000 */
[----:B------:R-:W-:Y:S01]  /*4530*/  VOTE.ANY R10, PT, P2 ;  /* 0x00000000000a7806 */ /* 0x000fe200010e0100 */
[----:B------:R-:W-:Y:S06]  /*4540*/  ENDCOLLECTIVE ;  /* 0x000000000000791b */ /* 0x000fec0003800000 */
.L_x_54:
[----:B------:R-:W-:Y:S05]  /*4550*/  BSYNC B1 ;  /* 0x0000000000017941 */ /* 0x000fea0003800000 */
.L_x_53:
[----:B------:R-:W-:Y:S01]  /*4560*/  LOP3.LUT R10, R10, 0x80000000, R8, 0xec, !PT ;  /* 0x800000000a0a7812 */ /* 0x000fe200078eec08 */
[----:B------:R-:W-:Y:S02]  /*4570*/  IMAD.MOV.U32 R14, RZ, RZ, 0x1 ;  /* 0x00000001ff0e7424 */ /* 0x000fe400078e00ff */
[----:B------:R-:W-:Y:S02]  /*4580*/  VIADD R18, R18, 0xffffffe0 ;  /* 0xffffffe012127836 */ /* 0x000fe40000000000 */
[----:B------:R-:W-:-:S05]  /*4590*/  VIADD R15, R10, 0xffffffff ;  /* 0xffffffff0a0f7836 */ /* 0x000fca0000000000 */
[----:B------:R-:W-:Y:S01]  /*45a0*/  LOP3.LUT R15, R10, R15, RZ, 0xc, !PT ;  /* 0x0000000f0a0f7212 */ /* 0x000fe200078e0cff */
[----:B------:R-:W-:-:S05]  /*45b0*/  IMAD.MOV.U32 R10, RZ, RZ, -0x1 ;  /* 0xffffffffff0a7424 */ /* 0x000fca00078e00ff */
[----:B------:R-:W0:Y:S02]  /*45c0*/  POPC R15, R15 ;  /* 0x0000000f000f7309 */ /* 0x000e240000000000 */
[----:B0-----:R-:W-:Y:S05]  /*45d0*/  WARPSYNC.COLLECTIVE R10, `(.L_x_55) ;  /* 0x000000000a087348 */ /* 0x001fea0003c00000 */
[----:B0-----:R0:W1:Y:S02]  /*45e0*/  SHFL.DOWN P2, R16, R13, R14, R15 ;  /* 0x0800000e0d107389 */ /* 0x001064000004000f */
[----:B01----:R-:W-:Y:S05]  /*45f0*/  ENDCOLLECTIVE ;  /* 0x000000000000791b */ /* 0x003fea0003800000 */
.L_x_55:
[----:B------:R-:W-:Y:S01]  /*4600*/  ISETP.GE.AND P0, PT, R37, R15, PT ;  /* 0x0000000f2500720c */ /* 0x000fe20003f06270 */
[----:B------:R-:W-:-:S03]  /*4610*/  IMAD.MOV.U32 R14, RZ, RZ, 0x2 ;  /* 0x00000002ff0e7424 */ /* 0x000fc600078e00ff */
[----:B------:R-:W-:Y:S02]  /*4620*/  SEL R16, R16, RZ, !P0 ;  /* 0x000000ff10107207 */ /* 0x000fe40004000000 */
[----:B------:R-:W-:-:S03]  /*4630*/  ISETP.GT.AND P0, PT, R38, R15, PT ;  /* 0x0000000f2600720c */ /* 0x000fc60003f04270 */
[----:B------:R-:W-:-:S04]  /*4640*/  IMAD.IADD R41, R16, 0x1, R13 ;  /* 0x0000000110297824 */ /* 0x000fc800078e020d */
[----:B------:R-:W-:-:S07]  /*4650*/  IMAD.MOV.U32 R13, RZ, RZ, R41 ;  /* 0x000000ffff0d7224 */ /* 0x000fce00078e0029 */
[----:B------:R-:W-:Y:S05]  /*4660*/  WARPSYNC.COLLECTIVE R10, `(.L_x_56) ;  /* 0x000000000a087348 */ /* 0x000fea0003c00000 */
[----:B------:R0:W1:Y:S02]  /*4670*/  SHFL.DOWN P2, R16, R13, R14, R15 ;  /* 0x0800000e0d107389 */ /* 0x000064000004000f */
[----:B01----:R-:W-:Y:S05]  /*4680*/  ENDCOLLECTIVE ;  /* 0x000000000000791b */ /* 0x003fea0003800000 */
.L_x_56:
[----:B------:R-:W-:Y:S01]  /*4690*/  IMAD.MOV.U32 R14, RZ, RZ, 0x4 ;  /* 0x00000004ff0e7424 */ /* 0x000fe200078e00ff */
[----:B------:R-:W-:Y:S02]  /*46a0*/  SEL R16, R16, RZ, !P0 ;  /* 0x000000ff10107207 */ /* 0x000fe40004000000 */
[----:B------:R-:W-:-:S03]  /*46b0*/  ISETP.GT.AND P0, PT, R19, R15, PT ;  /* 0x0000000f1300720c */ /* 0x000fc60003f04270 */
[----:B------:R-:W-:-:S04]  /*46c0*/  IMAD.IADD R41, R41, 0x1, R16 ;  /* 0x0000000129297824 */ /* 0x000fc800078e0210 */
[----:B------:R-:W-:-:S07]  /*46d0*/  IMAD.MOV.U32 R13, RZ, RZ, R41 ;  /* 0x000000ffff0d7224 */ /* 0x000fce00078e0029 */
[----:B------:R-:W-:Y:S05]  /*46e0*/  WARPSYNC.COLLECTIVE R10, `(.L_x_57) ;  /* 0x000000000a087348 */ /* 0x000fea0003c00000 */
[----:B------:R0:W1:Y:S02]  /*46f0*/  SHFL.DOWN P2, R16, R13, R14, R15 ;  /* 0x0800000e0d107389 */ /* 0x000064000004000f */
[----:B01----:R-:W-:Y:S05]  /*4700*/  ENDCOLLECTIVE ;  /* 0x000000000000791b */ /* 0x003fea0003800000 */
.L_x_57:
[----:B------:R-:W-:Y:S01]  /*4710*/  IMAD.MOV.U32 R14, RZ, RZ, 0x8 ;  /* 0x00000008ff0e7424 */ /* 0x000fe200078e00ff */
[----:B------:R-:W-:Y:S02]  /*4720*/  SEL R16, R16, RZ, !P0 ;  /* 0x000000ff10107207 */ /* 0x000fe40004000000 */
[----:B------:R-:W-:-:S03]  /*4730*/  ISETP.GT.AND P0, PT, R36, R15, PT ;  /* 0x0000000f2400720c */ /* 0x000fc60003f04270 */
[----:B------:R-:W-:-:S10]  /*4740*/  IMAD.IADD R13, R41, 0x1, R16 ;  /* 0x00000001290d7824 */ /* 0x000fd400078e0210 */
[----:B------:R-:W-:Y:S05]  /*4750*/  WARPSYNC.COLLECTIVE R10, `(.L_x_58) ;  /* 0x000000000a087348 */ /* 0x000fea0003c00000 */
[----:B------:R0:W1:Y:S02]  /*4760*/  SHFL.DOWN P2, R16, R13, R14, R15 ;  /* 0x0800000e0d107389 */ /* 0x000064000004000f */
[----:B01----:R-:W-:Y:S05]  /*4770*/  ENDCOLLECTIVE ;  /* 0x000000000000791b */ /* 0x003fea0003800000 */
.L_x_58:
        /* <DEDUP_REMOVED lines=8> */
.L_x_59:
[----:B------:R-:W-:Y:S02]  /*4800*/  SEL R16, R16, RZ, !P0 ;  /* 0x000000ff10107207 */ /* 0x000fe40004000000 */
[----:B------:R-:W-:Y:S02]  /*4810*/  ISETP.NE.AND P0, PT, R12, 0x65, PT ;  /* 0x000000650c00780c */ /* 0x000fe40003f05270 */
[----:B------:R-:W-:-:S11]  /*4820*/  IADD3 R40, PT, PT, R41, R16, R40 ;  /* 0x0000001029287210 */ /* 0x000fd60007ffe028 */
[----:B------:R-:W-:Y:S05]  /*4830*/  WARPSYNC.COLLECTIVE R10, `(.L_x_60) ;  /* 0x000000000a087348 */ /* 0x000fea0003c00000 */
[----:B------:R-:W-:Y:S01]  /*4840*/  VOTE.ALL P0, P0 ;  /* 0x0000000000ff7806 */ /* 0x000fe20000000000 */
[----:B------:R-:W-:-:S12]  /*4850*/  ENDCOLLECTIVE ;  /* 0x000000000000791b */ /* 0x000fd80003800000 */
.L_x_60:
[----:B------:R-:W-:Y:S05]  /*4860*/  BRA `(.L_x_61) ;  /* 0xffffffcc00747947 */ /* 0x000fea000383ffff */
.L_x_20:
[----:B------:R-:W-:Y:S01]  /*4870*/  BSSY B0, `(.L_x_62) ;  /* 0x0000006000007945 */ /* 0x000fe20003800000 */
[----:B------:R-:W-:Y:S01]  /*4880*/  PLOP3.LUT P0, PT, P0, PT, PT, 0x8, 0x80 ;  /* 0x000000000080781c */ /* 0x000fe2000070e170 */
[----:B------:R-:W-:-:S12]  /*4890*/  IMAD.MOV.U32 R10, RZ, RZ, -0x1 ;  /* 0xffffffffff0a7424 */ /* 0x000fd800078e00ff */
[----:B------:R-:W-:Y:S05]  /*48a0*/  WARPSYNC.COLLECTIVE R10, `(.L_x_63) ;  /* 0x000000000a087348 */ /* 0x000fea0003c00000 */
[----:B------:R-:W-:Y:S01]  /*48b0*/  VOTE.ANY P0, P0 ;  /* 0x0000000000ff7806 */ /* 0x000fe20000000100 */
[----:B------:R-:W-:-:S12]  /*48c0*/  ENDCOLLECTIVE ;  /* 0x000000000000791b */ /* 0x000fd80003800000 */
.L_x_63:
[----:B------:R-:W-:Y:S05]  /*48d0*/  BSYNC B0 ;  /* 0x0000000000007941 */ /* 0x000fea0003800000 */
.L_x_62:
[----:B------:R-:W-:Y:S05]  /*48e0*/  BRA `(.L_x_64) ;  /* 0xffffffe400807947 */ /* 0x000fea000383ffff */
.L_x_22:
[----:B------:R-:W-:Y:S01]  /*48f0*/  BSSY B0, `(.L_x_65) ;  /* 0x0000006000007945 */ /* 0x000fe20003800000 */
[----:B------:R-:W-:Y:S01]  /*4900*/  PLOP3.LUT P0, PT, P0, PT, PT, 0x8, 0x80 ;  /* 0x000000000080781c */ /* 0x000fe2000070e170 */
[----:B------:R-:W-:-:S12]  /*4910*/  IMAD.MOV.U32 R10, RZ, RZ, -0x1 ;  /* 0xffffffffff0a7424 */ /* 0x000fd800078e00ff */
[----:B------:R-:W-:Y:S05]  /*4920*/  WARPSYNC.COLLECTIVE R10, `(.L_x_66) ;  /* 0x000000000a087348 */ /* 0x000fea0003c00000 */
[----:B------:R-:W-:Y:S01]  /*4930*/  VOTE.ANY P0, P0 ;  /* 0x0000000000ff7806 */ /* 0x000fe20000000100 */
[----:B------:R-:W-:-:S12]  /*4940*/  ENDCOLLECTIVE ;  /* 0x000000000000791b */ /* 0x000fd80003800000 */
.L_x_66:
[----:B------:R-:W-:Y:S05]  /*4950*/  BSYNC B0 ;  /* 0x0000000000007941 */ /* 0x000fea0003800000 */
.L_x_65:
[----:B------:R-:W-:Y:S05]  /*4960*/  BRA `(.L_x_67) ;  /* 0xffffffe400847947 */ /* 0x000fea000383ffff */
.L_x_24:
[----:B------:R-:W0:Y:S01]  /*4970*/  S2R R19, SR_GEMASK ;  /* 0x0000000000137919 */ /* 0x000e220000003c00 */
[----:B------:R-:W-:Y:S01]  /*4980*/  BSSY B0, `(.L_x_68) ;  /* 0x0000007000007945 */ /* 0x000fe20003800000 */
[----:B------:R-:W-:Y:S01]  /*4990*/  ISETP.NE.AND P0, PT, R8, 0x65, PT ;  /* 0x000000650800780c */ /* 0x000fe20003f05270 */
[----:B------:R-:W-:Y:S01]  /*49a0*/  IMAD.MOV.U32 R10, RZ, RZ, -0x1 ;  /* 0xffffffffff0a7424 */ /* 0x000fe200078e00ff */
[----:B------:R-:W-:-:S13]  /*49b0*/  PLOP3.LUT P2, PT, P2, PT, PT, 0x8, 0x80 ;  /* 0x000000000080781c */ /* 0x000fda000174e170 */
[----:B0-----:R-:W-:Y:S05]  /*49c0*/  WARPSYNC.COLLECTIVE R10, `(.L_x_69) ;  /* 0x000000000a087348 */ /* 0x001fea0003c00000 */
[----:B------:R-:W-:Y:S01]  /*49d0*/  VOTE.ANY R10, PT, P2 ;  /* 0x00000000000a7806 */ /* 0x000fe200010e0100 */
[----:B0-----:R-:W-:Y:S06]  /*49e0*/  ENDCOLLECTIVE ;  /* 0x000000000000791b */ /* 0x001fec0003800000 */
.L_x_69:
[----:B------:R-:W-:Y:S05]  /*49f0*/  BSYNC B0 ;  /* 0x0000000000007941 */ /* 0x000fea0003800000 */
.L_x_68:
[----:B------:R-:W-:Y:S01]  /*4a00*/  LOP3.LUT R10, R10, 0x80000000, R19, 0xec, !PT ;  /* 0x800000000a0a7812 */ /* 0x000fe200078eec13 */
[----:B------:R-:W-:-:S04]  /*4a10*/  IMAD.MOV.U32 R14, RZ, RZ, 0x1 ;  /* 0x00000001ff0e7424 */ /* 0x000fc800078e00ff */
[----:B------:R-:W-:-:S05]  /*4a20*/  VIADD R13, R10, 0xffffffff ;  /* 0xffffffff0a0d7836 */ /* 0x000fca0000000000 */
[----:B------:R-:W-:Y:S01]  /*4a30*/  LOP3.LUT R8, R10, R13, RZ, 0xc, !PT ;  /* 0x0000000d0a087212 */ /* 0x000fe200078e0cff */
[----:B------:R-:W-:Y:S02]  /*4a40*/  IMAD.MOV.U32 R13, RZ, RZ, R9 ;  /* 0x000000ffff0d7224 */ /* 0x000fe400078e0009 */
[----:B------:R-:W-:Y:S01]  /*4a50*/  IMAD.MOV.U32 R10, RZ, RZ, -0x1 ;  /* 0xffffffffff0a7424 */ /* 0x000fe200078e00ff */
[----:B------:R0:W1:Y:S02]  /*4a60*/  POPC R15, R8 ;  /* 0x00000008000f7309 */ /* 0x0000640000000000 */
[----:B0-----:R-:W-:-:S07]  /*4a70*/  VIADD R8, R38, 0x4 ;  /* 0x0000000426087836 */ /* 0x001fce0000000000 */
[----:B-1----:R-:W-:Y:S05]  /*4a80*/  WARPSYNC.COLLECTIVE R10, `(.L_x_70) ;  /* 0x000000000a087348 */ /* 0x002fea0003c00000 */
[----:B-1----:R0:W1:Y:S02]  /*4a90*/  SHFL.DOWN P2, R16, R13, R14, R15 ;  /* 0x0800000e0d107389 */ /* 0x002064000004000f */
[----:B01----:R-:W-:Y:S05]  /*4aa0*/  ENDCOLLECTIVE ;  /* 0x000000000000791b */ /* 0x003fea0003800000 */
.L_x_70:
[----:B------:R-:W-:Y:S01]  /*4ab0*/  IMAD.MOV.U32 R14, RZ, RZ, 0x2 ;  /* 0x00000002ff0e7424 */ /* 0x000fe200078e00ff */
[----:B------:R-:W-:-:S04]  /*4ac0*/  ISETP.GE.AND P2, PT, R38, R15, PT ;  /* 0x0000000f2600720c */ /* 0x000fc80003f46270 */
[----:B------:R-:W-:Y:S01]  /*4ad0*/  SEL R12, R16, RZ, !P2 ;  /* 0x000000ff100c7207 */ /* 0x000fe20005000000 */
[----:B------:R-:W-:-:S04]  /*4ae0*/  VIADD R16, R38, 0x2 ;  /* 0x0000000226107836 */ /* 0x000fc80000000000 */
[----:B------:R-:W-:Y:S01]  /*4af0*/  IMAD.IADD R12, R12, 0x1, R9 ;  /* 0x000000010c0c7824 */ /* 0x000fe200078e0209 */
[----:B------:R-:W-:-:S03]  /*4b00*/  ISETP.GT.AND P3, PT, R16, R15, PT ;  /* 0x0000000f1000720c */ /* 0x000fc60003f64270 */
[----:B------:R-:W-:-:S10]  /*4b10*/  IMAD.MOV.U32 R13, RZ, RZ, R12 ;  /* 0x000000ffff0d7224 */ /* 0x000fd400078e000c */
[----:B------:R-:W-:Y:S05]  /*4b20*/  WARPSYNC.COLLECTIVE R10, `(.L_x_71) ;  /* 0x000000000a087348 */ /* 0x000fea0003c00000 */
[----:B------:R0:W1:Y:S02]  /*4b30*/  SHFL.DOWN P2, R16, R13, R14, R15 ;  /* 0x0800000e0d107389 */ /* 0x000064000004000f */
[----:B01----:R-:W-:Y:S05]  /*4b40*/  ENDCOLLECTIVE ;  /* 0x000000000000791b */ /* 0x003fea0003800000 */
.L_x_71:
[----:B------:R-:W-:Y:S01]  /*4b50*/  IMAD.MOV.U32 R14, RZ, RZ, 0x4 ;  /* 0x00000004ff0e7424 */ /* 0x000fe200078e00ff */
[----:B------:R-:W-:Y:S02]  /*4b60*/  SEL R9, R16, RZ, !P3 ;  /* 0x000000ff10097207 */ /* 0x000fe40005800000 */
[----:B------:R-:W-:Y:S01]  /*4b70*/  ISETP.GT.AND P3, PT, R8, R15, PT ;  /* 0x0000000f0800720c */ /* 0x000fe20003f64270 */
[----:B------:R-:W-:Y:S02]  /*4b80*/  VIADD R8, R38, 0x8 ;  /* 0x0000000826087836 */ /* 0x000fe40000000000 */
[----:B------:R-:W-:-:S04]  /*4b90*/  IMAD.IADD R40, R12, 0x1, R9 ;  /* 0x000000010c287824 */ /* 0x000fc800078e0209 */
[----:B------:R-:W-:-:S07]  /*4ba0*/  IMAD.MOV.U32 R13, RZ, RZ, R40 ;  /* 0x000000ffff0d7224 */ /* 0x000fce00078e0028 */
[----:B------:R-:W-:Y:S05]  /*4bb0*/  WARPSYNC.COLLECTIVE R10, `(.L_x_72) ;  /* 0x000000000a087348 */ /* 0x000fea0003c00000 */
[----:B------:R0:W1:Y:S02]  /*4bc0*/  SHFL.DOWN P2, R16, R13, R14, R15 ;  /* 0x0800000e0d107389 */ /* 0x000064000004000f */
[----:B01----:R-:W-:Y:S05]  /*4bd0*/  ENDCOLLECTIVE ;  /* 0x000000000000791b */ /* 0x003fea0003800000 */
.L_x_72:
        /* <DEDUP_REMOVED lines=9> */
.L_x_73:
[----:B------:R-:W-:Y:S01]  /*4c70*/  IMAD.MOV.U32 R14, RZ, RZ, 0x10 ;  /* 0x00000010ff0e7424 */ /* 0x000fe200078e00ff */
[----:B------:R-:W-:-:S05]  /*4c80*/  SEL R16, R16, RZ, !P3 ;  /* 0x000000ff10107207 */ /* 0x000fca0005800000 */
[----:B------:R-:W-:-:S04]  /*4c90*/  IMAD.IADD R44, R9, 0x1, R16 ;  /* 0x00000001092c7824 */ /* 0x000fc800078e0210 */
[----:B------:R-:W-:-:S07]  /*4ca0*/  IMAD.MOV.U32 R13, RZ, RZ, R44 ;  /* 0x000000ffff0d7224 */ /* 0x000fce00078e002c */
[----:B------:R-:W-:Y:S05]  /*4cb0*/  WARPSYNC.COLLECTIVE R10, `(.L_x_74) ;  /* 0x000000000a087348 */ /* 0x000fea0003c00000 */
[----:B------:R0:W1:Y:S02]  /*4cc0*/  SHFL.DOWN P2, R16, R13, R14, R15 ;  /* 0x0800000e0d107389 */ /* 0x000064000004000f */
[----:B01----:R-:W-:Y:S05]  /*4cd0*/  ENDCOLLECTIVE ;  /* 0x000000000000791b */ /* 0x003fea0003800000 */
.L_x_74:
[----:B------:R-:W-:Y:S05]  /*4ce0*/  WARPSYNC.COLLECTIVE R10, `(.L_x_75) ;  /* 0x000000000a087348 */ /* 0x000fea0003c00000 */
[----:B------:R-:W-:Y:S01]  /*4cf0*/  VOTE.ALL P0, P0 ;  /* 0x0000000000ff7806 */ /* 0x000fe20000000000 */
[----:B------:R-:W-:-:S12]  /*4d00*/  ENDCOLLECTIVE ;  /* 0x000000000000791b */ /* 0x000fd80003800000 */
.L_x_75:
[----:B------:R-:W-:-:S04]  /*4d10*/  ISETP.GT.AND P2, PT, R8, R15, PT ;  /* 0x0000000f0800720c */ /* 0x000fc80003f44270 */
[----:B------:R-:W-:-:S05]  /*4d20*/  SEL R9, R16, RZ, !P2 ;  /* 0x000000ff10097207 */ /* 0x000fca0005000000 */
[----:B------:R-:W-:Y:S02]  /*4d30*/  IMAD.IADD R12, R44, 0x1, R9 ;  /* 0x000000012c0c7824 */ /* 0x000fe400078e0209 */
[----:B------:R-:W0:Y:S02]  /*4d40*/  LDC.64 R8, c[0x0][0x390] ;  /* 0x0000e400ff087b82 */ /* 0x000e240000000a00 */
[----:B0-----:R-:W-:-:S05]  /*4d50*/  IADD3 R40, P2, PT, R8, 0x100, RZ ;  /* 0x0000010008287810 */ /* 0x001fca0007f5e0ff */
[----:B------:R-:W-:Y:S01]  /*4d60*/  IMAD.X R41, RZ, RZ, R9, P2 ;  /* 0x000000ffff297224 */ /* 0x000fe200010e0609 */
[----:B------:R-:W-:Y:S07]  /*4d70*/  BRA `(.L_x_76) ;  /* 0xffffffe4001c7947 */ /* 0x000fee000383ffff */
.L_x_26:
[----:B------:R-:W-:Y:S01]  /*4d80*/  BSSY B0, `(.L_x_77) ;  /* 0x0000006000007945 */ /* 0x000fe20003800000 */
[----:B------:R-:W-:Y:S01]  /*4d90*/  PLOP3.LUT P0, PT, P0, PT, PT, 0x8, 0x80 ;  /* 0x000000000080781c */ /* 0x000fe2000070e170 */
[----:B------:R-:W-:-:S12]  /*4da0*/  IMAD.MOV.U32 R10, RZ, RZ, -0x1 ;  /* 0xffffffffff0a7424 */ /* 0x000fd800078e00ff */
[----:B------:R-:W-:Y:S05]  /*4db0*/  WARPSYNC.COLLECTIVE R10, `(.L_x_78) ;  /* 0x000000000a087348 */ /* 0x000fea0003c00000 */
[----:B------:R-:W-:Y:S01]  /*4dc0*/  VOTE.ANY P0, P0 ;  /* 0x0000000000ff7806 */ /* 0x000fe20000000100 */
[----:B------:R-:W-:-:S12]  /*4dd0*/  ENDCOLLECTIVE ;  /* 0x000000000000791b */ /* 0x000fd80003800000 */
.L_x_78:
[----:B------:R-:W-:Y:S05]  /*4de0*/  BSYNC B0 ;  /* 0x0000000000007941 */ /* 0x000fea0003800000 */
.L_x_77:
[----:B------:R-:W-:Y:S05]  /*4df0*/  BRA `(.L_x_79) ;  /* 0xffffffe400247947 */ /* 0x000fea000383ffff */
.L_x_28:
[----:B------:R-:W-:Y:S01]  /*4e00*/  BSSY B0, `(.L_x_80) ;  /* 0x0000006000007945 */ /* 0x000fe20003800000 */
[----:B------:R-:W-:Y:S01]  /*4e10*/  PLOP3.LUT P0, PT, P0, PT, PT, 0x8, 0x80 ;  /* 0x000000000080781c */ /* 0x000fe2000070e170 */
[----:B------:R-:W-:-:S12]  /*4e20*/  IMAD.MOV.U32 R10, RZ, RZ, -0x1 ;  /* 0xffffffffff0a7424 */ /* 0x000fd800078e00ff */
[----:B------:R-:W-:Y:S05]  /*4e30*/  WARPSYNC.COLLECTIVE R10, `(.L_x_81) ;  /* 0x000000000a087348 */ /* 0x000fea0003c00000 */
[----:B------:R-:W-:Y:S01]  /*4e40*/  VOTE.ANY P0, P0 ;  /* 0x0000000000ff7806 */ /* 0x000fe20000000100 */
[----:B------:R-:W-:-:S12]  /*4e50*/  ENDCOLLECTIVE ;  /* 0x000000000000791b */ /* 0x000fd80003800000 */
.L_x_81:
[----:B------:R-:W-:Y:S05]  /*4e60*/  BSYNC B0 ;  /* 0x0000000000007941 */ /* 0x000fea0003800000 */
.L_x_80:
[----:B------:R-:W-:Y:S05]  /*4e70*/  BRA `(.L_x_82) ;  /* 0xffffffe400287947 */ /* 0x000fea000383ffff */
.L_x_30:
[----:B------:R-:W-:Y:S01]  /*4e80*/  BSSY B0, `(.L_x_83) ;  /* 0x0000006000007945 */ /* 0x000fe20003800000 */
[----:B------:R-:W-:Y:S01]  /*4e90*/  PLOP3.LUT P2, PT, P0, PT, PT, 0x8, 0x80 ;  /* 0x000000000080781c */ /* 0x000fe2000074e170 */
[----:B------:R-:W-:-:S12]  /*4ea0*/  IMAD.MOV.U32 R10, RZ, RZ, -0x1 ;  /* 0xffffffffff0a7424 */ /* 0x000fd800078e00ff */
[----:B------:R-:W-:Y:S05]  /*4eb0*/  WARPSYNC.COLLECTIVE R10, `(.L_x_84) ;  /* 0x000000000a087348 */ /* 0x000fea0003c00000 */
[----:B------:R-:W-:Y:S01]  /*4ec0*/  VOTE.ANY R10, PT, P2 ;  /* 0x00000000000a7806 */ /* 0x000fe200010e0100 */
[----:B------:R-:W-:Y:S06]  /*4ed0*/  ENDCOLLECTIVE ;  /* 0x000000000000791b */ /* 0x000fec0003800000 */
.L_x_84:
[----:B------:R-:W-:Y:S05]  /*4ee0*/  BSYNC B0 ;  /* 0x0000000000007941 */ /* 0x000fea0003800000 */
.L_x_83:
[----:B------:R-:W-:Y:S01]  /*4ef0*/  LOP3.LUT R10, R10, 0x80000000, R19, 0xec, !PT ;  /* 0x800000000a0a7812 */ /* 0x000fe200078eec13 */
[----:B------:R-:W-:Y:S02]  /*4f00*/  IMAD.MOV.U32 R14, RZ, RZ, 0x1 ;  /* 0x00000001ff0e7424 */ /* 0x000fe400078e00ff */
[----:B------:R-:W-:Y:S02]  /*4f10*/  VIADD R18, R18, 0xffffffe0 ;  /* 0xffffffe012127836 */ /* 0x000fe40000000000 */
[----:B------:R-:W-:-:S05]  /*4f20*/  VIADD R13, R10, 0xffffffff ;  /* 0xffffffff0a0d7836 */ /* 0x000fca0000000000 */
[----:B------:R-:W-:Y:S01]  /*4f30*/  LOP3.LUT R45, R10, R13, RZ, 0xc, !PT ;  /* 0x0000000d0a2d7212 */ /* 0x000fe200078e0cff */
[----:B------:R-:W-:Y:S02]  /*4f40*/  IMAD.MOV.U32 R13, RZ, RZ, R9 ;  /* 0x000000ffff0d7224 */ /* 0x000fe400078e0009 */
[----:B------:R-:W-:Y:S01]  /*4f50*/  IMAD.MOV.U32 R10, RZ, RZ, -0x1 ;  /* 0xffffffffff0a7424 */ /* 0x000fe200078e00ff */
[----:B------:R0:W1:Y:S06]  /*4f60*/  POPC R15, R45 ;  /* 0x0000002d000f7309 */ /* 0x00006c0000000000 */
[----:B01----:R-:W-:Y:S05]  /*4f70*/  WARPSYNC.COLLECTIVE R10, `(.L_x_85) ;  /* 0x000000000a087348 */ /* 0x003fea0003c00000 */
[----:B-1----:R1:W2:Y:S02]  /*4f80*/  SHFL.DOWN P2, R16, R13, R14, R15 ;  /* 0x0800000e0d107389 */ /* 0x0022a4000004000f */
[----:B012---:R-:W-:Y:S05]  /*4f90*/  ENDCOLLECTIVE ;  /* 0x000000000000791b */ /* 0x007fea0003800000 */
.L_x_85:
[----:B------:R-:W-:Y:S01]  /*4fa0*/  ISETP.GE.AND P0, PT, R38, R15, PT ;  /* 0x0000000f2600720c */ /* 0x000fe20003f06270 */
[----:B------:R-:W-:-:S03]  /*4fb0*/  IMAD.MOV.U32 R14, RZ, RZ, 0x2 ;  /* 0x00000002ff0e7424 */ /* 0x000fc600078e00ff */
[----:B------:R-:W-:-:S05]  /*4fc0*/  SEL R16, R16, RZ, !P0 ;  /* 0x000000ff10107207 */ /* 0x000fca0004000000 */
[----:B------:R-:W-:Y:S02]  /*4fd0*/  IMAD.IADD R44, R16, 0x1, R9 ;  /* 0x00000001102c7824 */ /* 0x000fe400078e0209 */
[----:B------:R-:W-:Y:S02]  /*4fe0*/  VIADD R16, R38, 0x2 ;  /* 0x0000000226107836 */ /* 0x000fe40000000000 */
[----:B------:R-:W-:-:S03]  /*4ff0*/  IMAD.MOV.U32 R13, RZ, RZ, R44 ;  /* 0x000000ffff0d7224 */ /* 0x000fc600078e002c */
[----:B------:R-:W-:-:S13]  /*5000*/  ISETP.GT.AND P0, PT, R16, R15, PT ;  /* 0x0000000f1000720c */ /* 0x000fda0003f04270 */
[----:B------:R-:W-:Y:S05]  /*5010*/  WARPSYNC.COLLECTIVE R10, `(.L_x_86) ;  /* 0x000000000a087348 */ /* 0x000fea0003c00000 */
[----:B------:R0:W1:Y:S02]  /*5020*/  SHFL.DOWN P2, R16, R13, R14, R15 ;  /* 0x0800000e0d107389 */ /* 0x000064000004000f */
[----:B01----:R-:W-:Y:S05]  /*5030*/  ENDCOLLECTIVE ;  /* 0x000000000000791b */ /* 0x003fea0003800000 */
.L_x_86:
[----:B------:R-:W-:Y:S01]  /*5040*/  IMAD.MOV.U32 R14, RZ, RZ, 0x4 ;  /* 0x00000004ff0e7424 */ /* 0x000fe200078e00ff */
        /* <DEDUP_REMOVED lines=8> */
.L_x_87:
[----:B------:R-:W-:Y:S01]  /*50d0*/  IMAD.MOV.U32 R14, RZ, RZ, 0x8 ;  /* 0x00000008ff0e7424 */ /* 0x000fe200078e00ff */
        /* <DEDUP_REMOVED lines=8> */
.L_x_88:
        /* <DEDUP_REMOVED lines=9> */
.L_x_89:
[----:B------:R-:W-:Y:S02]  /*51f0*/  SEL R9, R16, RZ, !P0 ;  /* 0x000000ff10097207 */ /* 0x000fe40004000000 */
[----:B------:R-:W-:Y:S02]  /*5200*/  ISETP.NE.AND P0, PT, R8, 0x65, PT ;  /* 0x000000650800780c */ /* 0x000fe40003f05270 */
[----:B------:R-:W-:-:S11]  /*5210*/  IADD3 R12, PT, PT, R44, R9, R12 ;  /* 0x000000092c0c7210 */ /* 0x000fd60007ffe00c */
[----:B------:R-:W-:Y:S05]  /*5220*/  WARPSYNC.COLLECTIVE R10, `(.L_x_90) ;  /* 0x000000000a087348 */ /* 0x000fea0003c00000 */
[----:B------:R-:W-:Y:S01]  /*5230*/  VOTE.ALL P0, P0 ;  /* 0x0000000000ff7806 */ /* 0x000fe20000000000 */
[----:B------:R-:W-:-:S12]  /*5240*/  ENDCOLLECTIVE ;  /* 0x000000000000791b */ /* 0x000fd80003800000 */
.L_x_90:
[----:B------:R-:W-:Y:S05]  /*5250*/  BRA `(.L_x_91) ;  /* 0xffffffe000c07947 */ /* 0x000fea000383ffff */
.L_x_92:
[----:B------:R-:W-:-:S00]  /*5260*/  BRA `(.L_x_92) ;  /* 0xfffffffc00fc7947 */ /* 0x000fc0000383ffff */
[----:B------:R-:W-:-:S00]  /*5270*/  NOP ;  /* 0x0000000000007918 */ /* 0x000fc00000000000 */
        /* <DEDUP_REMOVED lines=8> */
.L_x_3972:


//--------------------- .text._ZN3cub18CUB_300001_SM_10006detail4scan16DeviceScanKernelINS2_10policy_hubIiiijN4cuda3std3__44plusIvEEE10Policy1000EN6thrust24THRUST_300001_SM_1000_NS6detail15normal_iteratorINSD_10device_ptrIiEEEESI_NS0_13ScanTileStateIiLb1EEES9_NS1_10InputValueIiPiEEjiLb0EiEEvT0_T1_T2_iT3_T4_T5_ --------------------------
	.section	.text._ZN3cub18CUB_300001_SM_10006detail4scan16DeviceScanKernelINS2_10policy_hubIiiijN4cuda3std3__44plusIvEEE10Policy1000EN6thrust24THRUST_300001_SM_1000_NS6detail15normal_iteratorINSD_10device_ptrIiEEEESI_NS0_13ScanTileStateIiLb1EEES9_NS1_10InputValueIiPiEEjiLb0EiEEvT0_T1_T2_iT3_T4_T5_,"ax",@progbits
	.align	128
        .global         _ZN3cub18CUB_300001_SM_10006detail4scan16DeviceScanKernelINS2_10policy_hubIiiijN4cuda3std3__44plusIvEEE10Policy1000EN6thrust24THRUST_300001_SM_1000_NS6detail15normal_iteratorINSD_10device_ptrIiEEEESI_NS0_13ScanTileStateIiLb1EEES9_NS1_10InputValueIiPiEEjiLb0EiEEvT0_T1_T2_iT3_T4_T5_
        .type           _ZN3cub18CUB_300001_SM_10006detail4scan16DeviceScanKernelINS2_10policy_hubIiiijN4cuda3std3__44plusIvEEE10Policy1000EN6thrust24THRUST_300001_SM_1000_NS6detail15normal_iteratorINSD_10device_ptrIiEEEESI_NS0_13ScanTileStateIiLb1EEES9_NS1_10InputValueIiPiEEjiLb0EiEEvT0_T1_T2_iT3_T4_T5_,@function
        .size           _ZN3cub18CUB_300001_SM_10006detail4scan16DeviceScanKernelINS2_10policy_hubIiiijN4cuda3std3__44plusIvEEE10Policy1000EN6thrust24THRUST_300001_SM_1000_NS6detail15normal_iteratorINSD_10device_ptrIiEEEESI_NS0_13ScanTileStateIiLb1EEES9_NS1_10InputValueIiPiEEjiLb0EiEEvT0_T1_T2_iT3_T4_T5_,(.L_x_3973 - _ZN3cub18CUB_300001_SM_10006detail4scan16DeviceScanKernelINS2_10policy_hubIiiijN4cuda3std3__44plusIvEEE10Policy1000EN6thrust24THRUST_300001_SM_1000_NS6detail15normal_iteratorINSD_10device_ptrIiEEEESI_NS0_13ScanTileStateIiLb1EEES9_NS1_10InputValueIiPiEEjiLb0EiEEvT0_T1_T2_iT3_T4_T5_)
        .other          _ZN3cub18CUB_300001_SM_10006detail4scan16DeviceScanKernelINS2_10policy_hubIiiijN4cuda3std3__44plusIvEEE10Policy1000EN6thrust24THRUST_300001_SM_1000_NS6detail15normal_iteratorINSD_10device_ptrIiEEEESI_NS0_13ScanTileStateIiLb1EEES9_NS1_10InputValueIiPiEEjiLb0EiEEvT0_T1_T2_iT3_T4_T5_,@"STO_CUDA_ENTRY STV_DEFAULT"
_ZN3cub18CUB_300001_SM_10006detail4scan16DeviceScanKernelINS2_10policy_hubIiiijN4cuda3std3__44plusIvEEE10Policy1000EN6thrust24THRUST_300001_SM_1000_NS6detail15normal_iteratorINSD_10device_ptrIiEEEESI_NS0_13ScanTileStateIiLb1EEES9_NS1_10InputValueIiPiEEjiLb0EiEEvT0_T1_T2_iT3_T4_T5_:
.text._ZN3cub18CUB_300001_SM_10006detail4scan16DeviceScanKernelINS2_10policy_hubIiiijN4cuda3std3__44plusIvEEE10Policy1000EN6thrust24THRUST_300001_SM_1000_NS6detail15normal_iteratorINSD_10device_ptrIiEEEESI_NS0_13ScanTileStateIiLb1EEES9_NS1_10InputValueIiPiEEjiLb0EiEEvT0_T1_T2_iT3_T4_T5_:
[----:B------:R-:W-:Y:S01]  /*0000*/  LDC R1, c[0x0][0x37c] ;  /* 0x0000df00ff017b82 */ /* 0x000fe20000000800 */
[----:B------:R-:W0:Y:S07]  /*0010*/  LDCU UR4, c[0x0][0x3a0] ;  /* 0x00007400ff0477ac */ /* 0x000e2e0008000800 */
[----:B------:R-:W1:Y:S01]  /*0020*/  LDC R42, c[0x0][0x398] ;  /* 0x0000e600ff2a7b82 */ /* 0x000e620000000800 */
[----:B------:R-:W2:Y:S01]  /*0030*/  LDCU.64 UR8, c[0x0][0x358] ;  /* 0x00006b00ff0877ac */ /* 0x000ea20008000a00 */
[----:B------:R-:W3:Y:S01]  /*0040*/  LDCU UR5, c[0x0][0x3b0] ;  /* 0x00007600ff0577ac */ /* 0x000ee20008000800 */
[----:B0-----:R-:W-:-:S06]  /*0050*/  UPRMT UR4, UR4, 0x7770, URZ ;  /* 0x0000777004047896 */ /* 0x001fcc00080000ff */
[----:B------:R-:W-:-:S13]  /*0060*/  ISETP.NE.AND P0, PT, RZ, UR4, PT ;  /* 0x00000004ff007c0c */ /* 0x000fda000bf05270 */
[----:B------:R-:W2:Y:S02]  /*0070*/  @P0 LDC.64 R2, c[0x0][0x3a8] ;  /* 0x0000ea00ff020b82 */ /* 0x000ea40000000a00 */
[----:B--2---:R0:W5:Y:S06]  /*0080*/  @P0 LDG.E R44, desc[UR8][R2.64] ;  /* 0x00000008022c0981 */ /* 0x00416c000c1e1900 */
[----:B------:R-:W1:Y:S02]  /*0090*/  S2UR UR4, SR_CTAID.X ;  /* 0x00000000000479c3 */ /* 0x000e640000002500 */
[----:B-1----:R-:W-:-:S04]  /*00a0*/  VIADD R42, R42, UR4 ;  /* 0x000000042a2a7c36 */ /* 0x002fc80008000000 */
[----:B------:R-:W-:-:S05]  /*00b0*/  IMAD R7, R42, 0x2100, RZ ;  /* 0x000021002a077824 */ /* 0x000fca00078e02ff */
[----:B---3--:R-:W-:Y:S01]  /*00c0*/  IADD3 R0, PT, PT, -R7, UR5, RZ ;  /* 0x0000000507007c10 */ /* 0x008fe2000fffe1ff */
[----:B------:R-:W1:Y:S03]  /*00d0*/  @!P0 LDC R44, c[0x0][0x3a8] ;  /* 0x0000ea00ff2c8b82 */ /* 0x000e660000000800 */
[----:B------:R-:W-:-:S13]  /*00e0*/  ISETP.GE.U32.AND P0, PT, R0, 0x2101, PT ;  /* 0x000021010000780c */ /* 0x000fda0003f06070 */
[----:B0-----:R-:W-:Y:S05]  /*00f0*/  @!P0 BRA `(.L_x_93) ;  /* 0x0000001c00ac8947 */ /* 0x001fea0003800000 */
[----:B------:R-:W0:Y:S01]  /*0100*/  S2R R16, SR_TID.X ;  /* 0x0000000000107919 */ /* 0x000e220000002100 */
[----:B------:R-:W2:Y:S01]  /*0110*/  LDCU.64 UR4, c[0x0][0x380] ;  /* 0x00007000ff0477ac */ /* 0x000ea20008000a00 */
[C---:B0-----:R-:W-:Y:S02]  /*0120*/  LOP3.LUT R0, R16.reuse, 0x1f, RZ, 0xc0, !PT ;  /* 0x0000001f10007812 */ /* 0x041fe400078ec0ff */
[----:B------:R-:W-:-:S05]  /*0130*/  LOP3.LUT R3, R16, 0x3e0, RZ, 0xc0, !PT ;  /* 0x000003e010037812 */ /* 0x000fca00078ec0ff */
[----:B------:R-:W-:-:S05]  /*0140*/  IMAD R0, R3, 0x16, R0 ;  /* 0x0000001603007824 */ /* 0x000fca00078e0200 */
[----:B------:R-:W-:-:S05]  /*0150*/  IADD3 R0, P0, PT, R7, R0, RZ ;  /* 0x0000000007007210 */ /* 0x000fca0007f1e0ff */
[----:B------:R-:W-:Y:S02]  /*0160*/  IMAD.X R3, RZ, RZ, RZ, P0 ;  /* 0x000000ffff037224 */ /* 0x000fe400000e06ff */
        /* <DEDUP_REMOVED lines=30> */
[----:B------:R-:W-:Y:S01]  /*0350*/  ISETP.NE.AND P0, PT, R42, RZ, PT ;  /* 0x000000ff2a00720c */ /* 0x000fe20003f05270 */
        /* <DEDUP_REMOVED lines=28> */
[----:B------:R0:W1:Y:S04]  /*0520*/  LDS.64 R36, [R27] ;  /* 0x000000001b247984 */ /* 0x0000680000000a00 */
[----:B------:R0:W2:Y:S04]  /*0530*/  LDS.64 R34, [R27+0x8] ;  /* 0x000008001b227984 */ /* 0x0000a80000000a00 */
[----:B------:R0:W3:Y:S04]  /*0540*/  LDS.64 R32, [R27+0x10] ;  /* 0x000010001b207984 */ /* 0x0000e80000000a00 */
[----:B------:R0:W4:Y:S04]  /*0550*/  LDS.64 R18, [R27+0x18] ;  /* 0x000018001b127984 */ /* 0x0001280000000a00 */
[----:B------:R0:W0:Y:S04]  /*0560*/  LDS.64 R14, [R27+0x20] ;  /* 0x000020001b0e7984 */ /* 0x0000280000000a00 */
[----:B------:R0:W0:Y:S04]  /*0570*/  LDS.64 R12, [R27+0x28] ;  /* 0x000028001b0c7984 */ /* 0x0000280000000a00 */
[----:B------:R0:W0:Y:S04]  /*0580*/  LDS.64 R10, [R27+0x30] ;  /* 0x000030001b0a7984 */ /* 0x0000280000000a00 */
[----:B------:R0:W0:Y:S04]  /*0590*/  LDS.64 R8, [R27+0x38] ;  /* 0x000038001b087984 */ /* 0x0000280000000a00 */
[----:B------:R0:W0:Y:S04]  /*05a0*/  LDS.64 R6, [R27+0x40] ;  /* 0x000040001b067984 */ /* 0x0000280000000a00 */
[----:B------:R0:W0:Y:S04]  /*05b0*/  LDS.64 R4, [R27+0x48] ;  /* 0x000048001b047984 */ /* 0x0000280000000a00 */
[----:B------:R0:W0:Y:S01]  /*05c0*/  LDS.64 R2, [R27+0x50] ;  /* 0x000050001b027984 */ /* 0x0000220000000a00 */
[----:B------:R-:W-:Y:S06]  /*05d0*/  BAR.SYNC.DEFER_BLOCKING 0x0 ;  /* 0x0000000000007b1d */ /* 0x000fec0000010000 */
[----:B-1----:R-:W-:Y:S05]  /*05e0*/  @P0 BRA `(.L_x_95) ;  /* 0x00000004001c0947 */ /* 0x002fea0003800000 */
[----:B0-2---:R-:W-:Y:S02]  /*05f0*/  IADD3 R17, PT, PT, R34, R37, R36 ;  /* 0x0000002522117210 */ /* 0x005fe40007ffe024 */
[C---:B------:R-:W-:Y:S02]  /*0600*/  ISETP.NE.AND P1, PT, R39.reuse, 0x1f, PT ;  /* 0x0000001f2700780c */ /* 0x040fe40003f25270 */
[----:B---3--:R-:W-:Y:S02]  /*0610*/  IADD3 R17, PT, PT, R32, R35, R17 ;  /* 0x0000002320117210 */ /* 0x008fe40007ffe011 */
[----:B------:R-:W-:Y:S02]  /*0620*/  ISETP.NE.AND P2, PT, R39, RZ, PT ;  /* 0x000000ff2700720c */ /* 0x000fe40003f45270 */
[----:B----4-:R-:W-:-:S04]  /*0630*/  IADD3 R17, PT, PT, R18, R33, R17 ;  /* 0x0000002112117210 */ /* 0x010fc80007ffe011 */
[----:B------:R-:W-:-:S03]  /*0640*/  IADD3 R17, PT, PT, R14, R19, R17 ;  /* 0x000000130e117210 */ /* 0x000fc60007ffe011 */
[----:B------:R-:W-:Y:S02]  /*0650*/  @!P1 LEA R43, R40, UR4, 0x2 ;  /* 0x00000004282b9c11 */ /* 0x000fe4000f8e10ff */
[----:B------:R-:W-:-:S04]  /*0660*/  IADD3 R17, PT, PT, R12, R15, R17 ;  /* 0x0000000f0c117210 */ /* 0x000fc80007ffe011 */
[----:B------:R-:W-:-:S04]  /*0670*/  IADD3 R17, PT, PT, R10, R13, R17 ;  /* 0x0000000d0a117210 */ /* 0x000fc80007ffe011 */
[----:B------:R-:W-:-:S04]  /*0680*/  IADD3 R17, PT, PT, R8, R11, R17 ;  /* 0x0000000b08117210 */ /* 0x000fc80007ffe011 */
[----:B------:R-:W-:-:S04]  /*0690*/  IADD3 R17, PT, PT, R6, R9, R17 ;  /* 0x0000000906117210 */ /* 0x000fc80007ffe011 */
[----:B------:R-:W-:-:S04]  /*06a0*/  IADD3 R17, PT, PT, R4, R7, R17 ;  /* 0x0000000704117210 */ /* 0x000fc80007ffe011 */
[----:B------:R-:W-:-:S05]  /*06b0*/  IADD3 R20, PT, PT, R2, R5, R17 ;  /* 0x0000000502147210 */ /* 0x000fca0007ffe011 */
[----:B------:R-:W-:-:S05]  /*06c0*/  IMAD.IADD R3, R3, 0x1, R20 ;  /* 0x0000000103037824 */ /* 0x000fca00078e0214 */
        /* <DEDUP_REMOVED lines=37> */
[----:B------:R-:W-:Y:S02]  /*0920*/  SEL R20, R26, R20, !P0 ;  /* 0x000000141a147207 */ /* 0x000fe40004000000 */
[----:B------:R-:W-:-:S04]  /*0930*/  ISETP.NE.AND P0, PT, R40, 0x8, PT ;  /* 0x000000082800780c */ /* 0x000fc80003f05270 */
[----:B------:R-:W-:Y:S02]  /*0940*/  SEL R20, R27, R20, !P0 ;  /* 0x000000141b147207 */ /* 0x000fe40004000000 */
[----:B------:R-:W-:Y:S02]  /*0950*/  ISETP.NE.AND P0, PT, R40, 0xa, PT ;  /* 0x0000000a2800780c */ /* 0x000fe40003f05270 */
[----:B------:R-:W-:Y:S02]  /*0960*/  SEL R20, R28, R20, !P1 ;  /* 0x000000141c147207 */ /* 0x000fe40004800000 */
[----:B------:R-:W-:Y:S02]  /*0970*/  ISETP.NE.AND P1, PT, R40, 0xb, PT ;  /* 0x0000000b2800780c */ /* 0x000fe40003f25270 */
[----:B------:R-:W-:Y:S01]  /*0980*/  SEL R20, R29, R20, !P0 ;  /* 0x000000141d147207 */ /* 0x000fe20004000000 */
[----:B------:R-:W-:Y:S01]  /*0990*/  IMAD.IADD R29, R30, 0x1, R29 ;  /* 0x000000011e1d7824 */ /* 0x000fe200078e021d */
[----:B------:R-:W-:-:S04]  /*09a0*/  ISETP.GE.U32.AND P0, PT, R16, 0x20, PT ;  /* 0x000000201000780c */ /* 0x000fc80003f06070 */
[----:B------:R-:W-:Y:S02]  /*09b0*/  SEL R20, R29, R20, !P1 ;  /* 0x000000141d147207 */ /* 0x000fe40004800000 */
[----:B------:R-:W-:Y:S02]  /*09c0*/  ISETP.NE.AND P1, PT, R16, RZ, PT ;  /* 0x000000ff1000720c */ /* 0x000fe40003f25270 */
[----:B------:R-:W-:Y:S02]  /*09d0*/  SEL R16, R3, RZ, P2 ;  /* 0x000000ff03107207 */ /* 0x000fe40001000000 */
[----:B------:R-:W-:Y:S02]  /*09e0*/  SEL R3, R20, RZ, P0 ;  /* 0x000000ff14037207 */ /* 0x000fe40000000000 */
[--C-:B-----5:R-:W-:Y:S02]  /*09f0*/  IADD3 R31, PT, PT, R29, R31, R44.reuse ;  /* 0x0000001f1d1f7210 */ /* 0x120fe40007ffe02c */
[----:B------:R-:W-:-:S05]  /*0a00*/  IADD3 R44, PT, PT, R3, R16, R44 ;  /* 0x00000010032c7210 */ /* 0x000fca0007ffe02c */
[----:B------:R-:W-:Y:S05]  /*0a10*/  @P1 BRA `(.L_x_96) ;  /* 0x0000000c00f41947 */ /* 0x000fea0003800000 */
[----:B------:R-:W0:Y:S01]  /*0a20*/  LDC.64 R16, c[0x0][0x390] ;  /* 0x0000e400ff107b82 */ /* 0x000e220000000a00 */
[----:B------:R-:W-:-:S05]  /*0a30*/  IMAD.MOV.U32 R30, RZ, RZ, 0x65 ;  /* 0x00000065ff1e7424 */ /* 0x000fca00078e00ff */
[----:B0-----:R0:W-:Y:S01]  /*0a40*/  ST.E.64.STRONG.GPU desc[UR8][R16.64+0x100], R30 ;  /* 0x0001001e10007985 */ /* 0x0011e2000c10fb08 */
[----:B------:R-:W-:Y:S05]  /*0a50*/  BRA `(.L_x_96) ;  /* 0x0000000c00e47947 */ /* 0x000fea0003800000 */
.L_x_95:
        /* <DEDUP_REMOVED lines=57> */
[----:B------:R-:W-:Y:S02]  /*0df0*/  ISETP.NE.AND P0, PT, R40, 0xa, PT ;  /* 0x0000000a2800780c */ /* 0x000fe40003f05270 */
[----:B------:R-:W-:Y:S02]  /*0e00*/  SEL R20, R28, R20, !P1 ;  /* 0x000000141c147207 */ /* 0x000fe40004800000 */
[----:B------:R-:W-:Y:S02]  /*0e10*/  ISETP.NE.AND P1, PT, R40, 0xb, PT ;  /* 0x0000000b2800780c */ /* 0x000fe40003f25270 */
[----:B------:R-:W-:Y:S02]  /*0e20*/  SEL R20, R29, R20, !P0 ;  /* 0x000000141d147207 */ /* 0x000fe40004000000 */
[----:B------:R-:W-:-:S02]  /*0e30*/  ISETP.GT.U32.AND P0, PT, R16, 0x1f, PT ;  /* 0x0000001f1000780c */ /* 0x000fc40003f04070 */
[----:B------:R-:W-:Y:S02]  /*0e40*/  SEL R20, R30, R20, !P1 ;  /* 0x000000141e147207 */ /* 0x000fe40004800000 */
[----:B------:R-:W-:-:S03]  /*0e50*/  ISETP.GE.U32.AND P1, PT, R16, 0x20, PT ;  /* 0x000000201000780c */ /* 0x000fc60003f26070 */
[----:B------:R-:W-:-:S05]  /*0e60*/  IMAD.IADD R20, R20, 0x1, R17 ;  /* 0x0000000114147824 */ /* 0x000fca00078e0211 */
[----:B------:R-:W-:Y:S01]  /*0e70*/  SEL R23, R3, R20, !P1 ;  /* 0x0000001403177207 */ /* 0x000fe20004800000 */
[----:B------:R-:W-:Y:S06]  /*0e80*/  @P0 BRA `(.L_x_97) ;  /* 0x0000000800b00947 */ /* 0x000fec0003800000 */
[----:B------:R-:W0:Y:S01]  /*0e90*/  LDC.64 R20, c[0x0][0x390] ;  /* 0x0000e400ff147b82 */ /* 0x000e220000000a00 */
[----:B------:R-:W-:Y:S02]  /*0ea0*/  ISETP.NE.AND P1, PT, R16, RZ, PT ;  /* 0x000000ff1000720c */ /* 0x000fe40003f25270 */
[----:B------:R-:W-:-:S05]  /*0eb0*/  LOP3.LUT R3, RZ, R16, RZ, 0x33, !PT ;  /* 0x00000010ff037212 */ /* 0x000fca00078e33ff */
[----:B------:R-:W-:-:S06]  /*0ec0*/  IMAD.IADD R40, R42, 0x1, R3 ;  /* 0x000000012a287824 */ /* 0x000fcc00078e0203 */
        /* <DEDUP_REMOVED lines=11> */
.L_x_127:
[----:B------:R-:W-:Y:S05]  /*0f80*/  @!P0 BRA `(.L_x_99) ;  /* 0x0000000000748947 */ /* 0x000fea0003800000 */
[----:B------:R-:W-:-:S07]  /*0f90*/  IMAD.MOV.U32 R3, RZ, RZ, 0x3b8 ;  /* 0x000003b8ff037424 */ /* 0x000fce00078e00ff */
.L_x_101:
[----:B------:R-:W-:Y:S02]  /*0fa0*/  VIADD R27, R3, 0x1 ;  /* 0x00000001031b7836 */ /* 0x000fe40000000000 */
[----:B------:R-:W-:Y:S02]  /*0fb0*/  IMAD R42, R42, 0x41a7, RZ ;  /* 0x000041a72a2a7824 */ /* 0x000fe400078e02ff */
[----:B------:R-:W0:Y:S01]  /*0fc0*/  I2F.U32.RP R22, R27 ;  /* 0x0000001b00167306 */ /* 0x000e220000209000 */
[----:B------:R-:W-:Y:S01]  /*0fd0*/  IMAD.MOV R29, RZ, RZ, -R27 ;  /* 0x000000ffff1d7224 */ /* 0x000fe200078e0a1b */
[----:B------:R-:W-:Y:S02]  /*0fe0*/  ISETP.NE.U32.AND P2, PT, R27, RZ, PT ;  /* 0x000000ff1b00720c */ /* 0x000fe40003f45070 */
[----:B------:R-:W-:-:S04]  /*0ff0*/  LOP3.LUT R42, R42, 0x7fffffff, RZ, 0xc0, !PT ;  /* 0x7fffffff2a2a7812 */ /* 0x000fc800078ec0ff */
[----:B0-----:R-:W0:Y:S02]  /*1000*/  MUFU.RCP R22, R22 ;  /* 0x0000001600167308 */ /* 0x001e240000001000 */
[----:B0-----:R-:W-:-:S06]  /*1010*/  VIADD R20, R22, 0xffffffe ;  /* 0x0ffffffe16147836 */ /* 0x001fcc0000000000 */
[----:B------:R0:W1:Y:S02]  /*1020*/  F2I.FTZ.U32.TRUNC.NTZ R21, R20 ;  /* 0x0000001400157305 */ /* 0x000064000021f000 */
[----:B0-----:R-:W-:Y:S02]  /*1030*/  IMAD.MOV.U32 R20, RZ, RZ, RZ ;  /* 0x000000ffff147224 */ /* 0x001fe400078e00ff */
[----:B-1----:R-:W-:-:S04]  /*1040*/  IMAD R29, R29, R21, RZ ;  /* 0x000000151d1d7224 */ /* 0x002fc800078e02ff */
[----:B------:R-:W-:-:S06]  /*1050*/  IMAD.HI.U32 R21, R21, R29, R20 ;  /* 0x0000001d15157227 */ /* 0x000fcc00078e0014 */
[----:B------:R-:W-:-:S04]  /*1060*/  IMAD.HI.U32 R21, R21, R42, RZ ;  /* 0x0000002a15157227 */ /* 0x000fc800078e00ff */
[----:B------:R-:W-:-:S04]  /*1070*/  IMAD.MOV R21, RZ, RZ, -R21 ;  /* 0x000000ffff157224 */ /* 0x000fc800078e0a15 */
[----:B------:R-:W-:-:S05]  /*1080*/  IMAD R22, R27, R21, R42 ;  /* 0x000000151b167224 */ /* 0x000fca00078e022a */
[----:B------:R-:W-:-:S13]  /*1090*/  ISETP.GE.U32.AND P0, PT, R22, R27, PT ;  /* 0x0000001b1600720c */ /* 0x000fda0003f06070 */
[----:B------:R-:W-:-:S05]  /*10a0*/  @P0 IMAD.IADD R22, R22, 0x1, -R27 ;  /* 0x0000000116160824 */ /* 0x000fca00078e0a1b */
[----:B------:R-:W-:-:S13]  /*10b0*/  ISETP.GE.U32.AND P0, PT, R22, R27, PT ;  /* 0x0000001b1600720c */ /* 0x000fda0003f06070 */
[----:B------:R-:W-:Y:S01]  /*10c0*/  @P0 IMAD.IADD R22, R22, 0x1, -R27 ;  /* 0x0000000116160824 */ /* 0x000fe200078e0a1b */
[----:B------:R-:W-:-:S04]  /*10d0*/  @!P2 LOP3.LUT R22, RZ, R27, RZ, 0x33, !PT ;  /* 0x0000001bff16a212 */ /* 0x000fc800078e33ff */
[----:B------:R-:W-:Y:S05]  /*10e0*/  NANOSLEEP R22 ;  /* 0x000000160000735d */ /* 0x000fea0003800000 */
[----:B------:R-:W2:Y:S01]  /*10f0*/  LD.E.64.STRONG.GPU R26, desc[UR8][R16.64+0x100] ;  /* 0x00010008101a7980 */ /* 0x000ea2000c10fb00 */
[----:B------:R-:W-:Y:S01]  /*1100*/  UMOV UR5, 0xffffffff ;  /* 0xffffffff00057882 */ /* 0x000fe20000000000 */
[----:B------:R-:W-:Y:S02]  /*1110*/  SHF.R.U32.HI R3, RZ, 0x1, R3 ;  /* 0x00000001ff037819 */ /* 0x000fe40000011603 */
[----:B--2---:R-:W-:Y:S01]  /*1120*/  ISETP.NE.AND P0, PT, R26, 0x63, PT ;  /* 0x000000631a00780c */ /* 0x004fe20003f05270 */
[----:B------:R-:W-:-:S12]  /*1130*/  BRA.DIV UR5, `(.L_x_100) ;  /* 0x0000003605187947 */ /* 0x000fd8000b800000 */
[----:B------:R-:W-:-:S13]  /*1140*/  VOTE.ANY P0, !P0 ;  /* 0x0000000000ff7806 */ /* 0x000fda0004000100 */
.L_x_130:
[----:B------:R-:W-:Y:S05]  /*1150*/  @P0 BRA `(.L_x_101) ;  /* 0xfffffffc00900947 */ /* 0x000fea000383ffff */
.L_x_99:
[----:B------:R-:W-:Y:S01]  /*1160*/  UMOV UR5, 0xffffffff ;  /* 0xffffffff00057882 */ /* 0x000fe20000000000 */
[----:B------:R-:W-:Y:S02]  /*1170*/  ISETP.NE.AND P0, PT, R26, 0x65, PT ;  /* 0x000000651a00780c */ /* 0x000fe40003f05270 */
[----:B------:R-:W-:Y:S11]  /*1180*/  BRA.DIV UR5, `(.L_x_102) ;  /* 0x0000003605247947 */ /* 0x000ff6000b800000 */
[----:B------:R-:W0:Y:S01]  /*1190*/  S2R R30, SR_GEMASK ;  /* 0x00000000001e7919 */ /* 0x000e220000003c00 */
[----:B------:R-:W-:Y:S01]  /*11a0*/  VOTE.ANY R21, PT, !P0 ;  /* 0x0000000000157806 */ /* 0x000fe200040e0100 */
[C---:B------:R-:W-:Y:S02]  /*11b0*/  VIADD R41, R39.reuse, 0x2 ;  /* 0x0000000227297836 */ /* 0x040fe40000000000 */
[C---:B------:R-:W-:Y:S02]  /*11c0*/  VIADD R43, R39.reuse, 0x4 ;  /* 0x00000004272b7836 */ /* 0x040fe40000000000 */
[C---:B------:R-:W-:Y:S02]  /*11d0*/  VIADD R44, R39.reuse, 0x8 ;  /* 0x00000008272c7836 */ /* 0x040fe40000000000 */
[----:B------:R-:W-:Y:S01]  /*11e0*/  VIADD R45, R39, 0x10 ;  /* 0x00000010272d7836 */ /* 0x000fe20000000000 */
[----:B0-----:R-:W-:-:S05]  /*11f0*/  LOP3.LUT R21, R21, 0x80000000, R30, 0xec, !PT ;  /* 0x8000000015157812 */ /* 0x001fca00078eec1e */
[----:B------:R-:W-:-:S05]  /*1200*/  VIADD R16, R21, 0xffffffff ;  /* 0xffffffff15107836 */ /* 0x000fca0000000000 */
[----:B------:R-:W-:-:S04]  /*1210*/  LOP3.LUT R16, R21, R16, RZ, 0xc, !PT ;  /* 0x0000001015107212 */ /* 0x000fc800078e0cff */
[----:B------:R0:W1:Y:S02]  /*1220*/  POPC R20, R16 ;  /* 0x0000001000147309 */ /* 0x0000640000000000 */
[----:B0-----:R-:W0:Y:S01]  /*1230*/  LDC.64 R16, c[0x0][0x390] ;  /* 0x0000e400ff107b82 */ /* 0x001e220000000a00 */
[----:B-1----:R-:W1:Y:S01]  /*1240*/  SHFL.DOWN PT, R22, R27, 0x1, R20 ;  /* 0x082000001b167989 */ /* 0x002e6200000e0014 */
[-C--:B------:R-:W-:Y:S02]  /*1250*/  ISETP.GE.AND P0, PT, R39, R20.reuse, PT ;  /* 0x000000142700720c */ /* 0x080fe40003f06270 */
[----:B------:R-:W-:Y:S02]  /*1260*/  ISETP.GT.AND P2, PT, R45, R20, PT ;  /* 0x000000142d00720c */ /* 0x000fe40003f44270 */
[----:B0-----:R-:W-:Y:S02]  /*1270*/  IADD3 R28, P3, PT, R16, 0x100, RZ ;  /* 0x00000100101c7810 */ /* 0x001fe40007f7e0ff */
[----:B-1----:R-:W-:-:S02]  /*1280*/  SEL R22, R22, RZ, !P0 ;  /* 0x000000ff16167207 */ /* 0x002fc40004000000 */
[----:B------:R-:W-:-:S03]  /*1290*/  ISETP.GT.AND P0, PT, R41, R20, PT ;  /* 0x000000142900720c */ /* 0x000fc60003f04270 */
[----:B------:R-:W-:-:S05]  /*12a0*/  IMAD.IADD R3, R22, 0x1, R27 ;  /* 0x0000000116037824 */ /* 0x000fca00078e021b */
[----:B------:R-:W0:Y:S02]  /*12b0*/  SHFL.DOWN PT, R22, R3, 0x2, R20 ;  /* 0x0840000003167989 */ /* 0x000e2400000e0014 */
[----:B0-----:R-:W-:Y:S02]  /*12c0*/  SEL R22, R22, RZ, !P0 ;  /* 0x000000ff16167207 */ /* 0x001fe40004000000 */
[----:B------:R-:W-:-:S03]  /*12d0*/  ISETP.GT.AND P0, PT, R43, R20, PT ;  /* 0x000000142b00720c */ /* 0x000fc60003f04270 */
[----:B------:R-:W-:Y:S02]  /*12e0*/  IMAD.IADD R29, R3, 0x1, R22 ;  /* 0x00000001031d7824 */ /* 0x000fe400078e0216 */
[----:B------:R-:W-:-:S03]  /*12f0*/  IMAD.X R3, RZ, RZ, R17, P3 ;  /* 0x000000ffff037224 */ /* 0x000fc600018e0611 */
        /* <DEDUP_REMOVED lines=10> */
[----:B0-----:R-:W-:-:S05]  /*13a0*/  SEL R22, R22, RZ, !P2 ;  /* 0x000000ff16167207 */ /* 0x001fca0005000000 */
[----:B------:R-:W-:-:S07]  /*13b0*/  IMAD.IADD R46, R47, 0x1, R22 ;  /* 0x000000012f2e7824 */ /* 0x000fce00078e0216 */
.L_x_139:
[----:B------:R-:W-:Y:S05]  /*13c0*/  @!P0 BRA `(.L_x_103) ;  /* 0x0000000400248947 */ /* 0x000fea0003800000 */
[----:B------:R-:W-:-:S07]  /*13d0*/  IMAD.MOV.U32 R29, RZ, RZ, 0x3b8 ;  /* 0x000003b8ff1d7424 */ /* 0x000fce00078e00ff */
.L_x_109:
[----:B------:R-:W-:Y:S02]  /*13e0*/  IMAD.MOV.U32 R16, RZ, RZ, R28 ;  /* 0x000000ffff107224 */ /* 0x000fe400078e001c */
[----:B------:R-:W-:Y:S02]  /*13f0*/  IMAD.MOV.U32 R17, RZ, RZ, R3 ;  /* 0x000000ffff117224 */ /* 0x000fe400078e0003 */
        /* <DEDUP_REMOVED lines=8> */
.L_x_142:
[----:B------:R-:W-:Y:S05]  /*1480*/  @!P0 BRA `(.L_x_105) ;  /* 0x0000000000748947 */ /* 0x000fea0003800000 */
[----:B------:R-:W-:-:S07]  /*1490*/  IMAD.MOV.U32 R22, RZ, RZ, R29 ;  /* 0x000000ffff167224 */ /* 0x000fce00078e001d */
.L_x_107:
        /* <DEDUP_REMOVED lines=27> */
.L_x_145:
[----:B------:R-:W-:Y:S05]  /*1650*/  @P0 BRA `(.L_x_107) ;  /* 0xfffffffc00900947 */ /* 0x000fea000383ffff */
.L_x_105:
[----:B------:R-:W-:Y:S01]  /*1660*/  UMOV UR5, 0xffffffff ;  /* 0xffffffff00057882 */ /* 0x000fe20000000000 */
[----:B------:R-:W-:Y:S02]  /*1670*/  ISETP.NE.AND P0, PT, R26, 0x65, PT ;  /* 0x000000651a00780c */ /* 0x000fe40003f05270 */
[----:B------:R-:W-:Y:S11]  /*1680*/  BRA.DIV UR5, `(.L_x_108) ;  /* 0x0000003605287947 */ /* 0x000ff6000b800000 */
[----:B------:R-:W-:Y:S01]  /*1690*/  VOTE.ANY R21, PT, !P0 ;  /* 0x0000000000157806 */ /* 0x000fe200040e0100 */
[----:B------:R-:W-:-:S03]  /*16a0*/  VIADD R40, R40, 0xffffffe0 ;  /* 0xffffffe028287836 */ /* 0x000fc60000000000 */
[----:B------:R-:W-:-:S05]  /*16b0*/  LOP3.LUT R21, R21, 0x80000000, R30, 0xec, !PT ;  /* 0x8000000015157812 */ /* 0x000fca00078eec1e */
        /* <DEDUP_REMOVED lines=25> */
.L_x_154:
[----:B------:R-:W-:Y:S05]  /*1850*/  @P0 BRA `(.L_x_109) ;  /* 0xfffffff800e00947 */ /* 0x000fea000383ffff */
.L_x_103:
        /* <DEDUP_REMOVED lines=8> */
[----:B0-----:R-:W-:-:S05]  /*18e0*/  @!P1 LEA R3, R16, R3, 0x18 ;  /* 0x0000000310039211 */ /* 0x001fca00078ec0ff */
[----:B------:R1:W-:Y:S04]  /*18f0*/  @!P1 STS [R3+0x8], R31 ;  /* 0x0000081f03009388 */ /* 0x0003e80000000800 */
[----:B------:R1:W-:Y:S01]  /*1900*/  @!P1 STS [R3+0x4], R46 ;  /* 0x0000042e03009388 */ /* 0x0003e20000000800 */
[----:B--2---:R-:W-:Y:S01]  /*1910*/  @!P0 LEA R17, R20, R17, 0x18 ;  /* 0x0000001114118211 */ /* 0x004fe200078ec0ff */
[----:B------:R-:W-:Y:S02]  /*1920*/  IMAD.MOV.U32 R20, RZ, RZ, R23 ;  /* 0x000000ffff147224 */ /* 0x000fe400078e0017 */
[----:B------:R-:W-:Y:S02]  /*1930*/  @!P0 IMAD.MOV.U32 R20, RZ, RZ, R46 ;  /* 0x000000ffff148224 */ /* 0x000fe400078e002e */
[----:B------:R1:W-:Y:S05]  /*1940*/  @!P0 STS [R17+0x4c], R46 ;  /* 0x00004c2e11008388 */ /* 0x0003ea0000000800 */
.L_x_97:
[----:B------:R-:W-:Y:S05]  /*1950*/  WARPSYNC.ALL ;  /* 0x0000000000007948 */ /* 0x000fea0003800000 */
[----:B------:R-:W0:Y:S08]  /*1960*/  S2UR UR6, SR_CgaCtaId ;  /* 0x00000000000679c3 */ /* 0x000e300000008800 */
[----:B------:R-:W-:Y:S06]  /*1970*/  BAR.SYNC.DEFER_BLOCKING 0x0 ;  /* 0x0000000000007b1d */ /* 0x000fec0000010000 */
[----:B------:R-:W-:Y:S01]  /*1980*/  UMOV UR5, 0x400 ;  /* 0x0000040000057882 */ /* 0x000fe20000000000 */
[----:B------:R-:W2:Y:S01]  /*1990*/  S2R R16, SR_TID.X ;  /* 0x0000000000107919 */ /* 0x000ea20000002100 */
[----:B0-----:R-:W-:-:S09]  /*19a0*/  ULEA UR5, UR6, UR5, 0x18 ;  /* 0x0000000506057291 */ /* 0x001fd2000f8ec0ff */
[----:B-1----:R-:W0:Y:S01]  /*19b0*/  LDS R3, [UR5+0x4c] ;  /* 0x00004c05ff037984 */ /* 0x002e220008000800 */
[----:B--2---:R-:W-:-:S04]  /*19c0*/  ISETP.NE.AND P0, PT, R16, RZ, PT ;  /* 0x000000ff1000720c */ /* 0x004fc80003f05270 */
[----:B0-----:R-:W-:-:S05]  /*19d0*/  SEL R3, R3, RZ, P0 ;  /* 0x000000ff03037207 */ /* 0x001fca0000000000 */
[----:B------:R-:W-:-:S07]  /*19e0*/  IMAD.IADD R44, R3, 0x1, R20 ;  /* 0x00000001032c7824 */ /* 0x000fce00078e0214 */
.L_x_96:
[----:B------:R-:W-:Y:S05]  /*19f0*/  BSYNC.RECONVERGENT B0 ;  /* 0x0000000000007941 */ /* 0x000fea0003800200 */
.L_x_94:
[----:B------:R-:W-:Y:S01]  /*1a00*/  IMAD.IADD R45, R36, 0x1, R44 ;  /* 0x00000001242d7824 */ /* 0x000fe200078e022c */
[----:B------:R-:W1:Y:S01]  /*1a10*/  S2R R3, SR_TID.X ;  /* 0x0000000000037919 */ /* 0x000e620000002100 */
[----:B------:R-:W2:Y:S01]  /*1a20*/  S2UR UR6, SR_CgaCtaId ;  /* 0x00000000000679c3 */ /* 0x000ea20000008800 */
[----:B------:R-:W-:Y:S01]  /*1a30*/  UMOV UR5, 0x400 ;  /* 0x0000040000057882 */ /* 0x000fe20000000000 */
[----:B0-----:R-:W-:Y:S01]  /*1a40*/  IMAD.IADD R16, R37, 0x1, R45 ;  /* 0x0000000125107824 */ /* 0x001fe200078e022d */
[----:B------:R-:W0:Y:S03]  /*1a50*/  S2R R24, SR_LANEID ;  /* 0x0000000000187919 */ /* 0x000e260000000000 */
[----:B------:R-:W-:Y:S02]  /*1a60*/  IMAD.IADD R17, R34, 0x1, R16 ;  /* 0x0000000122117824 */ /* 0x000fe400078e0210 */
[----:B------:R-:W-:Y:S02]  /*1a70*/  BAR.SYNC.DEFER_BLOCKING 0x0 ;  /* 0x0000000000007b1d */ /* 0x000fe40000010000 */
[----:B------:R-:W-:-:S04]  /*1a80*/  IMAD.IADD R22, R35, 0x1, R17 ;  /* 0x0000000123167824 */ /* 0x000fc800078e0211 */
[----:B------:R-:W-:-:S04]  /*1a90*/  IMAD.IADD R23, R32, 0x1, R22 ;  /* 0x0000000120177824 */ /* 0x000fc800078e0216 */
[----:B------:R-:W-:-:S04]  /*1aa0*/  IMAD.IADD R20, R33, 0x1, R23 ;  /* 0x0000000121147824 */ /* 0x000fc800078e0217 */
[----:B------:R-:W-:Y:S01]  /*1ab0*/  IMAD.IADD R21, R18, 0x1, R20 ;  /* 0x0000000112157824 */ /* 0x000fe200078e0214 */
[----:B--2---:R-:W-:-:S03]  /*1ac0*/  ULEA UR5, UR6, UR5, 0x18 ;  /* 0x0000000506057291 */ /* 0x004fc6000f8ec0ff */
[----:B------:R-:W-:Y:S01]  /*1ad0*/  IMAD.IADD R18, R19, 0x1, R21 ;  /* 0x0000000113127824 */ /* 0x000fe200078e0215 */
[----:B------:R-:W2:Y:S03]  /*1ae0*/  LDCU.64 UR6, c[0x0][0x388] ;  /* 0x00007100ff0677ac */ /* 0x000ea60008000a00 */
[----:B------:R-:W-:Y:S01]  /*1af0*/  IMAD.IADD R19, R14, 0x1, R18 ;  /* 0x000000010e137824 */ /* 0x000fe200078e0212 */
[----:B-1----:R-:W-:-:S03]  /*1b00*/  SHF.R.U32.HI R3, RZ, 0x5, R3 ;  /* 0x00000005ff037819 */ /* 0x002fc60000011603 */
[----:B------:R-:W-:Y:S02]  /*1b10*/  IMAD.IADD R14, R15, 0x1, R19 ;  /* 0x000000010f0e7824 */ /* 0x000fe400078e0213 */
[----:B0-----:R-:W-:Y:S02]  /*1b20*/  IMAD R3, R3, 0x2c0, R24 ;  /* 0x000002c003037824 */ /* 0x001fe400078e0218 */
[----:B------:R-:W-:-:S03]  /*1b30*/  IMAD.IADD R15, R12, 0x1, R14 ;  /* 0x000000010c0f7824 */ /* 0x000fc600078e020e */
[----:B------:R-:W-:Y:S01]  /*1b40*/  LEA R49, R3, UR5, 0x2 ;  /* 0x0000000503317c11 */ /* 0x000fe2000f8e10ff */
[----:B------:R-:W-:Y:S01]  /*1b50*/  IMAD.IADD R12, R13, 0x1, R15 ;  /* 0x000000010d0c7824 */ /* 0x000fe200078e020f */
[----:B--2---:R-:W-:-:S03]  /*1b60*/  IADD3 R38, P0, PT, R38, UR6, RZ ;  /* 0x0000000626267c10 */ /* 0x004fc6000ff1e0ff */
[----:B------:R-:W-:Y:S02]  /*1b70*/  IMAD.IADD R13, R10, 0x1, R12 ;  /* 0x000000010a0d7824 */ /* 0x000fe400078e020c */
[----:B------:R-:W-:Y:S01]  /*1b80*/  IMAD R24, R24, 0x54, R49 ;  /* 0x0000005418187824 */ /* 0x000fe200078e0231 */
[----:B------:R-:W-:Y:S01]  /*1b90*/  IADD3.X R39, PT, PT, R0, UR7, RZ, P0, !PT ;  /* 0x0000000700277c10 */ /* 0x000fe200087fe4ff */
[----:B------:R-:W-:-:S03]  /*1ba0*/  IMAD.IADD R10, R11, 0x1, R13 ;  /* 0x000000010b0a7824 */ /* 0x000fc600078e020d */
[----:B------:R-:W-:Y:S01]  /*1bb0*/  STS.64 [R24], R44 ;  /* 0x0000002c18007388 */ /* 0x000fe20000000a00 */
[----:B------:R-:W-:-:S03]  /*1bc0*/  IMAD.IADD R11, R8, 0x1, R10 ;  /* 0x00000001080b7824 */ /* 0x000fc600078e020a */
[----:B------:R-:W-:Y:S01]  /*1bd0*/  STS.64 [R24+0x8], R16 ;  /* 0x0000081018007388 */ /* 0x000fe20000000a00 */
        /* <DEDUP_REMOVED lines=11> */
[----:B------:R-:W-:Y:S04]  /*1c90*/  STS.64 [R24+0x38], R10 ;  /* 0x0000380a18007388 */ /* 0x000fe80000000a00 */
[----:B------:R-:W-:Y:S04]  /*1ca0*/  STS.64 [R24+0x40], R8 ;  /* 0x0000400818007388 */ /* 0x000fe80000000a00 */
[----:B------:R-:W-:Y:S04]  /*1cb0*/  STS.64 [R24+0x48], R6 ;  /* 0x0000480618007388 */ /* 0x000fe80000000a00 */
[----:B------:R-:W-:Y:S01]  /*1cc0*/  STS.64 [R24+0x50], R4 ;  /* 0x0000500418007388 */ /* 0x000fe20000000a00 */
[----:B------:R-:W-:-:S03]  /*1cd0*/  NOP ;  /* 0x0000000000007918 */ /* 0x000fc60000000000 */
[----:B------:R-:W0:Y:S04]  /*1ce0*/  LDS R3, [R49] ;  /* 0x0000000031037984 */ /* 0x000e280000000800 */
[----:B------:R-:W1:Y:S04]  /*1cf0*/  LDS R17, [R49+0x80] ;  /* 0x0000800031117984 */ /* 0x000e680000000800 */
        /* <DEDUP_REMOVED lines=43> */
.L_x_93:
[----:B------:R-:W-:-:S13]  /*1fb0*/  ISETP.NE.AND P0, PT, R0, RZ, PT ;  /* 0x000000ff0000720c */ /* 0x000fda0003f05270 */
[----:B------:R-:W-:Y:S05]  /*1fc0*/  @!P0 EXIT ;  /* 0x000000000000894d */ /* 0x000fea0003800000 */
[----:B------:R-:W0:Y:S02]  /*1fd0*/  LDC.64 R4, c[0x0][0x380] ;  /* 0x0000e000ff047b82 */ /* 0x000e240000000a00 */
[----:B0-----:R-:W-:-:S05]  /*1fe0*/  IMAD.WIDE.U32 R4, R7, 0x4, R4 ;  /* 0x0000000407047825 */ /* 0x001fca00078e0004 */
[----:B------:R0:W2:Y:S01]  /*1ff0*/  LDG.E R6, desc[UR8][R4.64] ;  /* 0x0000000804067981 */ /* 0x0000a2000c1e1900 */
[----:B------:R-:W3:Y:S02]  /*2000*/  S2R R2, SR_TID.X ;  /* 0x0000000000027919 */ /* 0x000ee40000002100 */
[C---:B---3--:R-:W-:Y:S02]  /*2010*/  LOP3.LUT R3, R2.reuse, 0x1f, RZ, 0xc0, !PT ;  /* 0x0000001f02037812 */ /* 0x048fe400078ec0ff */
[----:B------:R-:W-:-:S05]  /*2020*/  LOP3.LUT R8, R2, 0x3e0, RZ, 0xc0, !PT ;  /* 0x000003e002087812 */ /* 0x000fca00078ec0ff */
[----:B------:R-:W-:-:S04]  /*2030*/  IMAD R3, R8, 0x16, R3 ;  /* 0x0000001608037824 */ /* 0x000fc800078e0203 */
[C---:B------:R-:W-:Y:S01]  /*2040*/  VIADD R7, R3.reuse, 0x20 ;  /* 0x0000002003077836 */ /* 0x040fe20000000000 */
[C---:B------:R-:W-:Y:S01]  /*2050*/  ISETP.GE.U32.AND P6, PT, R3.reuse, R0, PT ;  /* 0x000000000300720c */ /* 0x040fe20003fc6070 */
[C---:B------:R-:W-:Y:S01]  /*2060*/  VIADD R9, R3.reuse, 0x40 ;  /* 0x0000004003097836 */ /* 0x040fe20000000000 */
[C---:B0-----:R-:W-:Y:S01]  /*2070*/  LEA R4, P1, R3.reuse, R4, 0x2 ;  /* 0x0000000403047211 */ /* 0x041fe200078210ff */
[----:B------:R-:W-:Y:S01]  /*2080*/  VIADD R11, R3, 0x60 ;  /* 0x00000060030b7836 */ /* 0x000fe20000000000 */
[-C--:B------:R-:W-:Y:S01]  /*2090*/  ISETP.GE.U32.AND P5, PT, R7, R0.reuse, PT ;  /* 0x000000000700720c */ /* 0x080fe20003fa6070 */
[----:B------:R-:W-:Y:S01]  /*20a0*/  VIADD R7, R3, 0x80 ;  /* 0x0000008003077836 */ /* 0x000fe20000000000 */
[-C--:B------:R-:W-:Y:S01]  /*20b0*/  ISETP.GE.U32.AND P0, PT, R9, R0.reuse, PT ;  /* 0x000000000900720c */ /* 0x080fe20003f06070 */
[----:B------:R-:W-:Y:S01]  /*20c0*/  IMAD.X R5, RZ, RZ, R5, P1 ;  /* 0x000000ffff057224 */ /* 0x000fe200008e0605 */
[-C--:B------:R-:W-:Y:S01]  /*20d0*/  ISETP.GE.U32.AND P4, PT, R11, R0.reuse, PT ;  /* 0x000000000b00720c */ /* 0x080fe20003f86070 */
[----:B------:R-:W-:Y:S01]  /*20e0*/  VIADD R9, R3, 0xa0 ;  /* 0x000000a003097836 */ /* 0x000fe20000000000 */
[----:B------:R-:W-:Y:S01]  /*20f0*/  ISETP.GE.U32.AND P3, PT, R7, R0, PT ;  /* 0x000000000700720c */ /* 0x000fe20003f66070 */
[----:B------:R-:W-:-:S03]  /*2100*/  VIADD R7, R3, 0xc0 ;  /* 0x000000c003077836 */ /* 0x000fc60000000000 */
[-C--:B------:R-:W-:Y:S01]  /*2110*/  ISETP.GE.U32.AND P2, PT, R9, R0.reuse, PT ;  /* 0x000000000900720c */ /* 0x080fe20003f46070 */
[----:B------:R-:W-:Y:S01]  /*2120*/  VIADD R9, R3, 0x100 ;  /* 0x0000010003097836 */ /* 0x000fe20000000000 */
[-C--:B------:R-:W-:Y:S01]  /*2130*/  ISETP.GE.U32.AND P1, PT, R7, R0.reuse, PT ;  /* 0x000000000700720c */ /* 0x080fe20003f26070 */
[C---:B------:R-:W-:Y:S02]  /*2140*/  VIADD R7, R3.reuse, 0xe0 ;  /* 0x000000e003077836 */ /* 0x040fe40000000000 */
[----:B------:R-:W-:Y:S02]  /*2150*/  VIADD R39, R3, 0x2a0 ;  /* 0x000002a003277836 */ /* 0x000fe40000000000 */
[----:B--2---:R-:W-:Y:S02]  /*2160*/  IMAD.MOV.U32 R16, RZ, RZ, R6 ;  /* 0x000000ffff107224 */ /* 0x004fe400078e0006 */
[----:B------:R-:W2:Y:S01]  /*2170*/  @!P6 LDG.E R6, desc[UR8][R4.64] ;  /* 0x000000080406e981 */ /* 0x000ea2000c1e1900 */
[----:B------:R-:W-:Y:S01]  /*2180*/  ISETP.GE.U32.AND P6, PT, R7, R0, PT ;  /* 0x000000000700720c */ /* 0x000fe20003fc6070 */
[----:B------:R-:W-:-:S02]  /*2190*/  IMAD.MOV.U32 R10, RZ, RZ, R16 ;  /* 0x000000ffff0a7224 */ /* 0x000fc400078e0010 */
[----:B------:R-:W-:Y:S02]  /*21a0*/  VIADD R7, R3, 0x120 ;  /* 0x0000012003077836 */ /* 0x000fe40000000000 */
[--C-:B------:R-:W-:Y:S02]  /*21b0*/  IMAD.MOV.U32 R12, RZ, RZ, R16.reuse ;  /* 0x000000ffff0c7224 */ /* 0x100fe400078e0010 */
[----:B------:R-:W3:Y:S01]  /*21c0*/  @!P0 LDG.E R10, desc[UR8][R4.64+0x100] ;  /* 0x00010008040a8981 */ /* 0x000ee2000c1e1900 */
[-C--:B------:R-:W-:Y:S01]  /*21d0*/  ISETP.GE.U32.AND P0, PT, R7, R0.reuse, PT ;  /* 0x000000000700720c */ /* 0x080fe20003f06070 */
[----:B------:R-:W-:Y:S02]  /*21e0*/  VIADD R7, R3, 0x140 ;  /* 0x0000014003077836 */ /* 0x000fe40000000000 */
[--C-:B------:R-:W-:Y:S01]  /*21f0*/  IMAD.MOV.U32 R8, RZ, RZ, R16.reuse ;  /* 0x000000ffff087224 */ /* 0x100fe200078e0010 */
[----:B------:R-:W4:Y:S01]  /*2200*/  @!P4 LDG.E R12, desc[UR8][R4.64+0x180] ;  /* 0x00018008040cc981 */ /* 0x000f22000c1e1900 */
[----:B------:R-:W-:Y:S01]  /*2210*/  IMAD.MOV.U32 R18, RZ, RZ, R16 ;  /* 0x000000ffff127224 */ /* 0x000fe200078e0010 */
[----:B------:R-:W-:Y:S01]  /*2220*/  ISETP.GE.U32.AND P4, PT, R7, R0, PT ;  /* 0x000000000700720c */ /* 0x000fe20003f86070 */
[----:B------:R-:W-:-:S02]  /*2230*/  VIADD R7, R3, 0x180 ;  /* 0x0000018003077836 */ /* 0x000fc40000000000 */
[----:B------:R-:W4:Y:S01]  /*2240*/  @!P5 LDG.E R8, desc[UR8][R4.64+0x80] ;  /* 0x000080080408d981 */ /* 0x000f22000c1e1900 */
[-C--:B------:R-:W-:Y:S01]  /*2250*/  ISETP.GE.U32.AND P5, PT, R9, R0.reuse, PT ;  /* 0x000000000900720c */ /* 0x080fe20003fa6070 */
[--C-:B------:R-:W-:Y:S02]  /*2260*/  IMAD.MOV.U32 R20, RZ, RZ, R16.reuse ;  /* 0x000000ffff147224 */ /* 0x100fe400078e0010 */
[----:B------:R-:W4:Y:S01]  /*2270*/  @!P2 LDG.E R18, desc[UR8][R4.64+0x280] ;  /* 0x000280080412a981 */ /* 0x000f22000c1e1900 */
[-C--:B------:R-:W-:Y:S01]  /*2280*/  ISETP.GE.U32.AND P2, PT, R7, R0.reuse, PT ;  /* 0x000000000700720c */ /* 0x080fe20003f46070 */
[C---:B------:R-:W-:Y:S02]  /*2290*/  VIADD R7, R3.reuse, 0x1a0 ;  /* 0x000001a003077836 */ /* 0x040fe40000000000 */
[--C-:B------:R-:W-:Y:S01]  /*22a0*/  IMAD.MOV.U32 R14, RZ, RZ, R16.reuse ;  /* 0x000000ffff0e7224 */ /* 0x100fe200078e0010 */
[----:B------:R-:W4:Y:S01]  /*22b0*/  @!P1 LDG.E R20, desc[UR8][R4.64+0x300] ;  /* 0x0003000804149981 */ /* 0x000f22000c1e1900 */
[----:B------:R-:W-:Y:S01]  /*22c0*/  VIADD R9, R3, 0x160 ;  /* 0x0000016003097836 */ /* 0x000fe20000000000 */
[----:B------:R-:W-:Y:S01]  /*22d0*/  ISETP.GE.U32.AND P1, PT, R7, R0, PT ;  /* 0x000000000700720c */ /* 0x000fe20003f26070 */
[----:B------:R-:W-:-:S02]  /*22e0*/  IMAD.MOV.U32 R24, RZ, RZ, R16 ;  /* 0x000000ffff187224 */ /* 0x000fc400078e0010 */
[----:B------:R-:W-:Y:S01]  /*22f0*/  VIADD R7, R3, 0x1e0 ;  /* 0x000001e003077836 */ /* 0x000fe20000000000 */
[----:B------:R-:W4:Y:S01]  /*2300*/  @!P3 LDG.E R14, desc[UR8][R4.64+0x200] ;  /* 0x00020008040eb981 */ /* 0x000f22000c1e1900 */
[--C-:B------:R-:W-:Y:S01]  /*2310*/  IMAD.MOV.U32 R22, RZ, RZ, R16.reuse ;  /* 0x000000ffff167224 */ /* 0x100fe200078e0010 */
[-C--:B------:R-:W-:Y:S01]  /*2320*/  ISETP.GE.U32.AND P3, PT, R9, R0.reuse, PT ;  /* 0x000000000900720c */ /* 0x080fe20003f66070 */
[----:B------:R-:W-:Y:S01]  /*2330*/  VIADD R9, R3, 0x1c0 ;  /* 0x000001c003097836 */ /* 0x000fe20000000000 */
[----:B------:R-:W4:Y:S01]  /*2340*/  @!P5 LDG.E R24, desc[UR8][R4.64+0x400] ;  /* 0x000400080418d981 */ /* 0x000f22000c1e1900 */
[--C-:B------:R-:W-:Y:S01]  /*2350*/  IMAD.MOV.U32 R26, RZ, RZ, R16.reuse ;  /* 0x000000ffff1a7224 */ /* 0x100fe200078e0010 */
[-C--:B------:R-:W-:Y:S01]  /*2360*/  ISETP.GE.U32.AND P5, PT, R7, R0.reuse, PT ;  /* 0x000000000700720c */ /* 0x080fe20003fa6070 */
[----:B------:R-:W-:Y:S01]  /*2370*/  VIADD R7, R3, 0x200 ;  /* 0x0000020003077836 */ /* 0x000fe20000000000 */
[----:B------:R-:W4:Y:S01]  /*2380*/  @!P6 LDG.E R22, desc[UR8][R4.64+0x380] ;  /* 0x000380080416e981 */ /* 0x000f22000c1e1900 */
[----:B------:R-:W-:Y:S01]  /*2390*/  ISETP.GE.U32.AND P6, PT, R9, R0, PT ;  /* 0x000000000900720c */ /* 0x000fe20003fc6070 */
[----:B------:R-:W-:-:S02]  /*23a0*/  IMAD.MOV.U32 R28, RZ, RZ, R16 ;  /* 0x000000ffff1c7224 */ /* 0x000fc400078e0010 */
[--C-:B------:R-:W-:Y:S01]  /*23b0*/  IMAD.MOV.U32 R30, RZ, RZ, R16.reuse ;  /* 0x000000ffff1e7224 */ /* 0x100fe200078e0010 */
[----:B------:R-:W4:Y:S01]  /*23c0*/  @!P0 LDG.E R26, desc[UR8][R4.64+0x480] ;  /* 0x00048008041a8981 */ /* 0x000f22000c1e1900 */
[-C--:B------:R-:W-:Y:S01]  /*23d0*/  ISETP.GE.U32.AND P0, PT, R7, R0.reuse, PT ;  /* 0x000000000700720c */ /* 0x080fe20003f06070 */
[C---:B------:R-:W-:Y:S02]  /*23e0*/  VIADD R9, R3.reuse, 0x220 ;  /* 0x0000022003097836 */ /* 0x040fe40000000000 */
[----:B------:R-:W-:Y:S01]  /*23f0*/  VIADD R7, R3, 0x240 ;  /* 0x0000024003077836 */ /* 0x000fe20000000000 */
[----:B------:R-:W4:Y:S01]  /*2400*/  @!P4 LDG.E R28, desc[UR8][R4.64+0x500] ;  /* 0x00050008041cc981 */ /* 0x000f22000c1e1900 */
[--C-:B------:R-:W-:Y:S01]  /*2410*/  IMAD.MOV.U32 R32, RZ, RZ, R16.reuse ;  /* 0x000000ffff207224 */ /* 0x100fe200078e0010 */
[-C--:B------:R-:W-:Y:S01]  /*2420*/  ISETP.GE.U32.AND P4, PT, R9, R0.reuse, PT ;  /* 0x000000000900720c */ /* 0x080fe20003f86070 */
[--C-:B------:R-:W-:Y:S01]  /*2430*/  IMAD.MOV.U32 R34, RZ, RZ, R16.reuse ;  /* 0x000000ffff227224 */ /* 0x100fe200078e0010 */
[----:B------:R-:W4:Y:S01]  /*2440*/  @!P3 LDG.E R30, desc[UR8][R4.64+0x580] ;  /* 0x00058008041eb981 */ /* 0x000f22000c1e1900 */
[----:B------:R-:W-:Y:S01]  /*2450*/  IMAD.MOV.U32 R36, RZ, RZ, R16 ;  /* 0x000000ffff247224 */ /* 0x000fe200078e0010 */
[----:B------:R-:W-:Y:S01]  /*2460*/  ISETP.GE.U32.AND P3, PT, R7, R0, PT ;  /* 0x000000000700720c */ /* 0x000fe20003f66070 */
[C---:B------:R-:W-:Y:S01]  /*2470*/  VIADD R7, R3.reuse, 0x260 ;  /* 0x0000026003077836 */ /* 0x040fe20000000000 */
[----:B------:R-:W4:Y:S01]  /*2480*/  @!P2 LDG.E R32, desc[UR8][R4.64+0x600] ;  /* 0x000600080420a981 */ /* 0x000f22000c1e1900 */
[----:B------:R-:W-:-:S03]  /*2490*/  VIADD R9, R3, 0x280 ;  /* 0x0000028003097836 */ /* 0x000fc60000000000 */
[----:B------:R-:W4:Y:S01]  /*24a0*/  @!P1 LDG.E R34, desc[UR8][R4.64+0x680] ;  /* 0x0006800804229981 */ /* 0x000f22000c1e1900 */
[-C--:B------:R-:W-:Y:S02]  /*24b0*/  ISETP.GE.U32.AND P2, PT, R7, R0.reuse, PT ;  /* 0x000000000700720c */ /* 0x080fe40003f46070 */
[-C--:B------:R-:W-:Y:S01]  /*24c0*/  ISETP.GE.U32.AND P1, PT, R9, R0.reuse, PT ;  /* 0x000000000900720c */ /* 0x080fe20003f26070 */
[----:B------:R-:W4:Y:S01]  /*24d0*/  @!P6 LDG.E R36, desc[UR8][R4.64+0x700] ;  /* 0x000700080424e981 */ /* 0x000f22000c1e1900 */
[----:B------:R-:W-:Y:S01]  /*24e0*/  ISETP.GE.U32.AND P6, PT, R39, R0, PT ;  /* 0x000000002700720c */ /* 0x000fe20003fc6070 */
[--C-:B------:R-:W-:Y:S02]  /*24f0*/  IMAD.MOV.U32 R46, RZ, RZ, R16.reuse ;  /* 0x000000ffff2e7224 */ /* 0x100fe400078e0010 */
[--C-:B------:R-:W-:Y:S02]  /*2500*/  IMAD.MOV.U32 R48, RZ, RZ, R16.reuse ;  /* 0x000000ffff307224 */ /* 0x100fe400078e0010 */
[----:B------:R-:W-:-:S02]  /*2510*/  IMAD.MOV.U32 R50, RZ, RZ, R16 ;  /* 0x000000ffff327224 */ /* 0x000fc400078e0010 */
        /* <DEDUP_REMOVED lines=13> */
[----:B------:R-:W-:Y:S01]  /*25f0*/  UMOV UR4, 0x400 ;  /* 0x0000040000047882 */ /* 0x000fe20000000000 */
[----:B------:R-:W-:Y:S01]  /*2600*/  ISETP.NE.AND P0, PT, R42, RZ, PT ;  /* 0x000000ff2a00720c */ /* 0x000fe20003f05270 */
[----:B-1----:R-:W-:-:S02]  /*2610*/  ULEA UR4, UR5, UR4, 0x18 ;  /* 0x0000000405047291 */ /* 0x002fc4000f8ec0ff */
[----:B0-----:R-:W-:-:S05]  /*2620*/  IMAD R41, R43, 0x2c0, R38 ;  /* 0x000002c02b297824 */ /* 0x001fca00078e0226 */
        /* <DEDUP_REMOVED lines=39> */
[----:B------:R-:W-:Y:S02]  /*28a0*/  ISETP.NE.AND P1, PT, R38, 0x1f, PT ;  /* 0x0000001f2600780c */ /* 0x000fe40003f25270 */
[----:B---3--:R-:W-:Y:S02]  /*28b0*/  IADD3 R16, PT, PT, R8, R7, R16 ;  /* 0x0000000708107210 */ /* 0x008fe40007ffe010 */
[----:B------:R-:W-:Y:S02]  /*28c0*/  ISETP.NE.AND P2, PT, R43, 0xb, PT ;  /* 0x0000000b2b00780c */ /* 0x000fe40003f45270 */
        /* <DEDUP_REMOVED lines=52> */
[----:B------:R-:W-:Y:S02]  /*2c10*/  ISETP.NE.AND P1, PT, R38, RZ, PT ;  /* 0x000000ff2600720c */ /* 0x000fe40003f25270 */
[----:B------:R-:W-:Y:S01]  /*2c20*/  SEL R16, R25, R16, !P0 ;  /* 0x0000001019107207 */ /* 0x000fe20004000000 */
[----:B------:R-:W-:Y:S01]  /*2c30*/  @!P2 IMAD.IADD R16, R26, 0x1, R25 ;  /* 0x000000011a10a824 */ /* 0x000fe200078e0219 */
[----:B------:R-:W-:-:S02]  /*2c40*/  ISETP.GE.U32.AND P0, PT, R2, 0x20, PT ;  /* 0x000000200200780c */ /* 0x000fc40003f06070 */
[----:B------:R-:W-:Y:S02]  /*2c50*/  SEL R37, R37, RZ, P1 ;  /* 0x000000ff25257207 */ /* 0x000fe40000800000 */
[----:B------:R-:W-:-:S04]  /*2c60*/  SEL R17, R16, RZ, P0 ;  /* 0x000000ff10117207 */ /* 0x000fc80000000000 */
[----:B-----5:R-:W-:Y:S01]  /*2c70*/  IADD3 R44, PT, PT, R17, R37, R44 ;  /* 0x00000025112c7210 */ /* 0x020fe20007ffe02c */
[----:B------:R-:W-:Y:S06]  /*2c80*/  BRA `(.L_x_111) ;  /* 0x0000000c00e87947 */ /* 0x000fec0003800000 */
.L_x_110:
[----:B0-2---:R-:W-:Y:S02]  /*2c90*/  IADD3 R16, PT, PT, R6, R5, R4 ;  /* 0x0000000506107210 */ /* 0x005fe40007ffe004 */
[----:B------:R-:W-:Y:S02]  /*2ca0*/  ISETP.NE.AND P1, PT, R38, 0x1f, PT ;  /* 0x0000001f2600780c */ /* 0x000fe40003f25270 */
        /* <DEDUP_REMOVED lines=52> */
[----:B------:R-:W-:Y:S01]  /*2ff0*/  SEL R16, R23, R16, !P0 ;  /* 0x0000001017107207 */ /* 0x000fe20004000000 */
[----:B------:R-:W-:Y:S01]  /*3000*/  IMAD.IADD R23, R44, 0x1, -R37 ;  /* 0x000000012c177824 */ /* 0x000fe200078e0a25 */
[C---:B------:R-:W-:Y:S02]  /*3010*/  ISETP.NE.AND P0, PT, R43.reuse, 0xa, PT ;  /* 0x0000000a2b00780c */ /* 0x040fe40003f05270 */
[----:B------:R-:W-:Y:S02]  /*3020*/  SEL R16, R24, R16, !P1 ;  /* 0x0000001018107207 */ /* 0x000fe40004800000 */
[----:B------:R-:W-:Y:S02]  /*3030*/  ISETP.NE.AND P1, PT, R43, 0xb, PT ;  /* 0x0000000b2b00780c */ /* 0x000fe40003f25270 */
[----:B------:R-:W-:Y:S02]  /*3040*/  SEL R16, R25, R16, !P0 ;  /* 0x0000001019107207 */ /* 0x000fe40004000000 */
[----:B------:R-:W-:-:S02]  /*3050*/  ISETP.GT.U32.AND P0, PT, R2, 0x1f, PT ;  /* 0x0000001f0200780c */ /* 0x000fc40003f04070 */
[----:B------:R-:W-:Y:S02]  /*3060*/  SEL R17, R23, RZ, P2 ;  /* 0x000000ff17117207 */ /* 0x000fe40001000000 */
        /* <DEDUP_REMOVED lines=20> */
.L_x_157:
[----:B------:R-:W-:Y:S05]  /*31b0*/  @!P0 BRA `(.L_x_114) ;  /* 0x0000000000748947 */ /* 0x000fea0003800000 */
[----:B------:R-:W-:-:S07]  /*31c0*/  IMAD.MOV.U32 R20, RZ, RZ, 0x3b8 ;  /* 0x000003b8ff147424 */ /* 0x000fce00078e00ff */
.L_x_116:
        /* <DEDUP_REMOVED lines=27> */
.L_x_160:
[----:B------:R-:W-:Y:S05]  /*3380*/  @P0 BRA `(.L_x_116) ;  /* 0xfffffffc00900947 */ /* 0x000fea000383ffff */
.L_x_114:
[----:B------:R-:W-:Y:S01]  /*3390*/  UMOV UR5, 0xffffffff ;  /* 0xffffffff00057882 */ /* 0x000fe20000000000 */
[----:B------:R-:W-:Y:S02]  /*33a0*/  ISETP.NE.AND P0, PT, R18, 0x65, PT ;  /* 0x000000651200780c */ /* 0x000fe40003f05270 */
[----:B------:R-:W-:Y:S11]  /*33b0*/  BRA.DIV UR5, `(.L_x_117) ;  /* 0x0000001e05047947 */ /* 0x000ff6000b800000 */
[----:B------:R-:W0:Y:S01]  /*33c0*/  S2R R26, SR_GEMASK ;  /* 0x00000000001a7919 */ /* 0x000e220000003c00 */
[----:B------:R-:W-:Y:S01]  /*33d0*/  VOTE.ANY R21, PT, !P0 ;  /* 0x0000000000157806 */ /* 0x000fe200040e0100 */
[----:B------:R-:W-:-:S03]  /*33e0*/  VIADD R17, R38, 0x2 ;  /* 0x0000000226117836 */ /* 0x000fc60000000000 */
[----:B0-----:R-:W-:-:S05]  /*33f0*/  LOP3.LUT R21, R21, 0x80000000, R26, 0xec, !PT ;  /* 0x8000000015157812 */ /* 0x001fca00078eec1a */
[----:B------:R-:W-:-:S05]  /*3400*/  VIADD R16, R21, 0xffffffff ;  /* 0xffffffff15107836 */ /* 0x000fca0000000000 */
[----:B------:R-:W-:Y:S01]  /*3410*/  LOP3.LUT R16, R21, R16, RZ, 0xc, !PT ;  /* 0x0000001015107212 */ /* 0x000fe200078e0cff */
[----:B------:R-:W-:-:S03]  /*3420*/  VIADD R21, R38, 0x10 ;  /* 0x0000001026157836 */ /* 0x000fc60000000000 */
[----:B------:R-:W0:Y:S02]  /*3430*/  POPC R20, R16 ;  /* 0x0000001000147309 */ /* 0x000e240000000000 */
[----:B0-----:R-:W0:Y:S01]  /*3440*/  SHFL.DOWN PT, R22, R19, 0x1, R20 ;  /* 0x0820000013167989 */ /* 0x001e2200000e0014 */
[-C--:B------:R-:W-:Y:S02]  /*3450*/  ISETP.GE.AND P0, PT, R38, R20.reuse, PT ;  /* 0x000000142600720c */ /* 0x080fe40003f06270 */
[-C--:B------:R-:W-:Y:S02]  /*3460*/  ISETP.GT.AND P2, PT, R21, R20.reuse, PT ;  /* 0x000000141500720c */ /* 0x080fe40003f44270 */
[----:B0-----:R-:W-:Y:S02]  /*3470*/  SEL R22, R22, RZ, !P0 ;  /* 0x000000ff16167207 */ /* 0x001fe40004000000 */
[----:B------:R-:W-:Y:S01]  /*3480*/  ISETP.GT.AND P0, PT, R17, R20, PT ;  /* 0x000000141100720c */ /* 0x000fe20003f04270 */
[----:B------:R-:W-:-:S02]  /*3490*/  VIADD R17, R38, 0x4 ;  /* 0x0000000426117836 */ /* 0x000fc40000000000 */
        /* <DEDUP_REMOVED lines=8> */
[----:B------:R-:W-:Y:S02]  /*3520*/  ISETP.GT.AND P0, PT, R17, R20, PT ;  /* 0x000000141100720c */ /* 0x000fe40003f04270 */
[----:B------:R-:W0:Y:S01]  /*3530*/  LDC.64 R16, c[0x0][0x390] ;  /* 0x0000e400ff107b82 */ /* 0x000e220000000a00 */
[----:B------:R-:W-:-:S05]  /*3540*/  IMAD.IADD R19, R45, 0x1, R22 ;  /* 0x000000012d137824 */ /* 0x000fca00078e0216 */
[----:B------:R-:W1:Y:S01]  /*3550*/  SHFL.DOWN PT, R22, R19, 0x8, R20 ;  /* 0x0900000013167989 */ /* 0x000e6200000e0014 */
[----:B0-----:R-:W-:-:S05]  /*3560*/  IADD3 R44, P3, PT, R16, 0x100, RZ ;  /* 0x00000100102c7810 */ /* 0x001fca0007f7e0ff */
[----:B------:R-:W-:Y:S01]  /*3570*/  IMAD.X R45, RZ, RZ, R17, P3 ;  /* 0x000000ffff2d7224 */ /* 0x000fe200018e0611 */
[----:B-1----:R-:W-:Y:S02]  /*3580*/  SEL R22, R22, RZ, !P0 ;  /* 0x000000ff16167207 */ /* 0x002fe40004000000 */
[----:B------:R-:W-:-:S03]  /*3590*/  ISETP.NE.AND P0, PT, R18, 0x65, PT ;  /* 0x000000651200780c */ /* 0x000fc60003f05270 */
[----:B------:R-:W-:-:S05]  /*35a0*/  IMAD.IADD R43, R19, 0x1, R22 ;  /* 0x00000001132b7824 */ /* 0x000fca00078e0216 */
[----:B------:R-:W0:Y:S05]  /*35b0*/  SHFL.DOWN PT, R22, R43, 0x10, R20 ;  /* 0x0a0000002b167989 */ /* 0x000e2a00000e0014 */
[----:B------:R-:W-:Y:S02]  /*35c0*/  VOTE.ALL P0, P0 ;  /* 0x0000000000ff7806 */ /* 0x000fe40000000000 */
[----:B0-----:R-:W-:-:S05]  /*35d0*/  SEL R22, R22, RZ, !P2 ;  /* 0x000000ff16167207 */ /* 0x001fca0005000000 */
[----:B------:R-:W-:-:S07]  /*35e0*/  IMAD.IADD R46, R43, 0x1, R22 ;  /* 0x000000012b2e7824 */ /* 0x000fce00078e0216 */
.L_x_169:
[----:B------:R-:W-:Y:S05]  /*35f0*/  @!P0 BRA `(.L_x_118) ;  /* 0x00000004002c8947 */ /* 0x000fea0003800000 */
[----:B------:R-:W-:-:S07]  /*3600*/  IMAD.MOV.U32 R43, RZ, RZ, 0x3b8 ;  /* 0x000003b8ff2b7424 */ /* 0x000fce00078e00ff */
.L_x_124:
        /* <DEDUP_REMOVED lines=8> */
.L_x_172:
[----:B------:R-:W-:Y:S05]  /*3690*/  @!P0 BRA `(.L_x_120) ;  /* 0x0000000000748947 */ /* 0x000fea0003800000 */
[----:B------:R-:W-:-:S07]  /*36a0*/  IMAD.MOV.U32 R20, RZ, RZ, R43 ;  /* 0x000000ffff147224 */ /* 0x000fce00078e002b */
.L_x_122:
        /* <DEDUP_REMOVED lines=27> */
.L_x_175:
[----:B------:R-:W-:Y:S05]  /*3860*/  @P0 BRA `(.L_x_122) ;  /* 0xfffffffc00900947 */ /* 0x000fea000383ffff */
.L_x_120:
[----:B------:R-:W-:Y:S01]  /*3870*/  UMOV UR5, 0xffffffff ;  /* 0xffffffff00057882 */ /* 0x000fe20000000000 */
[----:B------:R-:W-:Y:S02]  /*3880*/  ISETP.NE.AND P0, PT, R18, 0x65, PT ;  /* 0x000000651200780c */ /* 0x000fe40003f05270 */
[----:B------:R-:W-:Y:S11]  /*3890*/  BRA.DIV UR5, `(.L_x_123) ;  /* 0x0000001e05107947 */ /* 0x000ff6000b800000 */
[----:B------:R-:W-:Y:S01]  /*38a0*/  VOTE.ANY R21, PT, !P0 ;  /* 0x0000000000157806 */ /* 0x000fe200040e0100 */
[----:B------:R-:W-:Y:S02]  /*38b0*/  VIADD R17, R38, 0x2 ;  /* 0x0000000226117836 */ /* 0x000fe40000000000 */
[----:B------:R-:W-:Y:S01]  /*38c0*/  VIADD R37, R37, 0xffffffe0 ;  /* 0xffffffe025257836 */ /* 0x000fe20000000000 */
[----:B------:R-:W-:-:S05]  /*38d0*/  LOP3.LUT R21, R21, 0x80000000, R26, 0xec, !PT ;  /* 0x8000000015157812 */ /* 0x000fca00078eec1a */
[----:B------:R-:W-:-:S05]  /*38e0*/  VIADD R16, R21, 0xffffffff ;  /* 0xffffffff15107836 */ /* 0x000fca0000000000 */
[----:B------:R-:W-:-:S04]  /*38f0*/  LOP3.LUT R16, R21, R16, RZ, 0xc, !PT ;  /* 0x0000001015107212 */ /* 0x000fc800078e0cff */
        /* <DEDUP_REMOVED lines=16> */
[----:B------:R-:W-:-:S03]  /*3a00*/  IMAD.IADD R19, R49, 0x1, R22 ;  /* 0x0000000131137824 */ /* 0x000fc600078e0216 */
[----:B------:R-:W-:Y:S02]  /*3a10*/  ISETP.GT.AND P2, PT, R17, R20, PT ;  /* 0x000000141100720c */ /* 0x000fe40003f44270 */
        /* <DEDUP_REMOVED lines=8> */
.L_x_184:
[----:B------:R-:W-:Y:S05]  /*3aa0*/  @P0 BRA `(.L_x_124) ;  /* 0xfffffff800d80947 */ /* 0x000fea000383ffff */
.L_x_118:
        /* <DEDUP_REMOVED lines=15> */
.L_x_112:
        /* <DEDUP_REMOVED lines=9> */
.L_x_111:
[----:B------:R-:W-:Y:S01]  /*3c30*/  IMAD.IADD R45, R4, 0x1, R44 ;  /* 0x00000001042d7824 */ /* 0x000fe200078e022c */
[----:B------:R-:W-:Y:S01]  /*3c40*/  BAR.SYNC.DEFER_BLOCKING 0x0 ;  /* 0x0000000000007b1d */ /* 0x000fe20000010000 */
[----:B------:R-:W-:Y:S02]  /*3c50*/  ISETP.NE.AND P0, PT, R2, RZ, PT ;  /* 0x000000ff0200720c */ /* 0x000fe40003f05270 */
[----:B------:R-:W-:-:S05]  /*3c60*/  IMAD.IADD R4, R5, 0x1, R45 ;  /* 0x0000000105047824 */ /* 0x000fca00078e022d */
[----:B------:R-:W0:Y:S01]  /*3c70*/  S2UR UR5, SR_CTAID.X ;  /* 0x00000000000579c3 */ /* 0x000e220000002500 */
[----:B------:R-:W-:Y:S01]  /*3c80*/  IMAD.IADD R5, R6, 0x1, R4 ;  /* 0x0000000106057824 */ /* 0x000fe200078e0204 */
[----:B------:R-:W1:Y:S03]  /*3c90*/  LDCU.64 UR6, c[0x0][0x388] ;  /* 0x00007100ff0677ac */ /* 0x000e660008000a00 */
[----:B------:R-:W-:-:S04]  /*3ca0*/  IMAD.IADD R6, R7, 0x1, R5 ;  /* 0x0000000107067824 */ /* 0x000fc800078e0205 */
[----:B------:R-:W-:-:S04]  /*3cb0*/  IMAD.IADD R7, R8, 0x1, R6 ;  /* 0x0000000108077824 */ /* 0x000fc800078e0206 */
[----:B------:R-:W-:-:S04]  /*3cc0*/  IMAD.IADD R8, R9, 0x1, R7 ;  /* 0x0000000109087824 */ /* 0x000fc800078e0207 */
[----:B------:R-:W-:Y:S01]  /*3cd0*/  IMAD.IADD R9, R10, 0x1, R8 ;  /* 0x000000010a097824 */ /* 0x000fe200078e0208 */
[----:B------:R-:W-:Y:S03]  /*3ce0*/  STS.64 [R40], R44 ;  /* 0x0000002c28007388 */ /* 0x000fe60000000a00 */
[----:B------:R-:W-:Y:S01]  /*3cf0*/  IMAD.IADD R10, R11, 0x1, R9 ;  /* 0x000000010b0a7824 */ /* 0x000fe200078e0209 */
[----:B------:R2:W-:Y:S03]  /*3d00*/  STS.64 [R40+0x8], R4 ;  /* 0x0000080428007388 */ /* 0x0005e60000000a00 */
[----:B------:R-:W-:Y:S01]  /*3d10*/  IMAD.IADD R11, R12, 0x1, R10 ;  /* 0x000000010c0b7824 */ /* 0x000fe200078e020a */
[----:B------:R3:W-:Y:S03]  /*3d20*/  STS.64 [R40+0x10], R6 ;  /* 0x0000100628007388 */ /* 0x0007e60000000a00 */
[----:B------:R-:W-:Y:S01]  /*3d30*/  IMAD.IADD R12, R13, 0x1, R11 ;  /* 0x000000010d0c7824 */ /* 0x000fe200078e020b */
[----:B------:R-:W-:Y:S03]  /*3d40*/  STS.64 [R40+0x18], R8 ;  /* 0x0000180828007388 */ /* 0x000fe60000000a00 */
[----:B------:R-:W-:Y:S01]  /*3d50*/  IMAD.IADD R13, R14, 0x1, R12 ;  /* 0x000000010e0d7824 */ /* 0x000fe200078e020c */
[----:B------:R-:W-:Y:S01]  /*3d60*/  STS.64 [R40+0x20], R10 ;  /* 0x0000200a28007388 */ /* 0x000fe20000000a00 */
[----:B--2---:R-:W0:Y:S02]  /*3d70*/  LDC R4, c[0x0][0x398] ;  /* 0x0000e600ff047b82 */ /* 0x004e240000000800 */
[----:B------:R-:W-:Y:S01]  /*3d80*/  IMAD.IADD R14, R15, 0x1, R13 ;  /* 0x000000010f0e7824 */ /* 0x000fe200078e020d */
[----:B------:R2:W-:Y:S03]  /*3d90*/  STS.64 [R40+0x28], R12 ;  /* 0x0000280c28007388 */ /* 0x0005e60000000a00 */
[----:B------:R-:W-:Y:S01]  /*3da0*/  IMAD.IADD R15, R28, 0x1, R14 ;  /* 0x000000011c0f7824 */ /* 0x000fe200078e020e */
[----:B------:R-:W4:Y:S03]  /*3db0*/  S2R R5, SR_TID.X ;  /* 0x0000000000057919 */ /* 0x000f260000002100 */
[----:B------:R-:W-:Y:S01]  /*3dc0*/  IMAD.IADD R16, R29, 0x1, R15 ;  /* 0x000000011d107824 */ /* 0x000fe200078e020f */
[----:B------:R-:W-:Y:S03]  /*3dd0*/  STS.64 [R40+0x30], R14 ;  /* 0x0000300e28007388 */ /* 0x000fe60000000a00 */
[----:B------:R-:W-:Y:S01]  /*3de0*/  IMAD.IADD R17, R30, 0x1, R16 ;  /* 0x000000011e117824 */ /* 0x000fe200078e0210 */
[----:B---3--:R-:W3:Y:S03]  /*3df0*/  S2R R6, SR_TID.X ;  /* 0x0000000000067919 */ /* 0x008ee60000002100 */
[----:B------:R-:W-:Y:S01]  /*3e00*/  IMAD.IADD R18, R31, 0x1, R17 ;  /* 0x000000011f127824 */ /* 0x000fe200078e0211 */
[----:B------:R-:W-:Y:S03]  /*3e10*/  STS.64 [R40+0x38], R16 ;  /* 0x0000381028007388 */ /* 0x000fe60000000a00 */
[----:B------:R-:W-:-:S02]  /*3e20*/  IMAD.IADD R19, R32, 0x1, R18 ;  /* 0x0000000120137824 */ /* 0x000fc400078e0212 */
[----:B0-----:R-:W-:Y:S02]  /*3e30*/  VIADD R4, R4, UR5 ;  /* 0x0000000504047c36 */ /* 0x001fe40008000000 */
[----:B------:R-:W-:Y:S01]  /*3e40*/  IMAD.IADD R20, R33, 0x1, R19 ;  /* 0x0000000121147824 */ /* 0x000fe200078e0213 */
[----:B------:R-:W-:Y:S01]  /*3e50*/  STS.64 [R40+0x40], R18 ;  /* 0x0000401228007388 */ /* 0x000fe20000000a00 */
[----:B--2---:R-:W-:Y:S02]  /*3e60*/  IMAD R12, R4, 0x2100, RZ ;  /* 0x00002100040c7824 */ /* 0x004fe400078e02ff */
[----:B------:R-:W-:-:S04]  /*3e70*/  IMAD.IADD R21, R34, 0x1, R20 ;  /* 0x0000000122157824 */ /* 0x000fc800078e0214 */
[----:B------:R-:W-:Y:S01]  /*3e80*/  IMAD.IADD R22, R35, 0x1, R21 ;  /* 0x0000000123167824 */ /* 0x000fe200078e0215 */
[----:B------:R-:W-:Y:S03]  /*3e90*/  STS.64 [R40+0x48], R20 ;  /* 0x0000481428007388 */ /* 0x000fe60000000a00 */
[----:B------:R-:W-:Y:S01]  /*3ea0*/  IMAD.IADD R23, R36, 0x1, R22 ;  /* 0x0000000124177824 */ /* 0x000fe200078e0216 */
[C---:B----4-:R-:W-:Y:S02]  /*3eb0*/  LOP3.LUT R4, R5.reuse, 0x1f, RZ, 0xc0, !PT ;  /* 0x0000001f05047812 */ /* 0x050fe400078ec0ff */
[----:B------:R-:W-:Y:S02]  /*3ec0*/  LOP3.LUT R10, R5, 0x3e0, RZ, 0xc0, !PT ;  /* 0x000003e0050a7812 */ /* 0x000fe400078ec0ff */
[----:B------:R-:W-:Y:S01]  /*3ed0*/  STS.64 [R40+0x50], R22 ;  /* 0x0000501628007388 */ /* 0x000fe20000000a00 */
[----:B------:R-:W-:-:S03]  /*3ee0*/  NOP ;  /* 0x0000000000007918 */ /* 0x000fc60000000000 */
[----:B------:R-:W-:Y:S01]  /*3ef0*/  LDS R45, [R41] ;  /* 0x00000000292d7984 */ /* 0x000fe20000000800 */
[----:B---3--:R-:W-:Y:S01]  /*3f00*/  LOP3.LUT R8, R6, 0x3e0, RZ, 0xc0, !PT ;  /* 0x000003e006087812 */ /* 0x008fe200078ec0ff */
[----:B------:R-:W-:Y:S02]  /*3f10*/  IMAD R10, R10, 0x16, R4 ;  /* 0x000000160a0a7824 */ /* 0x000fe400078e0204 */
        /* <DEDUP_REMOVED lines=20> */
[----:B------:R0:W-:Y:S04]  /*4060*/  LDS R25, [R41+0xa80] ;  /* 0x000a800029197984 */ /* 0x0001e80000000800 */
[----:B------:R2:W-:Y:S01]  /*4070*/  @!P0 STS [UR4+0x8400], R0 ;  /* 0x00840000ff008988 */ /* 0x0005e20008000804 */
[----:B------:R-:W-:Y:S01]  /*4080*/  BAR.SYNC.DEFER_BLOCKING 0x0 ;  /* 0x0000000000007b1d */ /* 0x000fe20000010000 */
[----:B0-----:R-:W-:Y:S01]  /*4090*/  LOP3.LUT R41, R6, 0x1f, RZ, 0xc0, !PT ;  /* 0x0000001f06297812 */ /* 0x001fe200078ec0ff */
[----:B------:R-:W-:Y:S01]  /*40a0*/  VIADD R6, R10, 0x60 ;  /* 0x000000600a067836 */ /* 0x000fe20000000000 */
[----:B------:R-:W-:-:S03]  /*40b0*/  IADD3 R5, P0, PT, R12, R3, RZ ;  /* 0x000000030c057210 */ /* 0x000fc60007f1e0ff */
[----:B------:R-:W-:Y:S02]  /*40c0*/  IMAD R8, R8, 0x16, R41 ;  /* 0x0000001608087824 */ /* 0x000fe400078e0229 */
[----:B--2---:R-:W-:Y:S01]  /*40d0*/  IMAD.X R0, RZ, RZ, RZ, P0 ;  /* 0x000000ffff007224 */ /* 0x004fe200000e06ff */
[----:B-1----:R-:W-:Y:S01]  /*40e0*/  LEA R4, P0, R5, UR6, 0x2 ;  /* 0x0000000605047c11 */ /* 0x002fe2000f8010ff */
[----:B------:R-:W-:-:S03]  /*40f0*/  VIADD R41, R10, 0x20 ;  /* 0x000000200a297836 */ /* 0x000fc60000000000 */
[----:B------:R-:W-:Y:S01]  /*4100*/  LEA.HI.X R5, R5, UR7, R0, 0x2, P0 ;  /* 0x0000000705057c11 */ /* 0x000fe200080f1400 */
[C---:B------:R-:W-:Y:S01]  /*4110*/  VIADD R0, R8.reuse, 0xc0 ;  /* 0x000000c008007836 */ /* 0x040fe20000000000 */
[----:B------:R-:W0:Y:S02]  /*4120*/  LDS R2, [UR4+0x8400] ;  /* 0x00840004ff027984 */ /* 0x000e240008000800 */
[-C--:B0-----:R-:W-:Y:S01]  /*4130*/  ISETP.GE.AND P6, PT, R3, R2.reuse, PT ;  /* 0x000000020300720c */ /* 0x081fe20003fc6270 */
[C---:B------:R-:W-:Y:S01]  /*4140*/  VIADD R3, R8.reuse, 0x80 ;  /* 0x0000008008037836 */ /* 0x040fe20000000000 */
[-C--:B------:R-:W-:Y:S01]  /*4150*/  ISETP.GE.AND P5, PT, R41, R2.reuse, PT ;  /* 0x000000022900720c */ /* 0x080fe20003fa6270 */
[----:B------:R-:W-:Y:S01]  /*4160*/  VIADD R41, R8, 0xa0 ;  /* 0x000000a008297836 */ /* 0x000fe20000000000 */
[-C--:B------:R-:W-:Y:S01]  /*4170*/  ISETP.GE.AND P0, PT, R6, R2.reuse, PT ;  /* 0x000000020600720c */ /* 0x080fe20003f06270 */
[C---:B------:R-:W-:Y:S01]  /*4180*/  VIADD R6, R8.reuse, 0xe0 ;  /* 0x000000e008067836 */ /* 0x040fe20000000000 */
[-C--:B------:R-:W-:Y:S01]  /*4190*/  ISETP.GE.AND P3, PT, R3, R2.reuse, PT ;  /* 0x000000020300720c */ /* 0x080fe20003f66270 */
[----:B------:R-:W-:Y:S01]  /*41a0*/  VIADD R3, R8, 0x100 ;  /* 0x0000010008037836 */ /* 0x000fe20000000000 */
[-C--:B------:R-:W-:Y:S01]  /*41b0*/  ISETP.GE.AND P2, PT, R0, R2.reuse, PT ;  /* 0x000000020000720c */ /* 0x080fe20003f46270 */
[----:B------:R-:W-:Y:S01]  /*41c0*/  VIADD R0, R10, 0x40 ;  /* 0x000000400a007836 */ /* 0x000fe20000000000 */
[-C--:B------:R-:W-:Y:S01]  /*41d0*/  ISETP.GE.AND P4, PT, R41, R2.reuse, PT ;  /* 0x000000022900720c */ /* 0x080fe20003f86270 */
[----:B------:R-:W-:Y:S01]  /*41e0*/  VIADD R41, R8, 0x120 ;  /* 0x0000012008297836 */ /* 0x000fe20000000000 */
[-C--:B------:R-:W-:Y:S01]  /*41f0*/  ISETP.GE.AND P1, PT, R6, R2.reuse, PT ;  /* 0x000000020600720c */ /* 0x080fe20003f26270 */
[----:B------:R-:W-:Y:S01]  /*4200*/  @!P6 STG.E desc[UR8][R4.64], R45 ;  /* 0x0000002d0400e986 */ /* 0x000fe2000c101908 */
[----:B------:R-:W-:Y:S01]  /*4210*/  ISETP.GE.AND P6, PT, R3, R2, PT ;  /* 0x000000020300720c */ /* 0x000fe20003fc6270 */
[----:B------:R-:W-:-:S02]  /*4220*/  VIADD R3, R10, 0x140 ;  /* 0x000001400a037836 */ /* 0x000fc40000000000 */
[----:B------:R-:W-:Y:S01]  /*4230*/  @!P5 STG.E desc[UR8][R4.64+0x80], R47 ;  /* 0x0000802f0400d986 */ /* 0x000fe2000c101908 */
[-C--:B------:R-:W-:Y:S01]  /*4240*/  ISETP.GE.AND P5, PT, R41, R2.reuse, PT ;  /* 0x000000022900720c */ /* 0x080fe20003fa6270 */
[C---:B------:R-:W-:Y:S02]  /*4250*/  VIADD R41, R10.reuse, 0x160 ;  /* 0x000001600a297836 */ /* 0x040fe40000000000 */
[----:B------:R-:W-:Y:S01]  /*4260*/  @!P0 STG.E desc[UR8][R4.64+0x180], R49 ;  /* 0x0001803104008986 */ /* 0x000fe2000c101908 */
[-C--:B------:R-:W-:Y:S01]  /*4270*/  ISETP.GE.AND P0, PT, R3, R2.reuse, PT ;  /* 0x000000020300720c */ /* 0x080fe20003f06270 */
[C---:B------:R-:W-:Y:S02]  /*4280*/  VIADD R3, R10.reuse, 0x180 ;  /* 0x000001800a037836 */ /* 0x040fe40000000000 */
[----:B------:R-:W-:Y:S01]  /*4290*/  @!P3 STG.E desc[UR8][R4.64+0x200], R51 ;  /* 0x000200330400b986 */ /* 0x000fe2000c101908 */
[----:B------:R-:W-:Y:S01]  /*42a0*/  ISETP.GE.AND P3, PT, R41, R2, PT ;  /* 0x000000022900720c */ /* 0x000fe20003f66270 */
[----:B------:R-:W-:-:S02]  /*42b0*/  VIADD R41, R10, 0x1a0 ;  /* 0x000001a00a297836 */ /* 0x000fc40000000000 */
[----:B------:R-:W-:Y:S01]  /*42c0*/  @!P2 STG.E desc[UR8][R4.64+0x300], R43 ;  /* 0x0003002b0400a986 */ /* 0x000fe2000c101908 */
[-C--:B------:R-:W-:Y:S01]  /*42d0*/  ISETP.GE.AND P2, PT, R3, R2.reuse, PT ;  /* 0x000000020300720c */ /* 0x080fe20003f46270 */
[----:B------:R-:W-:Y:S02]  /*42e0*/  VIADD R3, R8, 0x1c0 ;  /* 0x000001c008037836 */ /* 0x000fe40000000000 */
[----:B------:R-:W-:Y:S01]  /*42f0*/  @!P4 STG.E desc[UR8][R4.64+0x280], R53 ;  /* 0x000280350400c986 */ /* 0x000fe2000c101908 */
[----:B------:R-:W-:-:S03]  /*4300*/  ISETP.GE.AND P4, PT, R0, R2, PT ;  /* 0x000000020000720c */ /* 0x000fc60003f86270 */
[----:B------:R0:W-:Y:S01]  /*4310*/  @!P1 STG.E desc[UR8][R4.64+0x380], R37 ;  /* 0x0003802504009986 */ /* 0x0001e2000c101908 */
[-C--:B------:R-:W-:Y:S01]  /*4320*/  ISETP.GE.AND P1, PT, R41, R2.reuse, PT ;  /* 0x000000022900720c */ /* 0x080fe20003f26270 */
[C---:B------:R-:W-:Y:S02]  /*4330*/  VIADD R41, R8.reuse, 0x1e0 ;  /* 0x000001e008297836 */ /* 0x040fe40000000000 */
[----:B------:R-:W-:Y:S01]  /*4340*/  @!P6 STG.E desc[UR8][R4.64+0x400], R35 ;  /* 0x000400230400e986 */ /* 0x000fe2000c101908 */
[-C--:B------:R-:W-:Y:S01]  /*4350*/  ISETP.GE.AND P6, PT, R3, R2.reuse, PT ;  /* 0x000000020300720c */ /* 0x080fe20003fc6270 */
[----:B------:R-:W-:Y:S02]  /*4360*/  VIADD R3, R8, 0x200 ;  /* 0x0000020008037836 */ /* 0x000fe40000000000 */
[----:B------:R1:W-:Y:S01]  /*4370*/  @!P5 STG.E desc[UR8][R4.64+0x480], R33 ;  /* 0x000480210400d986 */ /* 0x0003e2000c101908 */
[----:B------:R-:W-:Y:S01]  /*4380*/  ISETP.GE.AND P5, PT, R41, R2, PT ;  /* 0x000000022900720c */ /* 0x000fe20003fa6270 */
[----:B------:R-:W-:-:S02]  /*4390*/  VIADD R41, R10, 0x220 ;  /* 0x000002200a297836 */ /* 0x000fc40000000000 */
[----:B------:R2:W-:Y:S01]  /*43a0*/  @!P0 STG.E desc[UR8][R4.64+0x500], R31 ;  /* 0x0005001f04008986 */ /* 0x0005e2000c101908 */
[-C--:B------:R-:W-:Y:S01]  /*43b0*/  ISETP.GE.AND P0, PT, R3, R2.reuse, PT ;  /* 0x000000020300720c */ /* 0x080fe20003f06270 */
[----:B0-----:R-:W-:Y:S02]  /*43c0*/  VIADD R37, R10, 0x240 ;  /* 0x000002400a257836 */ /* 0x001fe40000000000 */
[C---:B------:R-:W-:Y:S01]  /*43d0*/  VIADD R3, R8.reuse, 0x260 ;  /* 0x0000026008037836 */ /* 0x040fe20000000000 */
[----:B------:R2:W-:Y:S01]  /*43e0*/  @!P4 STG.E desc[UR8][R4.64+0x100], R29 ;  /* 0x0001001d0400c986 */ /* 0x0005e2000c101908 */
[-C--:B------:R-:W-:Y:S01]  /*43f0*/  ISETP.GE.AND P4, PT, R41, R2.reuse, PT ;  /* 0x000000022900720c */ /* 0x080fe20003f86270 */
[----:B-1----:R-:W-:Y:S02]  /*4400*/  VIADD R33, R8, 0x280 ;  /* 0x0000028008217836 */ /* 0x002fe40000000000 */
        /* <DEDUP_REMOVED lines=17> */
.L_x_98:
[----:B------:R-:W-:Y:S01]  /*4520*/  BSSY B1, `(.L_x_125) ;  /* 0x0000006000017945 */ /* 0x000fe20003800000 */
[----:B------:R-:W-:Y:S01]  /*4530*/  PLOP3.LUT P0, PT, P0, PT, PT, 0x8, 0x80 ;  /* 0x000000000080781c */ /* 0x000fe2000070e170 */
[----:B------:R-:W-:-:S12]  /*4540*/  IMAD.MOV.U32 R21, RZ, RZ, -0x1 ;  /* 0xffffffffff157424 */ /* 0x000fd800078e00ff */
[----:B------:R-:W-:Y:S05]  /*4550*/  WARPSYNC.COLLECTIVE R21, `(.L_x_126) ;  /* 0x0000000015087348 */ /* 0x000fea0003c00000 */
[----:B------:R-:W-:Y:S01]  /*4560*/  VOTE.ANY P0, P0 ;  /* 0x0000000000ff7806 */ /* 0x000fe20000000100 */
[----:B------:R-:W-:-:S12]  /*4570*/  ENDCOLLECTIVE ;  /* 0x000000000000791b */ /* 0x000fd80003800000 */
.L_x_126:
[----:B------:R-:W-:Y:S05]  /*4580*/  BSYNC B1 ;  /* 0x0000000000017941 */ /* 0x000fea0003800000 */
.L_x_125:
[----:B------:R-:W-:Y:S05]  /*4590*/  BRA `(.L_x_127) ;  /* 0xffffffc800787947 */ /* 0x000fea000383ffff */
.L_x_100:
[----:B------:R-:W-:Y:S01]  /*45a0*/  BSSY B1, `(.L_x_128) ;  /* 0x0000006000017945 */ /* 0x000fe20003800000 */
[----:B------:R-:W-:Y:S01]  /*45b0*/  PLOP3.LUT P0, PT, P0, PT, PT, 0x8, 0x80 ;  /* 0x000000000080781c */ /* 0x000fe2000070e170 */
[----:B------:R-:W-:-:S12]  /*45c0*/  IMAD.MOV.U32 R21, RZ, RZ, -0x1 ;  /* 0xffffffffff157424 */ /* 0x000fd800078e00ff */
[----:B------:R-:W-:Y:S05]  /*45d0*/  WARPSYNC.COLLECTIVE R21, `(.L_x_129) ;  /* 0x0000000015087348 */ /* 0x000fea0003c00000 */
[----:B------:R-:W-:Y:S01]  /*45e0*/  VOTE.ANY P0, P0 ;  /* 0x0000000000ff7806 */ /* 0x000fe20000000100 */
[----:B------:R-:W-:-:S12]  /*45f0*/  ENDCOLLECTIVE ;  /* 0x000000000000791b */ /* 0x000fd80003800000 */
.L_x_129:
[----:B------:R-:W-:Y:S05]  /*4600*/  BSYNC B1 ;  /* 0x0000000000017941 */ /* 0x000fea0003800000 */
.L_x_128:
[----:B------:R-:W-:Y:S05]  /*4610*/  BRA `(.L_x_130) ;  /* 0xffffffc800cc7947 */ /* 0x000fea000383ffff */
.L_x_102:
[----:B------:R-:W0:Y:S01]  /*4620*/  S2R R30, SR_GEMASK ;  /* 0x00000000001e7919 */ /* 0x000e220000003c00 */
[----:B------:R-:W-:Y:S01]  /*4630*/  BSSY B1, `(.L_x_131) ;  /* 0x0000006000017945 */ /* 0x000fe20003800000 */
[----:B------:R-:W-:Y:S01]  /*4640*/  PLOP3.LUT P0, PT, P0, PT, PT, 0x8, 0x80 ;  /* 0x000000000080781c */ /* 0x000fe2000070e170 */
[----:B------:R-:W-:-:S12]  /*4650*/  IMAD.MOV.U32 R21, RZ, RZ, -0x1 ;  /* 0xffffffffff157424 */ /* 0x000fd800078e00ff */
[----:B0-----:R-:W-:Y:S05]  /*4660*/  WARPSYNC.COLLECTIVE R21, `(.L_x_132) ;  /* 0x0000000015087348 */ /* 0x001fea0003c00000 */
[----:B------:R-:W-:Y:S01]  /*4670*/  VOTE.ANY R21, PT, P0 ;  /* 0x0000000000157806 */ /* 0x000fe200000e0100 */
[----:B0-----:R-:W-:Y:S06]  /*4680*/  ENDCOLLECTIVE ;  /* 0x000000000000791b */ /* 0x001fec0003800000 */
.L_x_132:
[----:B------:R-:W-:Y:S05]  /*4690*/  BSYNC B1 ;  /* 0x0000000000017941 */ /* 0x000fea0003800000 */
.L_x_131:
[----:B------:R-:W-:Y:S01]  /*46a0*/  LOP3.LUT R21, R21, 0x80000000, R30, 0xec, !PT ;  /* 0x8000000015157812 */ /* 0x000fe200078eec1e */
[----:B------:R-:W-:Y:S02]  /*46b0*/  IMAD.MOV.U32 R17, RZ, RZ, 0x1 ;  /* 0x00000001ff117424 */ /* 0x000fe400078e00ff */
[----:B------:R-:W-:Y:S02]  /*46c0*/  VIADD R41, R39, 0x2 ;  /* 0x0000000227297836 */ /* 0x000fe40000000000 */
[----:B------:R-:W-:Y:S02]  /*46d0*/  VIADD R16, R21, 0xffffffff ;  /* 0xffffffff15107836 */ /* 0x000fe40000000000 */
[C---:B------:R-:W-:Y:S02]  /*46e0*/  VIADD R43, R39.reuse, 0x4 ;  /* 0x00000004272b7836 */ /* 0x040fe40000000000 */
[----:B------:R-:W-:Y:S01]  /*46f0*/  VIADD R44, R39, 0x8 ;  /* 0x00000008272c7836 */ /* 0x000fe20000000000 */
[----:B------:R-:W-:Y:S01]  /*4700*/  LOP3.LUT R28, R21, R16, RZ, 0xc, !PT ;  /* 0x00000010151c7212 */ /* 0x000fe200078e0cff */
[----:B------:R-:W-:-:S02]  /*4710*/  IMAD.MOV.U32 R16, RZ, RZ, R27 ;  /* 0x000000ffff107224 */ /* 0x000fc400078e001b */
[----:B------:R-:W-:Y:S01]  /*4720*/  IMAD.MOV.U32 R21, RZ, RZ, -0x1 ;  /* 0xffffffffff157424 */ /* 0x000fe200078e00ff */
[----:B------:R0:W1:Y:S01]  /*4730*/  POPC R20, R28 ;  /* 0x0000001c00147309 */ /* 0x0000620000000000 */
[----:B------:R-:W-:-:S07]  /*4740*/  VIADD R45, R39, 0x10 ;  /* 0x00000010272d7836 */ /* 0x000fce0000000000 */
[----:B01----:R-:W-:Y:S05]  /*4750*/  WARPSYNC.COLLECTIVE R21, `(.L_x_133) ;  /* 0x0000000015087348 */ /* 0x003fea0003c00000 */
[----:B-1----:R1:W2:Y:S02]  /*4760*/  SHFL.DOWN P3, R22, R16, R17, R20 ;  /* 0x0800001110167389 */ /* 0x0022a40000060014 */
[----:B012---:R-:W-:Y:S05]  /*4770*/  ENDCOLLECTIVE ;  /* 0x000000000000791b */ /* 0x007fea0003800000 */
.L_x_133:
[-C--:B------:R-:W-:Y:S02]  /*4780*/  ISETP.GE.AND P0, PT, R39, R20.reuse, PT ;  /* 0x000000142700720c */ /* 0x080fe40003f06270 */
[-C--:B------:R-:W-:Y:S01]  /*4790*/  ISETP.GT.AND P2, PT, R45, R20.reuse, PT ;  /* 0x000000142d00720c */ /* 0x080fe20003f44270 */
        /* <DEDUP_REMOVED lines=8> */
.L_x_134:
        /* <DEDUP_REMOVED lines=8> */
.L_x_135:
[----:B------:R-:W-:Y:S01]  /*48a0*/  IMAD.MOV.U32 R17, RZ, RZ, 0x8 ;  /* 0x00000008ff117424 */ /* 0x000fe200078e00ff */
[----:B------:R-:W-:Y:S02]  /*48b0*/  SEL R22, R22, RZ, !P0 ;  /* 0x000000ff16167207 */ /* 0x000fe40004000000 */
[----:B------:R-:W-:-:S03]  /*48c0*/  ISETP.GT.AND P0, PT, R44, R20, PT ;  /* 0x000000142c00720c */ /* 0x000fc60003f04270 */
[----:B------:R-:W-:Y:S02]  /*48d0*/  IMAD.IADD R27, R29, 0x1, R22 ;  /* 0x000000011d1b7824 */ /* 0x000fe400078e0216 */
[----:B------:R-:W0:Y:S02]  /*48e0*/  LDC.64 R28, c[0x0][0x390] ;  /* 0x0000e400ff1c7b82 */ /* 0x000e240000000a00 */
[----:B------:R-:W-:-:S07]  /*48f0*/  IMAD.MOV.U32 R16, RZ, RZ, R27 ;  /* 0x000000ffff107224 */ /* 0x000fce00078e001b */
[----:B0-----:R-:W-:Y:S05]  /*4900*/  WARPSYNC.COLLECTIVE R21, `(.L_x_136) ;  /* 0x0000000015087348 */ /* 0x001fea0003c00000 */
[----:B------:R1:W2:Y:S02]  /*4910*/  SHFL.DOWN P3, R22, R16, R17, R20 ;  /* 0x0800001110167389 */ /* 0x0002a40000060014 */
[----:B012---:R-:W-:Y:S05]  /*4920*/  ENDCOLLECTIVE ;  /* 0x000000000000791b */ /* 0x007fea0003800000 */
.L_x_136:
[----:B------:R-:W-:Y:S01]  /*4930*/  IMAD.MOV.U32 R17, RZ, RZ, 0x10 ;  /* 0x00000010ff117424 */ /* 0x000fe200078e00ff */
[----:B------:R-:W-:Y:S02]  /*4940*/  SEL R22, R22, RZ, !P0 ;  /* 0x000000ff16167207 */ /* 0x000fe40004000000 */
[----:B------:R-:W-:-:S03]  /*4950*/  ISETP.NE.AND P0, PT, R26, 0x65, PT ;  /* 0x000000651a00780c */ /* 0x000fc60003f05270 */
[----:B------:R-:W-:-:S04]  /*4960*/  IMAD.IADD R47, R27, 0x1, R22 ;  /* 0x000000011b2f7824 */ /* 0x000fc800078e0216 */
[----:B------:R-:W-:-:S07]  /*4970*/  IMAD.MOV.U32 R16, RZ, RZ, R47 ;  /* 0x000000ffff107224 */ /* 0x000fce00078e002f */
[----:B------:R-:W-:Y:S05]  /*4980*/  WARPSYNC.COLLECTIVE R21, `(.L_x_137) ;  /* 0x0000000015087348 */ /* 0x000fea0003c00000 */
[----:B------:R0:W1:Y:S02]  /*4990*/  SHFL.DOWN P3, R22, R16, R17, R20 ;  /* 0x0800001110167389 */ /* 0x0000640000060014 */
[----:B01----:R-:W-:Y:S05]  /*49a0*/  ENDCOLLECTIVE ;  /* 0x000000000000791b */ /* 0x003fea0003800000 */
.L_x_137:
[----:B------:R-:W-:Y:S05]  /*49b0*/  WARPSYNC.COLLECTIVE R21, `(.L_x_138) ;  /* 0x0000000015087348 */ /* 0x000fea0003c00000 */
[----:B------:R-:W-:Y:S01]  /*49c0*/  VOTE.ALL P0, P0 ;  /* 0x0000000000ff7806 */ /* 0x000fe20000000000 */
[----:B------:R-:W-:-:S12]  /*49d0*/  ENDCOLLECTIVE ;  /* 0x000000000000791b */ /* 0x000fd80003800000 */
.L_x_138:
[----:B------:R-:W-:Y:S02]  /*49e0*/  IADD3 R28, P3, PT, R28, 0x100, RZ ;  /* 0x000001001c1c7810 */ /* 0x000fe40007f7e0ff */
[----:B------:R-:W-:-:S03]  /*49f0*/  SEL R22, R22, RZ, !P2 ;  /* 0x000000ff16167207 */ /* 0x000fc60005000000 */
[----:B------:R-:W-:Y:S02]  /*4a00*/  IMAD.X R3, RZ, RZ, R29, P3 ;  /* 0x000000ffff037224 */ /* 0x000fe400018e061d */
[----:B------:R-:W-:Y:S01]  /*4a10*/  IMAD.IADD R46, R47, 0x1, R22 ;  /* 0x000000012f2e7824 */ /* 0x000fe200078e0216 */
[----:B------:R-:W-:Y:S06]  /*4a20*/  BRA `(.L_x_139) ;  /* 0xffffffc800647947 */ /* 0x000fec000383ffff */
.L_x_104:
[----:B------:R-:W-:Y:S01]  /*4a30*/  BSSY B1, `(.L_x_140) ;  /* 0x0000006000017945 */ /* 0x000fe20003800000 */
[----:B------:R-:W-:Y:S01]  /*4a40*/  PLOP3.LUT P0, PT, P0, PT, PT, 0x8, 0x80 ;  /* 0x000000000080781c */ /* 0x000fe2000070e170 */
[----:B------:R-:W-:-:S12]  /*4a50*/  IMAD.MOV.U32 R21, RZ, RZ, -0x1 ;  /* 0xffffffffff157424 */ /* 0x000fd800078e00ff */
[----:B------:R-:W-:Y:S05]  /*4a60*/  WARPSYNC.COLLECTIVE R21, `(.L_x_141) ;  /* 0x0000000015087348 */ /* 0x000fea0003c00000 */
[----:B------:R-:W-:Y:S01]  /*4a70*/  VOTE.ANY P0, P0 ;  /* 0x0000000000ff7806 */ /* 0x000fe20000000100 */
[----:B------:R-:W-:-:S12]  /*4a80*/  ENDCOLLECTIVE ;  /* 0x000000000000791b */ /* 0x000fd80003800000 */
.L_x_141:
[----:B------:R-:W-:Y:S05]  /*4a90*/  BSYNC B1 ;  /* 0x0000000000017941 */ /* 0x000fea0003800000 */
.L_x_140:
[----:B------:R-:W-:Y:S05]  /*4aa0*/  BRA `(.L_x_142) ;  /* 0xffffffc800747947 */ /* 0x000fea000383ffff */
.L_x_106:
[----:B------:R-:W-:Y:S01]  /*4ab0*/  BSSY B1, `(.L_x_143) ;  /* 0x0000006000017945 */ /* 0x000fe20003800000 */
[----:B------:R-:W-:Y:S01]  /*4ac0*/  PLOP3.LUT P0, PT, P0, PT, PT, 0x8, 0x80 ;  /* 0x000000000080781c */ /* 0x000fe2000070e170 */
[----:B------:R-:W-:-:S12]  /*4ad0*/  IMAD.MOV.U32 R21, RZ, RZ, -0x1 ;  /* 0xffffffffff157424 */ /* 0x000fd800078e00ff */
[----:B------:R-:W-:Y:S05]  /*4ae0*/  WARPSYNC.COLLECTIVE R21, `(.L_x_144) ;  /* 0x0000000015087348 */ /* 0x000fea0003c00000 */
[----:B------:R-:W-:Y:S01]  /*4af0*/  VOTE.ANY P0, P0 ;  /* 0x0000000000ff7806 */ /* 0x000fe20000000100 */
[----:B------:R-:W-:-:S12]  /*4b00*/  ENDCOLLECTIVE ;  /* 0x000000000000791b */ /* 0x000fd80003800000 */
.L_x_144:
[----:B------:R-:W-:Y:S05]  /*4b10*/  BSYNC B1 ;  /* 0x0000000000017941 */ /* 0x000fea0003800000 */
.L_x_143:
[----:B------:R-:W-:Y:S05]  /*4b20*/  BRA `(.L_x_145) ;  /* 0xffffffc800c87947 */ /* 0x000fea000383ffff */
.L_x_108:
[----:B------:R-:W-:Y:S01]  /*4b30*/  BSSY B1, `(.L_x_146) ;  /* 0x0000006000017945 */ /* 0x000fe20003800000 */
[----:B------:R-:W-:Y:S01]  /*4b40*/  PLOP3.LUT P0, PT, P0, PT, PT, 0x8, 0x80 ;  /* 0x000000000080781c */ /* 0x000fe2000070e170 */
[----:B------:R-:W-:-:S12]  /*4b50*/  IMAD.MOV.U32 R21, RZ, RZ, -0x1 ;  /* 0xffffffffff157424 */ /* 0x000fd800078e00ff */
[----:B------:R-:W-:Y:S05]  /*4b60*/  WARPSYNC.COLLECTIVE R21, `(.L_x_147) ;  /* 0x0000000015087348 */ /* 0x000fea0003c00000 */
[----:B------:R-:W-:Y:S01]  /*4b70*/  VOTE.ANY R21, PT, P0 ;  /* 0x0000000000157806 */ /* 0x000fe200000e0100 */
[----:B------:R-:W-:Y:S06]  /*4b80*/  ENDCOLLECTIVE ;  /* 0x000000000000791b */ /* 0x000fec0003800000 */
.L_x_147:
[----:B------:R-:W-:Y:S05]  /*4b90*/  BSYNC B1 ;  /* 0x0000000000017941 */ /* 0x000fea0003800000 */
.L_x_146:
        /* <DEDUP_REMOVED lines=11> */
.L_x_148:
        /* <DEDUP_REMOVED lines=9> */
.L_x_149:
        /* <DEDUP_REMOVED lines=8> */
.L_x_150:
        /* <DEDUP_REMOVED lines=8> */
.L_x_151:
        /* <DEDUP_REMOVED lines=8> */
.L_x_152:
[----:B------:R-:W-:Y:S02]  /*4e60*/  SEL R22, R22, RZ, !P0 ;  /* 0x000000ff16167207 */ /* 0x000fe40004000000 */
[----:B------:R-:W-:Y:S02]  /*4e70*/  ISETP.NE.AND P0, PT, R26, 0x65, PT ;  /* 0x000000651a00780c */ /* 0x000fe40003f05270 */
[----:B------:R-:W-:-:S11]  /*4e80*/  IADD3 R46, PT, PT, R47, R22, R46 ;  /* 0x000000162f2e7210 */ /* 0x000fd60007ffe02e */
[----:B------:R-:W-:Y:S05]  /*4e90*/  WARPSYNC.COLLECTIVE R21, `(.L_x_153) ;  /* 0x0000000015087348 */ /* 0x000fea0003c00000 */
[----:B------:R-:W-:Y:S01]  /*4ea0*/  VOTE.ALL P0, P0 ;  /* 0x0000000000ff7806 */ /* 0x000fe20000000000 */
[----:B------:R-:W-:-:S12]  /*4eb0*/  ENDCOLLECTIVE ;  /* 0x000000000000791b */ /* 0x000fd80003800000 */
.L_x_153:
[----:B------:R-:W-:Y:S05]  /*4ec0*/  BRA `(.L_x_154) ;  /* 0xffffffc800607947 */ /* 0x000fea000383ffff */
.L_x_113:
[----:B------:R-:W-:Y:S01]  /*4ed0*/  BSSY B0, `(.L_x_155) ;  /* 0x0000006000007945 */ /* 0x000fe20003800000 */
[----:B------:R-:W-:Y:S01]  /*4ee0*/  PLOP3.LUT P0, PT, P0, PT, PT, 0x8, 0x80 ;  /* 0x000000000080781c */ /* 0x000fe2000070e170 */
[----:B------:R-:W-:-:S12]  /*4ef0*/  IMAD.MOV.U32 R21, RZ, RZ, -0x1 ;  /* 0xffffffffff157424 */ /* 0x000fd800078e00ff */
[----:B------:R-:W-:Y:S05]  /*4f00*/  WARPSYNC.COLLECTIVE R21, `(.L_x_156) ;  /* 0x0000000015087348 */ /* 0x000fea0003c00000 */
[----:B------:R-:W-:Y:S01]  /*4f10*/  VOTE.ANY P0, P0 ;  /* 0x0000000000ff7806 */ /* 0x000fe20000000100 */
[----:B------:R-:W-:-:S12]  /*4f20*/  ENDCOLLECTIVE ;  /* 0x000000000000791b */ /* 0x000fd80003800000 */
.L_x_156:
[----:B------:R-:W-:Y:S05]  /*4f30*/  BSYNC B0 ;  /* 0x0000000000007941 */ /* 0x000fea0003800000 */
.L_x_155:
[----:B------:R-:W-:Y:S05]  /*4f40*/  BRA `(.L_x_157) ;  /* 0xffffffe000987947 */ /* 0x000fea000383ffff */
.L_x_115:
[----:B------:R-:W-:Y:S01]  /*4f50*/  BSSY B0, `(.L_x_158) ;  /* 0x0000006000007945 */ /* 0x000fe20003800000 */
[----:B------:R-:W-:Y:S01]  /*4f60*/  PLOP3.LUT P0, PT, P0, PT, PT, 0x8, 0x80 ;  /* 0x000000000080781c */ /* 0x000fe2000070e170 */
[----:B------:R-:W-:-:S12]  /*4f70*/  IMAD.MOV.U32 R21, RZ, RZ, -0x1 ;  /* 0xffffffffff157424 */ /* 0x000fd800078e00ff */
[----:B------:R-:W-:Y:S05]  /*4f80*/  WARPSYNC.COLLECTIVE R21, `(.L_x_159) ;  /* 0x0000000015087348 */ /* 0x000fea0003c00000 */
[----:B------:R-:W-:Y:S01]  /*4f90*/  VOTE.ANY P0, P0 ;  /* 0x0000000000ff7806 */ /* 0x000fe20000000100 */
[----:B------:R-:W-:-:S12]  /*4fa0*/  ENDCOLLECTIVE ;  /* 0x000000000000791b */ /* 0x000fd80003800000 */
.L_x_159:
[----:B------:R-:W-:Y:S05]  /*4fb0*/  BSYNC B0 ;  /* 0x0000000000007941 */ /* 0x000fea0003800000 */
.L_x_158:
[----:B------:R-:W-:Y:S05]  /*4fc0*/  BRA `(.L_x_160) ;  /* 0xffffffe000ec7947 */ /* 0x000fea000383ffff */
.L_x_117:
[----:B------:R-:W0:Y:S01]  /*4fd0*/  S2R R26, SR_GEMASK ;  /* 0x00000000001a7919 */ /* 0x000e220000003c00 */
[----:B------:R-:W-:Y:S01]  /*4fe0*/  BSSY B0, `(.L_x_161) ;  /* 0x0000006000007945 */ /* 0x000fe20003800000 */
[----:B------:R-:W-:Y:S01]  /*4ff0*/  PLOP3.LUT P0, PT, P0, PT, PT, 0x8, 0x80 ;  /* 0x000000000080781c */ /* 0x000fe2000070e170 */
[----:B------:R-:W-:-:S12]  /*5000*/  IMAD.MOV.U32 R21, RZ, RZ, -0x1 ;  /* 0xffffffffff157424 */ /* 0x000fd800078e00ff */
[----:B0-----:R-:W-:Y:S05]  /*5010*/  WARPSYNC.COLLECTIVE R21, `(.L_x_162) ;  /* 0x0000000015087348 */ /* 0x001fea0003c00000 */
[----:B------:R-:W-:Y:S01]  /*5020*/  VOTE.ANY R21, PT, P0 ;  /* 0x0000000000157806 */ /* 0x000fe200000e0100 */
[----:B0-----:R-:W-:Y:S06]  /*5030*/  ENDCOLLECTIVE ;  /* 0x000000000000791b */ /* 0x001fec0003800000 */
.L_x_162:
[----:B------:R-:W-:Y:S05]  /*5040*/  BSYNC B0 ;  /* 0x0000000000007941 */ /* 0x000fea0003800000 */
.L_x_161:
[----:B------:R-:W-:Y:S01]  /*5050*/  LOP3.LUT R21, R21, 0x80000000, R26, 0xec, !PT ;  /* 0x8000000015157812 */ /* 0x000fe200078eec1a */
[----:B------:R-:W-:-:S04]  /*5060*/  IMAD.MOV.U32 R17, RZ, RZ, 0x1 ;  /* 0x00000001ff117424 */ /* 0x000fc800078e00ff */
        /* <DEDUP_REMOVED lines=8> */
.L_x_163:
[----:B------:R-:W-:Y:S01]  /*50f0*/  ISETP.GE.AND P0, PT, R38, R20, PT ;  /* 0x000000142600720c */ /* 0x000fe20003f06270 */
[----:B------:R-:W-:-:S03]  /*5100*/  IMAD.MOV.U32 R17, RZ, RZ, 0x2 ;  /* 0x00000002ff117424 */ /* 0x000fc600078e00ff */
[----:B------:R-:W-:-:S05]  /*5110*/  SEL R22, R22, RZ, !P0 ;  /* 0x000000ff16167207 */ /* 0x000fca0004000000 */
[----:B------:R-:W-:Y:S02]  /*5120*/  IMAD.IADD R43, R22, 0x1, R19 ;  /* 0x00000001162b7824 */ /* 0x000fe400078e0213 */
[----:B------:R-:W-:Y:S02]  /*5130*/  VIADD R19, R38, 0x2 ;  /* 0x0000000226137836 */ /* 0x000fe40000000000 */
[----:B------:R-:W-:-:S03]  /*5140*/  IMAD.MOV.U32 R16, RZ, RZ, R43 ;  /* 0x000000ffff107224 */ /* 0x000fc600078e002b */
[----:B------:R-:W-:Y:S01]  /*5150*/  ISETP.GT.AND P0, PT, R19, R20, PT ;  /* 0x000000141300720c */ /* 0x000fe20003f04270 */
[----:B------:R-:W-:-:S12]  /*5160*/  VIADD R19, R38, 0x4 ;  /* 0x0000000426137836 */ /* 0x000fd80000000000 */
[----:B------:R-:W-:Y:S05]  /*5170*/  WARPSYNC.COLLECTIVE R21, `(.L_x_164) ;  /* 0x0000000015087348 */ /* 0x000fea0003c00000 */
[----:B------:R0:W1:Y:S02]  /*5180*/  SHFL.DOWN P3, R22, R16, R17, R20 ;  /* 0x0800001110167389 */ /* 0x0000640000060014 */
[----:B01----:R-:W-:Y:S05]  /*5190*/  ENDCOLLECTIVE ;  /* 0x000000000000791b */ /* 0x003fea0003800000 */
.L_x_164:
[----:B------:R-:W-:Y:S01]  /*51a0*/  IMAD.MOV.U32 R17, RZ, RZ, 0x4 ;  /* 0x00000004ff117424 */ /* 0x000fe200078e00ff */
[----:B------:R-:W-:Y:S02]  /*51b0*/  SEL R22, R22, RZ, !P0 ;  /* 0x000000ff16167207 */ /* 0x000fe40004000000 */
[----:B------:R-:W-:-:S03]  /*51c0*/  ISETP.GT.AND P0, PT, R19, R20, PT ;  /* 0x000000141300720c */ /* 0x000fc60003f04270 */
[----:B------:R-:W-:Y:S02]  /*51d0*/  IMAD.IADD R45, R43, 0x1, R22 ;  /* 0x000000012b2d7824 */ /* 0x000fe400078e0216 */
[----:B------:R-:W-:Y:S02]  /*51e0*/  VIADD R43, R38, 0x8 ;  /* 0x00000008262b7836 */ /* 0x000fe40000000000 */
[----:B------:R-:W-:-:S07]  /*51f0*/  IMAD.MOV.U32 R16, RZ, RZ, R45 ;  /* 0x000000ffff107224 */ /* 0x000fce00078e002d */
[----:B------:R-:W-:Y:S05]  /*5200*/  WARPSYNC.COLLECTIVE R21, `(.L_x_165) ;  /* 0x0000000015087348 */ /* 0x000fea0003c00000 */
[----:B------:R0:W1:Y:S02]  /*5210*/  SHFL.DOWN P3, R22, R16, R17, R20 ;  /* 0x0800001110167389 */ /* 0x0000640000060014 */
[----:B01----:R-:W-:Y:S05]  /*5220*/  ENDCOLLECTIVE ;  /* 0x000000000000791b */ /* 0x003fea0003800000 */
.L_x_165:
        /* <DEDUP_REMOVED lines=9> */
.L_x_166:
[----:B------:R-:W-:Y:S01]  /*52c0*/  IMAD.MOV.U32 R17, RZ, RZ, 0x10 ;  /* 0x00000010ff117424 */ /* 0x000fe200078e00ff */
[----:B------:R-:W-:Y:S02]  /*52d0*/  SEL R22, R22, RZ, !P0 ;  /* 0x000000ff16167207 */ /* 0x000fe40004000000 */
[----:B------:R-:W-:-:S03]  /*52e0*/  ISETP.NE.AND P0, PT, R18, 0x65, PT ;  /* 0x000000651200780c */ /* 0x000fc60003f05270 */
[----:B------:R-:W-:Y:S02]  /*52f0*/  IMAD.IADD R43, R19, 0x1, R22 ;  /* 0x00000001132b7824 */ /* 0x000fe400078e0216 */
[----:B------:R-:W-:Y:S02]  /*5300*/  VIADD R19, R38, 0x10 ;  /* 0x0000001026137836 */ /* 0x000fe40000000000 */
[----:B------:R-:W-:-:S03]  /*5310*/  IMAD.MOV.U32 R16, RZ, RZ, R43 ;  /* 0x000000ffff107224 */ /* 0x000fc600078e002b */
[----:B------:R-:W-:-:S13]  /*5320*/  ISETP.GT.AND P2, PT, R19, R20, PT ;  /* 0x000000141300720c */ /* 0x000fda0003f44270 */
[----:B------:R-:W-:Y:S05]  /*5330*/  WARPSYNC.COLLECTIVE R21, `(.L_x_167) ;  /* 0x0000000015087348 */ /* 0x000fea0003c00000 */
[----:B------:R0:W1:Y:S02]  /*5340*/  SHFL.DOWN P3, R22, R16, R17, R20 ;  /* 0x0800001110167389 */ /* 0x0000640000060014 */
[----:B01----:R-:W-:Y:S05]  /*5350*/  ENDCOLLECTIVE ;  /* 0x000000000000791b */ /* 0x003fea0003800000 */
.L_x_167:
[----:B------:R-:W-:Y:S05]  /*5360*/  WARPSYNC.COLLECTIVE R21, `(.L_x_168) ;  /* 0x0000000015087348 */ /* 0x000fea0003c00000 */
[----:B------:R-:W-:Y:S01]  /*5370*/  VOTE.ALL P0, P0 ;  /* 0x0000000000ff7806 */ /* 0x000fe20000000000 */
[----:B------:R-:W-:-:S12]  /*5380*/  ENDCOLLECTIVE ;  /* 0x000000000000791b */ /* 0x000fd80003800000 */
.L_x_168:
[----:B------:R-:W-:Y:S02]  /*5390*/  IADD3 R44, P3, PT, R44, 0x100, RZ ;  /* 0x000001002c2c7810 */ /* 0x000fe40007f7e0ff */
[----:B------:R-:W-:-:S03]  /*53a0*/  SEL R22, R22, RZ, !P2 ;  /* 0x000000ff16167207 */ /* 0x000fc60005000000 */
[----:B------:R-:W-:Y:S02]  /*53b0*/  IMAD.X R45, RZ, RZ, R45, P3 ;  /* 0x000000ffff2d7224 */ /* 0x000fe400018e062d */
[----:B------:R-:W-:Y:S01]  /*53c0*/  IMAD.IADD R46, R43, 0x1, R22 ;  /* 0x000000012b2e7824 */ /* 0x000fe200078e0216 */
[----:B------:R-:W-:Y:S06]  /*53d0*/  BRA `(.L_x_169) ;  /* 0xffffffe000847947 */ /* 0x000fec000383ffff */
.L_x_119:
[----:B------:R-:W-:Y:S01]  /*53e0*/  BSSY B0, `(.L_x_170) ;  /* 0x0000006000007945 */ /* 0x000fe20003800000 */
[----:B------:R-:W-:Y:S01]  /*53f0*/  PLOP3.LUT P0, PT, P0, PT, PT, 0x8, 0x80 ;  /* 0x000000000080781c */ /* 0x000fe2000070e170 */
[----:B------:R-:W-:-:S12]  /*5400*/  IMAD.MOV.U32 R21, RZ, RZ, -0x1 ;  /* 0xffffffffff157424 */ /* 0x000fd800078e00ff */
[----:B------:R-:W-:Y:S05]  /*5410*/  WARPSYNC.COLLECTIVE R21, `(.L_x_171) ;  /* 0x0000000015087348 */ /* 0x000fea0003c00000 */
[----:B------:R-:W-:Y:S01]  /*5420*/  VOTE.ANY P0, P0 ;  /* 0x0000000000ff7806 */ /* 0x000fe20000000100 */
[----:B------:R-:W-:-:S12]  /*5430*/  ENDCOLLECTIVE ;  /* 0x000000000000791b */ /* 0x000fd80003800000 */
.L_x_171:
[----:B------:R-:W-:Y:S05]  /*5440*/  BSYNC B0 ;  /* 0x0000000000007941 */ /* 0x000fea0003800000 */
.L_x_170:
[----:B------:R-:W-:Y:S05]  /*5450*/  BRA `(.L_x_172) ;  /* 0xffffffe0008c7947 */ /* 0x000fea000383ffff */
.L_x_121:
[----:B------:R-:W-:Y:S01]  /*5460*/  BSSY B0, `(.L_x_173) ;  /* 0x0000006000007945 */ /* 0x000fe20003800000 */
[----:B------:R-:W-:Y:S01]  /*5470*/  PLOP3.LUT P0, PT, P0, PT, PT, 0x8, 0x80 ;  /* 0x000000000080781c */ /* 0x000fe2000070e170 */
[----:B------:R-:W-:-:S12]  /*5480*/  IMAD.MOV.U32 R21, RZ, RZ, -0x1 ;  /* 0xffffffffff157424 */ /* 0x000fd800078e00ff */
[----:B------:R-:W-:Y:S05]  /*5490*/  WARPSYNC.COLLECTIVE R21, `(.L_x_174) ;  /* 0x0000000015087348 */ /* 0x000fea0003c00000 */
[----:B------:R-:W-:Y:S01]  /*54a0*/  VOTE.ANY P0, P0 ;  /* 0x0000000000ff7806 */ /* 0x000fe20000000100 */
[----:B------:R-:W-:-:S12]  /*54b0*/  ENDCOLLECTIVE ;  /* 0x000000000000791b */ /* 0x000fd80003800000 */
.L_x_174:
[----:B------:R-:W-:Y:S05]  /*54c0*/  BSYNC B0 ;  /* 0x0000000000007941 */ /* 0x000fea0003800000 */
.L_x_173:
[----:B------:R-:W-:Y:S05]  /*54d0*/  BRA `(.L_x_175) ;  /* 0xffffffe000e07947 */ /* 0x000fea000383ffff */
.L_x_123:
[----:B------:R-:W-:Y:S01]  /*54e0*/  BSSY B0, `(.L_x_176) ;  /* 0x0000006000007945 */ /* 0x000fe20003800000 */
[----:B------:R-:W-:Y:S01]  /*54f0*/  PLOP3.LUT P0, PT, P0, PT, PT, 0x8, 0x80 ;  /* 0x000000000080781c */ /* 0x000fe2000070e170 */
[----:B------:R-:W-:-:S12]  /*5500*/  IMAD.MOV.U32 R21, RZ, RZ, -0x1 ;  /* 0xffffffffff157424 */ /* 0x000fd800078e00ff */
[----:B------:R-:W-:Y:S05]  /*5510*/  WARPSYNC.COLLECTIVE R21, `(.L_x_177) ;  /* 0x0000000015087348 */ /* 0x000fea0003c00000 */
[----:B------:R-:W-:Y:S01]  /*5520*/  VOTE.ANY R21, PT, P0 ;  /* 0x0000000000157806 */ /* 0x000fe200000e0100 */
[----:B------:R-:W-:Y:S06]  /*5530*/  ENDCOLLECTIVE ;  /* 0x000000000000791b */ /* 0x000fec0003800000 */
.L_x_177:
[----:B------:R-:W-:Y:S05]  /*5540*/  BSYNC B0 ;  /* 0x0000000000007941 */ /* 0x000fea0003800000 */
.L_x_176:
        /* <DEDUP_REMOVED lines=11> */
.L_x_178:
        /* <DEDUP_REMOVED lines=11> */
.L_x_179:
        /* <DEDUP_REMOVED lines=9> */
.L_x_180:
        /* <DEDUP_REMOVED lines=8> */
.L_x_181:
        /* <DEDUP_REMOVED lines=9> */
.L_x_182:
[----:B------:R-:W-:Y:S02]  /*5850*/  SEL R22, R22, RZ, !P0 ;  /* 0x000000ff16167207 */ /* 0x000fe40004000000 */
[----:B------:R-:W-:Y:S02]  /*5860*/  ISETP.NE.AND P0, PT, R18, 0x65, PT ;  /* 0x000000651200780c */ /* 0x000fe40003f05270 */
[----:B------:R-:W-:-:S11]  /*5870*/  IADD3 R46, PT, PT, R47, R22, R46 ;  /* 0x000000162f2e7210 */ /* 0x000fd60007ffe02e */
[----:B------:R-:W-:Y:S05]  /*5880*/  WARPSYNC.COLLECTIVE R21, `(.L_x_183) ;  /* 0x0000000015087348 */ /* 0x000fea0003c00000 */
[----:B------:R-:W-:Y:S01]  /*5890*/  VOTE.ALL P0, P0 ;  /* 0x0000000000ff7806 */ /* 0x000fe20000000000 */
[----:B------:R-:W-:-:S12]  /*58a0*/  ENDCOLLECTIVE ;  /* 0x000000000000791b */ /* 0x000fd80003800000 */
.L_x_183:
[----:B------:R-:W-:Y:S05]  /*58b0*/  BRA `(.L_x_184) ;  /* 0xffffffe000787947 */ /* 0x000fea000383ffff */
.L_x_185:
        /* <DEDUP_REMOVED lines=12> */
.L_x_3973:


//--------------------- .text._ZN3cub18CUB_300001_SM_10006detail4scan20DeviceScanInitKernelINS0_13ScanTileStateIiLb1EEEEEvT_i --------------------------
	.section	.text._ZN3cub18CUB_300001_SM_10006detail4scan20DeviceScanInitKernelINS0_13ScanTileStateIiLb1EEEEEvT_i,"ax",@progbits
	.align	128
        .global         _ZN3cub18CUB_300001_SM_10006detail4scan20DeviceScanInitKernelINS0_13ScanTileStateIiLb1EEEEEvT_i
        .type           _ZN3cub18CUB_300001_SM_10006detail4scan20DeviceScanInitKernelINS0_13ScanTileStateIiLb1EEEEEvT_i,@function
        .size           _ZN3cub18CUB_300001_SM_10006detail4scan20DeviceScanInitKernelINS0_13ScanTileStateIiLb1EEEEEvT_i,(.L_x_3974 - _ZN3cub18CUB_300001_SM_10006detail4scan20DeviceScanInitKernelINS0_13ScanTileStateIiLb1EEEEEvT_i)
        .other          _ZN3cub18CUB_300001_SM_10006detail4scan20DeviceScanInitKernelINS0_13ScanTileStateIiLb1EEEEEvT_i,@"STO_CUDA_ENTRY STV_DEFAULT"
_ZN3cub18CUB_300001_SM_10006detail4scan20DeviceScanInitKernelINS0_13ScanTileStateIiLb1EEEEEvT_i:
.text._ZN3cub18CUB_300001_SM_10006detail4scan20DeviceScanInitKernelINS0_13ScanTileStateIiLb1EEEEEvT_i:
[----:B------:R-:W-:Y:S01]  /*0000*/  LDC R1, c[0x0][0x37c] ;  /* 0x0000df00ff017b82 */ /* 0x000fe20000000800 */
[----:B------:R-:W0:Y:S07]  /*0010*/  S2R R0, SR_TID.X ;  /* 0x0000000000007919 */ /* 0x000e2e0000002100 */
[----:B------:R-:W1:Y:S01]  /*0020*/  S2UR UR6, SR_CTAID.X ;  /* 0x00000000000679c3 */ /* 0x000e620000002500 */
[----:B------:R-:W2:Y:S07]  /*0030*/  LDCU UR4, c[0x0][0x388] ;  /* 0x00007100ff0477ac */ /* 0x000eae0008000800 */
[----:B------:R-:W1:Y:S01]  /*0040*/  LDC R5, c[0x0][0x360] ;  /* 0x0000d800ff057b82 */ /* 0x000e620000000800 */
[----:B0-----:R-:W-:Y:S01]  /*0050*/  ISETP.GT.U32.AND P0, PT, R0, 0x1f, PT ;  /* 0x0000001f0000780c */ /* 0x001fe20003f04070 */
[----:B-1----:R-:W-:-:S03]  /*0060*/  IMAD R5, R5, UR6, R0 ;  /* 0x0000000605057c24 */ /* 0x002fc6000f8e0200 */
[----:B------:R-:W-:Y:S02]  /*0070*/  ISETP.NE.OR P0, PT, RZ, UR6, P0 ;  /* 0x00000006ff007c0c */ /* 0x000fe40008705670 */
[----:B--2---:R-:W-:Y:S01]  /*0080*/  ISETP.GE.AND P1, PT, R5, UR4, PT ;  /* 0x0000000405007c0c */ /* 0x004fe2000bf26270 */
[----:B------:R-:W0:-:S12]  /*0090*/  LDCU.64 UR4, c[0x0][0x358] ;  /* 0x00006b00ff0477ac */ /* 0x000e180008000a00 */
[----:B------:R-:W1:Y:S01]  /*00a0*/  @!P1 LDC.64 R2, c[0x0][0x380] ;  /* 0x0000e000ff029b82 */ /* 0x000e620000000a00 */
[----:B------:R-:W-:Y:S01]  /*00b0*/  @!P1 MOV R4, 0x63 ;  /* 0x0000006300049802 */ /* 0x000fe20000000f00 */
[----:B-1----:R-:W-:-:S04]  /*00c0*/  @!P1 IMAD.WIDE R2, R5, 0x8, R2 ;  /* 0x0000000805029825 */ /* 0x002fc800078e0202 */
[----:B------:R-:W-:-:S05]  /*00d0*/  HFMA2 R5, -RZ, RZ, 0, 0 ;  /* 0x00000000ff057431 */ /* 0x000fca00000001ff */
[----:B0-----:R0:W-:Y:S01]  /*00e0*/  @!P1 STG.E.64 desc[UR4][R2.64+0x100], R4 ;  /* 0x0001000402009986 */ /* 0x0011e2000c101b04 */
[----:B------:R-:W-:Y:S05]  /*00f0*/  @P0 EXIT ;  /* 0x000000000000094d */ /* 0x000fea0003800000 */
[----:B0-----:R-:W0:Y:S02]  /*0100*/  LDC.64 R2, c[0x0][0x380] ;  /* 0x0000e000ff027b82 */ /* 0x001e240000000a00 */
[----:B0-----:R-:W-:-:S05]  /*0110*/  IMAD.WIDE.U32 R2, R0, 0x8, R2 ;  /* 0x0000000800027825 */ /* 0x001fca00078e0002 */
[----:B------:R-:W-:Y:S01]  /*0120*/  STG.E.64 desc[UR4][R2.64], RZ ;  /* 0x000000ff02007986 */ /* 0x000fe2000c101b04 */
[----:B------:R-:W-:Y:S05]  /*0130*/  EXIT ;  /* 0x000000000000794d */ /* 0x000fea0003800000 */
.L_x_186:
        /* <DEDUP_REMOVED lines=12> */
.L_x_3974:


//--------------------- .text._ZN3cub18CUB_300001_SM_10006detail8for_each13static_kernelINS2_12policy_hub_t12policy_500_tEmN6thrust24THRUST_300001_SM_1000_NS8cuda_cub20__uninitialized_fill7functorINS7_10device_ptrIiEEiEEEEvT0_T1_ --------------------------
	.section	.text._ZN3cub18CUB_300001_SM_10006detail8for_each13static_kernelINS2_12policy_hub_t12policy_500_tEmN6thrust24THRUST_300001_SM_1000_NS8cuda_cub20__uninitialized_fill7functorINS7_10device_ptrIiEEiEEEEvT0_T1_,"ax",@progbits
	.align	128
        .global         _ZN3cub18CUB_300001_SM_10006detail8for_each13static_kernelINS2_12policy_hub_t12policy_500_tEmN6thrust24THRUST_300001_SM_1000_NS8cuda_cub20__uninitialized_fill7functorINS7_10device_ptrIiEEiEEEEvT0_T1_
        .type           _ZN3cub18CUB_300001_SM_10006detail8for_each13static_kernelINS2_12policy_hub_t12policy_500_tEmN6thrust24THRUST_300001_SM_1000_NS8cuda_cub20__uninitialized_fill7functorINS7_10device_ptrIiEEiEEEEvT0_T1_,@function
        .size           _ZN3cub18CUB_300001_SM_10006detail8for_each13static_kernelINS2_12policy_hub_t12policy_500_tEmN6thrust24THRUST_300001_SM_1000_NS8cuda_cub20__uninitialized_fill7functorINS7_10device_ptrIiEEiEEEEvT0_T1_,(.L_x_3975 - _ZN3cub18CUB_300001_SM_10006detail8for_each13static_kernelINS2_12policy_hub_t12policy_500_tEmN6thrust24THRUST_300001_SM_1000_NS8cuda_cub20__uninitialized_fill7functorINS7_10device_ptrIiEEiEEEEvT0_T1_)
        .other          _ZN3cub18CUB_300001_SM_10006detail8for_each13static_kernelINS2_12policy_hub_t12policy_500_tEmN6thrust24THRUST_300001_SM_1000_NS8cuda_cub20__uninitialized_fill7functorINS7_10device_ptrIiEEiEEEEvT0_T1_,@"STO_CUDA_ENTRY STV_DEFAULT"
_ZN3cub18CUB_300001_SM_10006detail8for_each13static_kernelINS2_12policy_hub_t12policy_500_tEmN6thrust24THRUST_300001_SM_1000_NS8cuda_cub20__uninitialized_fill7functorINS7_10device_ptrIiEEiEEEEvT0_T1_:
.text._ZN3cub18CUB_300001_SM_10006detail8for_each13static_kernelINS2_12policy_hub_t12policy_500_tEmN6thrust24THRUST_300001_SM_1000_NS8cuda_cub20__uninitialized_fill7functorINS7_10device_ptrIiEEiEEEEvT0_T1_:
[----:B------:R-:W-:Y:S08]  /*0000*/  LDC R1, c[0x0][0x37c] ;  /* 0x0000df00ff017b82 */ /* 0x000ff00000000800 */
[----:B------:R-:W0:Y:S01]  /*0010*/  S2UR UR4, SR_CTAID.X ;  /* 0x00000000000479c3 */ /* 0x000e220000002500 */
[----:B------:R-:W1:Y:S01]  /*0020*/  LDCU.64 UR6, c[0x0][0x380] ;  /* 0x00007000ff0677ac */ /* 0x000e620008000a00 */
[----:B------:R-:W2:Y:S01]  /*0030*/  LDCU.64 UR8, c[0x0][0x358] ;  /* 0x00006b00ff0877ac */ /* 0x000ea20008000a00 */
[----:B0-----:R-:W-:-:S04]  /*0040*/  UIMAD.WIDE.U32 UR4, UR4, 0x200, URZ ;  /* 0x00000200040478a5 */ /* 0x001fc8000f8e00ff */
[----:B-1----:R-:W-:-:S04]  /*0050*/  UIADD3 UR6, UP0, UPT, -UR4, UR6, URZ ;  /* 0x0000000604067290 */ /* 0x002fc8000ff1e1ff */
[----:B------:R-:W-:Y:S02]  /*0060*/  UIADD3.X UR7, UPT, UPT, ~UR5, UR7, URZ, UP0, !UPT ;  /* 0x0000000705077290 */ /* 0x000fe400087fe5ff */
[----:B------:R-:W-:-:S04]  /*0070*/  UISETP.GE.U32.AND UP0, UPT, UR6, 0x200, UPT ;  /* 0x000002000600788c */ /* 0x000fc8000bf06070 */
[----:B------:R-:W-:-:S09]  /*0080*/  UISETP.GE.U32.AND.EX UP0, UPT, UR7, URZ, UPT, UP0 ;  /* 0x000000ff0700728c */ /* 0x000fd2000bf06100 */
[----:B--2---:R-:W-:Y:S05]  /*0090*/  BRA.U !UP0, `(.L_x_187) ;  /* 0x0000000108287547 */ /* 0x004fea000b800000 */
[----:B------:R-:W0:Y:S01]  /*00a0*/  S2R R0, SR_TID.X ;  /* 0x0000000000007919 */ /* 0x000e220000002100 */
[----:B------:R-:W1:Y:S01]  /*00b0*/  LDCU.64 UR6, c[0x0][0x388] ;  /* 0x00007100ff0677ac */ /* 0x000e620008000a00 */
[----:B------:R-:W2:Y:S01]  /*00c0*/  LDC R5, c[0x0][0x390] ;  /* 0x0000e400ff057b82 */ /* 0x000ea20000000800 */
[----:B0-----:R-:W-:-:S05]  /*00d0*/  IADD3 R0, P0, PT, R0, UR4, RZ ;  /* 0x0000000400007c10 */ /* 0x001fca000ff1e0ff */
[----:B------:R-:W-:Y:S01]  /*00e0*/  IMAD.X R3, RZ, RZ, UR5, P0 ;  /* 0x00000005ff037e24 */ /* 0x000fe200080e06ff */
[----:B-1----:R-:W-:-:S04]  /*00f0*/  LEA R2, P0, R0, UR6, 0x2 ;  /* 0x0000000600027c11 */ /* 0x002fc8000f8010ff */
[----:B------:R-:W-:-:S05]  /*0100*/  LEA.HI.X R3, R0, UR7, R3, 0x2, P0 ;  /* 0x0000000700037c11 */ /* 0x000fca00080f1403 */
[----:B--2---:R-:W-:Y:S04]  /*0110*/  STG.E desc[UR8][R2.64], R5 ;  /* 0x0000000502007986 */ /* 0x004fe8000c101908 */
[----:B------:R-:W-:Y:S01]  /*0120*/  STG.E desc[UR8][R2.64+0x400], R5 ;  /* 0x0004000502007986 */ /* 0x000fe2000c101908 */
[----:B------:R-:W-:Y:S05]  /*0130*/  EXIT ;  /* 0x000000000000794d */ /* 0x000fea0003800000 */
.L_x_187:
[----:B------:R-:W0:Y:S01]  /*0140*/  S2R R0, SR_TID.X ;  /* 0x0000000000007919 */ /* 0x000e220000002100 */
[----:B------:R-:W-:Y:S01]  /*0150*/  IMAD.U32 R2, RZ, RZ, UR7 ;  /* 0x00000007ff027e24 */ /* 0x000fe2000f8e00ff */
[----:B------:R-:W1:Y:S01]  /*0160*/  LDCU.64 UR10, c[0x0][0x388] ;  /* 0x00007100ff0a77ac */ /* 0x000e620008000a00 */
[----:B------:R-:W-:Y:S01]  /*0170*/  IMAD.U32 R4, RZ, RZ, UR7 ;  /* 0x00000007ff047e24 */ /* 0x000fe2000f8e00ff */
[----:B0-----:R-:W-:-:S04]  /*0180*/  ISETP.LT.U32.AND P0, PT, R0, UR6, PT ;  /* 0x0000000600007c0c */ /* 0x001fc8000bf01070 */
[----:B------:R-:W-:Y:S01]  /*0190*/  ISETP.GT.U32.AND.EX P0, PT, R2, RZ, PT, P0 ;  /* 0x000000ff0200720c */ /* 0x000fe20003f04100 */
[C---:B------:R-:W-:Y:S01]  /*01a0*/  VIADD R2, R0.reuse, 0x100 ;  /* 0x0000010000027836 */ /* 0x040fe20000000000 */
[----:B------:R-:W-:-:S04]  /*01b0*/  IADD3 R0, P2, PT, R0, UR4, RZ ;  /* 0x0000000400007c10 */ /* 0x000fc8000ff5e0ff */
[----:B------:R-:W-:Y:S01]  /*01c0*/  ISETP.LT.U32.AND P1, PT, R2, UR6, PT ;  /* 0x0000000602007c0c */ /* 0x000fe2000bf21070 */
[----:B------:R-:W-:Y:S01]  /*01d0*/  IMAD.X R3, RZ, RZ, UR5, P2 ;  /* 0x00000005ff037e24 */ /* 0x000fe200090e06ff */
[----:B-1----:R-:W-:Y:S02]  /*01e0*/  LEA R2, P2, R0, UR10, 0x2 ;  /* 0x0000000a00027c11 */ /* 0x002fe4000f8410ff */
[----:B------:R-:W-:Y:S02]  /*01f0*/  ISETP.GT.U32.AND.EX P1, PT, R4, RZ, PT, P1 ;  /* 0x000000ff0400720c */ /* 0x000fe40003f24110 */
[----:B------:R-:W-:Y:S01]  /*0200*/  LEA.HI.X R3, R0, UR11, R3, 0x2, P2 ;  /* 0x0000000b00037c11 */ /* 0x000fe200090f1403 */
[----:B------:R-:W0:Y:S04]  /*0210*/  @P0 LDC R5, c[0x0][0x390] ;  /* 0x0000e400ff050b82 */ /* 0x000e280000000800 */
[----:B0-----:R0:W-:Y:S06]  /*0220*/  @P0 STG.E desc[UR8][R2.64], R5 ;  /* 0x0000000502000986 */ /* 0x0011ec000c101908 */
[----:B------:R-:W-:Y:S05]  /*0230*/  @!P1 EXIT ;  /* 0x000000000000994d */ /* 0x000fea0003800000 */
[----:B0-----:R-:W0:Y:S02]  /*0240*/  LDC R5, c[0x0][0x390] ;  /* 0x0000e400ff057b82 */ /* 0x001e240000000800 */
[----:B0-----:R-:W-:Y:S01]  /*0250*/  STG.E desc[UR8][R2.64+0x400], R5 ;  /* 0x0004000502007986 */ /* 0x001fe2000c101908 */
[----:B------:R-:W-:Y:S05]  /*0260*/  EXIT ;  /* 0x000000000000794d */ /* 0x000fea0003800000 */
.L_x_188:
        /* <DEDUP_REMOVED lines=9> */
.L_x_3975:


//--------------------- .text._ZN3cub18CUB_300001_SM_10006detail11EmptyKernelIvEEvv --------------------------
	.section	.text._ZN3cub18CUB_300001_SM_10006detail11EmptyKernelIvEEvv,"ax",@progbits
	.align	128
        .global         _ZN3cub18CUB_300001_SM_10006detail11EmptyKernelIvEEvv
        .type           _ZN3cub18CUB_300001_SM_10006detail11EmptyKernelIvEEvv,@function
        .size           _ZN3cub18CUB_300001_SM_10006detail11EmptyKernelIvEEvv,(.L_x_3976 - _ZN3cub18CUB_300001_SM_10006detail11EmptyKernelIvEEvv)
        .other          _ZN3cub18CUB_300001_SM_10006detail11EmptyKernelIvEEvv,@"STO_CUDA_ENTRY STV_DEFAULT"
_ZN3cub18CUB_300001_SM_10006detail11EmptyKernelIvEEvv:
.text._ZN3cub18CUB_300001_SM_10006detail11EmptyKernelIvEEvv:
[----:B------:R-:W-:Y:S01]  /*0000*/  LDC R1, c[0x0][0x37c] ;  /* 0x0000df00ff017b82 */ /* 0x000fe20000000800 */
[----:B------:R-:W-:Y:S05]  /*0010*/  EXIT ;  /* 0x000000000000794d */ /* 0x000fea0003800000 */
.L_x_189:
        /* <DEDUP_REMOVED lines=14> */
.L_x_3976:


//--------------------- .text._Z17generateProposalsILi5EEvP14SudokuProposalS1_PiS2_iS2_ --------------------------
	.section	.text._Z17generateProposalsILi5EEvP14SudokuProposalS1_PiS2_iS2_,"ax",@progbits
	.align	128
        .global         _Z17generateProposalsILi5EEvP14SudokuProposalS1_PiS2_iS2_
        .type           _Z17generateProposalsILi5EEvP14SudokuProposalS1_PiS2_iS2_,@function
        .size           _Z17generateProposalsILi5EEvP14SudokuProposalS1_PiS2_iS2_,(.L_x_3977 - _Z17generateProposalsILi5EEvP14SudokuProposalS1_PiS2_iS2_)
        .other          _Z17generateProposalsILi5EEvP14SudokuProposalS1_PiS2_iS2_,@"STO_CUDA_ENTRY STV_DEFAULT"
_Z17generateProposalsILi5EEvP14SudokuProposalS1_PiS2_iS2_:
.text._Z17generateProposalsILi5EEvP14SudokuProposalS1_PiS2_iS2_:
[----:B------:R-:W0:Y:S08]  /*0000*/  LDC R1, c[0x0][0x37c] ;  /* 0x0000df00ff017b82 */ /* 0x000e300000000800 */
[----:B------:R-:W1:Y:S01]  /*0010*/  LDC.64 R2, c[0x0][0x398] ;  /* 0x0000e600ff027b82 */ /* 0x000e620000000a00 */
[----:B------:R-:W1:Y:S01]  /*0020*/  LDCU.64 UR6, c[0x0][0x358] ;  /* 0x00006b00ff0677ac */ /* 0x000e620008000a00 */
[----:B0-----:R-:W-:Y:S01]  /*0030*/  VIADD R1, R1, 0xffffe380 ;  /* 0xffffe38001017836 */ /* 0x001fe20000000000 */
[----:B-1----:R-:W2:Y:S05]  /*0040*/  LDG.E R3, desc[UR6][R2.64] ;  /* 0x0000000602037981 */ /* 0x002eaa000c1e1900 */
[----:B------:R-:W0:Y:S01]  /*0050*/  S2UR UR4, SR_CTAID.X ;  /* 0x00000000000479c3 */ /* 0x000e220000002500 */
[----:B------:R-:W0:Y:S07]  /*0060*/  S2R R5, SR_TID.X ;  /* 0x0000000000057919 */ /* 0x000e2e0000002100 */
[----:B------:R-:W0:Y:S02]  /*0070*/  LDC R0, c[0x0][0x360] ;  /* 0x0000d800ff007b82 */ /* 0x000e240000000800 */
[----:B0-----:R-:W-:-:S05]  /*0080*/  IMAD R0, R0, UR4, R5 ;  /* 0x0000000400007c24 */ /* 0x001fca000f8e0205 */
[----:B--2---:R-:W-:-:S13]  /*0090*/  ISETP.GE.AND P0, PT, R0, R3, PT ;  /* 0x000000030000720c */ /* 0x004fda0003f06270 */
[----:B------:R-:W-:Y:S05]  /*00a0*/  @P0 EXIT ;  /* 0x000000000000094d */ /* 0x000fea0003800000 */
[----:B------:R-:W0:Y:S08]  /*00b0*/  LDC R0, c[0x0][0x360] ;  /* 0x0000d800ff007b82 */ /* 0x000e300000000800 */
[----:B------:R-:W1:Y:S01]  /*00c0*/  LDC.64 R126, c[0x0][0x380] ;  /* 0x0000e000ff7e7b82 */ /* 0x000e620000000a00 */
[----:B0-----:R-:W-:-:S04]  /*00d0*/  IMAD R3, R0, UR4, R5 ;  /* 0x0000000400037c24 */ /* 0x001fc8000f8e0205 */
[----:B-1----:R-:W-:-:S05]  /*00e0*/  IMAD.WIDE R126, R3, 0x271, R126 ;  /* 0x00000271037e7825 */ /* 0x002fca00078e027e */
[----:B------:R-:W2:Y:S04]  /*00f0*/  LDG.E.U8 R0, desc[UR6][R126.64] ;  /* 0x000000067e007981 */ /* 0x000ea8000c1e1100 */
[----:B------:R-:W3:Y:S04]  /*0100*/  LDG.E.U8 R18, desc[UR6][R126.64+0x270] ;  /* 0x000270067e127981 */ /* 0x000ee8000c1e1100 */
[----:B------:R-:W4:Y:S04]  /*0110*/  LDG.E.U8 R19, desc[UR6][R126.64+0x26f] ;  /* 0x00026f067e137981 */ /* 0x000f28000c1e1100 */
[----:B------:R-:W5:Y:S04]  /*0120*/  LDG.E.U8 R20, desc[UR6][R126.64+0x26e] ;  /* 0x00026e067e147981 */ /* 0x000f68000c1e1100 */
        /* <DEDUP_REMOVED lines=71> */
[----:B--2---:R0:W-:Y:S04]  /*05a0*/  STL [R1+0x1bf4], R0 ;  /* 0x001bf40001007387 */ /* 0x0041e80000100800 */
[----:B------:R-:W2:Y:S04]  /*05b0*/  LDG.E.U8 R226, desc[UR6][R126.64+0x4b] ;  /* 0x00004b067ee27981 */ /* 0x000ea8000c1e1100 */
[----:B------:R-:W2:Y:S04]  /*05c0*/  LDG.E.U8 R225, desc[UR6][R126.64+0x4c] ;  /* 0x00004c067ee17981 */ /* 0x000ea8000c1e1100 */
[----:B0-----:R-:W2:Y:S04]  /*05d0*/  LDG.E.U8 R0, desc[UR6][R126.64+0x262] ;  /* 0x000262067e007981 */ /* 0x001ea8000c1e1100 */
[----:B---3--:R0:W-:Y:S04]  /*05e0*/  STL [R1+0x1bd4], R18 ;  /* 0x001bd41201007387 */ /* 0x0081e80000100800 */
[----:B----4-:R1:W-:Y:S04]  /*05f0*/  STL [R1+0x1bd0], R19 ;  /* 0x001bd01301007387 */ /* 0x0103e80000100800 */
[----:B-----5:R3:W-:Y:S04]  /*0600*/  STL [R1+0x1bcc], R20 ;  /* 0x001bcc1401007387 */ /* 0x0207e80000100800 */
[----:B------:R4:W-:Y:S04]  /*0610*/  STL [R1+0x1bc8], R21 ;  /* 0x001bc81501007387 */ /* 0x0009e80000100800 */
        /* <DEDUP_REMOVED lines=9> */
[----:B0-----:R-:W2:Y:S04]  /*06b0*/  LDG.E.U8 R18, desc[UR6][R126.64+0x251] ;  /* 0x000251067e127981 */ /* 0x001ea8000c1e1100 */
[----:B-1----:R-:W2:Y:S04]  /*06c0*/  LDG.E.U8 R19, desc[UR6][R126.64+0x250] ;  /* 0x000250067e137981 */ /* 0x002ea8000c1e1100 */
[----:B---3--:R-:W3:Y:S04]  /*06d0*/  LDG.E.U8 R20, desc[UR6][R126.64+0x24f] ;  /* 0x00024f067e147981 */ /* 0x008ee8000c1e1100 */
[----:B----4-:R-:W4:Y:S04]  /*06e0*/  LDG.E.U8 R21, desc[UR6][R126.64+0x24e] ;  /* 0x00024e067e157981 */ /* 0x010f28000c1e1100 */
[----:B-----5:R-:W5:Y:S04]  /*06f0*/  LDG.E.U8 R22, desc[UR6][R126.64+0x24d] ;  /* 0x00024d067e167981 */ /* 0x020f68000c1e1100 */
        /* <DEDUP_REMOVED lines=8> */
[----:B------:R0:W-:Y:S04]  /*0780*/  STL [R1+0x1ba0], R31 ;  /* 0x001ba01f01007387 */ /* 0x0001e80000100800 */
[----:B------:R-:W5:Y:S04]  /*0790*/  LDG.E.U8 R224, desc[UR6][R126.64+0x4d] ;  /* 0x00004d067ee07981 */ /* 0x000f68000c1e1100 */
[----:B------:R-:W5:Y:S04]  /*07a0*/  LDG.E.U8 R223, desc[UR6][R126.64+0x4e] ;  /* 0x00004e067edf7981 */ /* 0x000f68000c1e1100 */
[----:B0-----:R-:W5:Y:S04]  /*07b0*/  LDG.E.U8 R31, desc[UR6][R126.64+0x244] ;  /* 0x000244067e1f7981 */ /* 0x001f68000c1e1100 */
        /* <DEDUP_REMOVED lines=79> */
[----:B------:R-:W2:Y:S04]  /*0cb0*/  LDG.E.U8 R4, desc[UR6][R126.64+0x240] ;  /* 0x000240067e047981 */ /* 0x000ea8000c1e1100 */
        /* <DEDUP_REMOVED lines=131> */
[----:B--2---:R1:W-:Y:S04]  /*14f0*/  STL [R1+0x1aa4], R0 ;  /* 0x001aa40001007387 */ /* 0x0043e80000100800 */
[----:B------:R-:W2:Y:S04]  /*1500*/  LDG.E.U8 R134, desc[UR6][R126.64+0xa7] ;  /* 0x0000a7067e867981 */ /* 0x000ea8000c1e1100 */
        /* <DEDUP_REMOVED lines=102> */
[----:B------:R1:W-:Y:S04]  /*1b70*/  STL [R1+0x1a28], R0 ;  /* 0x001a280001007387 */ /* 0x0003e80000100800 */
        /* <DEDUP_REMOVED lines=103> */
[----:B0-----:R-:W2:Y:S04]  /*21f0*/  LDG.E.U8 R31, desc[UR6][R126.64+0x1c8] ;  /* 0x0001c8067e1f7981 */ /* 0x001ea8000c1e1100 */
[----:B-1----:R-:W2:Y:S04]  /*2200*/  LDG.E.U8 R0, desc[UR6][R126.64+0x1c7] ;  /* 0x0001c7067e007981 */ /* 0x002ea8000c1e1100 */
        /* <DEDUP_REMOVED lines=29> */
[----:B0-----:R-:W5:Y:S04]  /*23e0*/  LDG.E.U8 R2, desc[UR6][R126.64+0x1c6] ;  /* 0x0001c6067e027981 */ /* 0x001f68000c1e1100 */
[----:B-1----:R-:W5:Y:S04]  /*23f0*/  LDG.E.U8 R3, desc[UR6][R126.64+0x1c5] ;  /* 0x0001c5067e037981 */ /* 0x002f68000c1e1100 */
        /* <DEDUP_REMOVED lines=14> */
[----:B--2---:R-:W2:Y:S04]  /*24e0*/  LDG.E.U8 R18, desc[UR6][R126.64+0x1b6] ;  /* 0x0001b6067e127981 */ /* 0x004ea8000c1e1100 */
        /* <DEDUP_REMOVED lines=13> */
[----:B------:R1:W-:Y:S04]  /*25c0*/  STL [R1+0x1930], R0 ;  /* 0x0019300001007387 */ /* 0x0003e80000100800 */
[----:B0-----:R-:W5:Y:S04]  /*25d0*/  LDG.E.U8 R31, desc[UR6][R126.64+0x1a9] ;  /* 0x0001a9067e1f7981 */ /* 0x001f68000c1e1100 */
[----:B-1----:R-:W5:Y:S04]  /*25e0*/  LDG.E.U8 R0, desc[UR6][R126.64+0x1a8] ;  /* 0x0001a8067e007981 */ /* 0x002f68000c1e1100 */
[----:B------:R0:W-:Y:S04]  /*25f0*/  STL [R1+0x192c], R2 ;  /* 0x00192c0201007387 */ /* 0x0001e80000100800 */
[----:B------:R1:W-:Y:S04]  /*2600*/  STL [R1+0x1928], R3 ;  /* 0x0019280301007387 */ /* 0x0003e80000100800 */
[----:B------:R1:W-:Y:S04]  /*2610*/  STL [R1+0x1924], R4 ;  /* 0x0019240401007387 */ /* 0x0003e80000100800 */
[----:B------:R1:W-:Y:S04]  /*2620*/  STL [R1+0x1920], R5 ;  /* 0x0019200501007387 */ /* 0x0003e80000100800 */
[----:B------:R1:W-:Y:S04]  /*2630*/  STL [R1+0x191c], R6 ;  /* 0x00191c0601007387 */ /* 0x0003e80000100800 */
[----:B------:R-:W-:Y:S04]  /*2640*/  STL [R1+0x1918], R7 ;  /* 0x0019180701007387 */ /* 0x000fe80000100800 */
        /* <DEDUP_REMOVED lines=10> */
[----:B--2---:R-:W-:Y:S04]  /*26f0*/  STL [R1+0x18ec], R18 ;  /* 0x0018ec1201007387 */ /* 0x004fe80000100800 */
[----:B------:R-:W-:Y:S04]  /*2700*/  STL [R1+0x18e8], R19 ;  /* 0x0018e81301007387 */ /* 0x000fe80000100800 */
[----:B---3--:R-:W-:Y:S04]  /*2710*/  STL [R1+0x18e4], R20 ;  /* 0x0018e41401007387 */ /* 0x008fe80000100800 */
[----:B----4-:R-:W-:Y:S04]  /*2720*/  STL [R1+0x18e0], R21 ;  /* 0x0018e01501007387 */ /* 0x010fe80000100800 */
[----:B-----5:R-:W-:Y:S04]  /*2730*/  STL [R1+0x18dc], R22 ;  /* 0x0018dc1601007387 */ /* 0x020fe80000100800 */
        /* <DEDUP_REMOVED lines=8> */
[----:B0-----:R-:W2:Y:S04]  /*27c0*/  LDG.E.U8 R2, desc[UR6][R126.64+0x1a7] ;  /* 0x0001a7067e027981 */ /* 0x001ea8000c1e1100 */
[----:B-1----:R-:W3:Y:S04]  /*27d0*/  LDG.E.U8 R3, desc[UR6][R126.64+0x1a6] ;  /* 0x0001a6067e037981 */ /* 0x002ee8000c1e1100 */
[----:B------:R-:W4:Y:S04]  /*27e0*/  LDG.E.U8 R4, desc[UR6][R126.64+0x1a5] ;  /* 0x0001a5067e047981 */ /* 0x000f28000c1e1100 */
[----:B------:R-:W-:Y:S04]  /*27f0*/  STL [R1+0x18b8], R31 ;  /* 0x0018b81f01007387 */ /* 0x000fe80000100800 */
[----:B------:R0:W-:Y:S04]  /*2800*/  STL [R1+0x18b4], R0 ;  /* 0x0018b40001007387 */ /* 0x0001e80000100800 */
[----:B------:R-:W5:Y:S04]  /*2810*/  LDG.E.U8 R5, desc[UR6][R126.64+0x1a4] ;  /* 0x0001a4067e057981 */ /* 0x000f68000c1e1100 */
[----:B------:R-:W5:Y:S04]  /*2820*/  LDG.E.U8 R6, desc[UR6][R126.64+0x1a3] ;  /* 0x0001a3067e067981 */ /* 0x000f68000c1e1100 */
[----:B0-----:R-:W2:Y:S04]  /*2830*/  LDG.E.U8 R0, desc[UR6][R126.64+0x189] ;  /* 0x000189067e007981 */ /* 0x001ea8000c1e1100 */
        /* <DEDUP_REMOVED lines=26> */
[----:B0-----:R-:W2:Y:S04]  /*29e0*/  LDG.E.U8 R0, desc[UR6][R126.64+0x16a] ;  /* 0x00016a067e007981 */ /* 0x001ea8000c1e1100 */
        /* <DEDUP_REMOVED lines=237> */
[----:B0-----:R-:W3:Y:S04]  /*38c0*/  LDG.E.U8 R2, desc[UR6][R126.64+0x14a] ;  /* 0x00014a067e027981 */ /* 0x001ee8000c1e1100 */
[----:B--2---:R-:W-:Y:S04]  /*38d0*/  STL [R1+0x1774], R19 ;  /* 0x0017741301007387 */ /* 0x004fe80000100800 */
[----:B------:R-:W-:Y:S04]  /*38e0*/  STL [R1+0x1770], R20 ;  /* 0x0017701401007387 */ /* 0x000fe80000100800 */
        /* <DEDUP_REMOVED lines=12> */
[----:B0-----:R-:W3:Y:S04]  /*39b0*/  LDG.E.U8 R0, desc[UR6][R126.64+0x12a] ;  /* 0x00012a067e007981 */ /* 0x001ee8000c1e1100 */
[----:B------:R-:W3:Y:S04]  /*39c0*/  LDG.E.U8 R3, desc[UR6][R126.64+0x149] ;  /* 0x000149067e037981 */ /* 0x000ee8000c1e1100 */
        /* <DEDUP_REMOVED lines=17> */
[----:B-1----:R-:W3:Y:S04]  /*3ae0*/  LDG.E.U8 R21, desc[UR6][R126.64+0x137] ;  /* 0x000137067e157981 */ /* 0x002ee8000c1e1100 */
[----:B--2---:R-:W2:Y:S04]  /*3af0*/  LDG.E.U8 R22, desc[UR6][R126.64+0x136] ;  /* 0x000136067e167981 */ /* 0x004ea8000c1e1100 */
        /* <DEDUP_REMOVED lines=9> */
[----:B---3--:R0:W-:Y:S04]  /*3b90*/  STL [R1+0x173c], R2 ;  /* 0x00173c0201007387 */ /* 0x0081e80000100800 */
[----:B0-----:R-:W3:Y:S04]  /*3ba0*/  LDG.E.U8 R2, desc[UR6][R126.64+0x1] ;  /* 0x000001067e027981 */ /* 0x001ee8000c1e1100 */
        /* <DEDUP_REMOVED lines=20> */
[----:B--2---:R2:W-:Y:S04]  /*3cf0*/  STL [R1+0x16ec], R22 ;  /* 0x0016ec1601007387 */ /* 0x0045e80000100800 */
        /* <DEDUP_REMOVED lines=9> */
[----:B0-----:R-:W3:Y:S04]  /*3d90*/  LDL.LU R0, [R1+0x1bf4] ;  /* 0x001bf40001007983 */ /* 0x001ee80000300800 */
[----:B-1----:R-:W3:Y:S04]  /*3da0*/  LDG.E.U8 R3, desc[UR6][R126.64+0x2] ;  /* 0x000002067e037981 */ /* 0x002ee8000c1e1100 */
        /* <DEDUP_REMOVED lines=29> */
[----:B------:R-:W5:Y:S04]  /*3f80*/  LDL.LU R127, [R1+0x1604] ;  /* 0x00160400017f7983 */ /* 0x000f680000300800 */
[----:B---3--:R-:W-:Y:S04]  /*3f90*/  STL.U8 [R1+0x9c4], R0 ;  /* 0x0009c40001007387 */ /* 0x008fe80000100000 */
[----:B------:R0:W-:Y:S04]  /*3fa0*/  STL.U8 [R1+0x9c5], R2 ;  /* 0x0009c50201007387 */ /* 0x0001e80000100000 */
[----:B------:R1:W-:Y:S04]  /*3fb0*/  STL.U8 [R1+0x9c6], R3 ;  /* 0x0009c60301007387 */ /* 0x0003e80000100000 */
[----:B------:R-:W-:Y:S04]  /*3fc0*/  STL.U8 [R1+0x9c7], R4 ;  /* 0x0009c70401007387 */ /* 0x000fe80000100000 */
        /* <DEDUP_REMOVED lines=17> */
[----:B--2---:R-:W-:Y:S04]  /*40e0*/  STL.U8 [R1+0x9d9], R22 ;  /* 0x0009d91601007387 */ /* 0x004fe80000100000 */
[----:B----4-:R-:W-:Y:S04]  /*40f0*/  STL.U8 [R1+0x9da], R23 ;  /* 0x0009da1701007387 */ /* 0x010fe80000100000 */
[----:B-----5:R-:W-:Y:S04]  /*4100*/  STL.U8 [R1+0x9db], R24 ;  /* 0x0009db1801007387 */ /* 0x020fe80000100000 */
        /* <DEDUP_REMOVED lines=178> */
[----:B------:R2:W-:Y:S04]  /*4c30*/  STL.U8 [R1+0xabf], R127 ;  /* 0x000abf7f01007387 */ /* 0x0005e80000100000 */
[----:B0-----:R-:W3:Y:S04]  /*4c40*/  LDL.LU R2, [R1+0x1608] ;  /* 0x0016080001027983 */ /* 0x001ee80000300800 */
[----:B-1----:R-:W4:Y:S04]  /*4c50*/  LDL.LU R3, [R1+0x1600] ;  /* 0x0016000001037983 */ /* 0x002f280000300800 */
[----:B--2---:R-:W2:Y:S04]  /*4c60*/  LDL.LU R127, [R1+0x1644] ;  /* 0x00164400017f7983 */ /* 0x004ea80000300800 */
[----:B------:R-:W5:Y:S04]  /*4c70*/  LDL.LU R30, [R1+0x160c] ;  /* 0x00160c00011e7983 */ /* 0x000f680000300800 */
        /* <DEDUP_REMOVED lines=27> */
[----:B--2---:R0:W-:Y:S04]  /*4e30*/  STL.U8 [R1+0xacf], R127 ;  /* 0x000acf7f01007387 */ /* 0x0041e80000100000 */
[----:B0-----:R-:W2:Y:S04]  /*4e40*/  LDL.LU R127, [R1+0x1684] ;  /* 0x00168400017f7983 */ /* 0x001ea80000300800 */
[----:B----4-:R0:W-:Y:S04]  /*4e50*/  STL.U8 [R1+0xabe], R3 ;  /* 0x000abe0301007387 */ /* 0x0101e80000100000 */
[----:B---3--:R1:W-:Y:S04]  /*4e60*/  STL.U8 [R1+0xac0], R2 ;  /* 0x000ac00201007387 */ /* 0x0083e80000100000 */
[----:B0-----:R-:W3:Y:S04]  /*4e70*/  LDL.LU R3, [R1+0x167c] ;  /* 0x00167c0001037983 */ /* 0x001ee80000300800 */
[----:B-1----:R-:W4:Y:S04]  /*4e80*/  LDL.LU R2, [R1+0x1680] ;  /* 0x0016800001027983 */ /* 0x002f280000300800 */
[----:B-----5:R0:W-:Y:S04]  /*4e90*/  STL.U8 [R1+0xac1], R30 ;  /* 0x000ac11e01007387 */ /* 0x0201e80000100000 */
[----:B------:R1:W-:Y:S04]  /*4ea0*/  STL.U8 [R1+0xac2], R29 ;  /* 0x000ac21d01007387 */ /* 0x0003e80000100000 */
        /* <DEDUP_REMOVED lines=23> */
[----:B0-----:R-:W4:Y:S04]  /*5020*/  LDL.LU R30, [R1+0x1688] ;  /* 0x00168800011e7983 */ /* 0x001f280000300800 */
[----:B-1----:R-:W4:Y:S04]  /*5030*/  LDL.LU R29, [R1+0x168c] ;  /* 0x00168c00011d7983 */ /* 0x002f280000300800 */
[----:B-----5:R-:W5:Y:S04]  /*5040*/  LDL.LU R28, [R1+0x1690] ;  /* 0x00169000011c7983 */ /* 0x020f680000300800 */
        /* <DEDUP_REMOVED lines=21> */
[----:B------:R0:W-:Y:S04]  /*51a0*/  STL.U8 [R1+0xadb], R5 ;  /* 0x000adb0501007387 */ /* 0x0001e80000100000 */
[----:B------:R-:W5:Y:S04]  /*51b0*/  LDL.LU R6, [R1+0x16e8] ;  /* 0x0016e80001067983 */ /* 0x000f680000300800 */
[----:B0-----:R-:W5:Y:S04]  /*51c0*/  LDL.LU R5, [R1+0x16ec] ;  /* 0x0016ec0001057983 */ /* 0x001f680000300800 */
[----:B------:R0:W-:Y:S04]  /*51d0*/  STL.U8 [R1+0xadc], R4 ;  /* 0x000adc0401007387 */ /* 0x0001e80000100000 */
[----:B0-----:R-:W5:Y:S04]  /*51e0*/  LDL.LU R4, [R1+0x16f0] ;  /* 0x0016f00001047983 */ /* 0x001f680000300800 */
[----:B--2---:R0:W-:Y:S04]  /*51f0*/  STL.U8 [R1+0xadf], R127 ;  /* 0x000adf7f01007387 */ /* 0x0041e80000100000 */
[----:B0-----:R-:W2:Y:S04]  /*5200*/  LDL.LU R127, [R1+0x16fc] ;  /* 0x0016fc00017f7983 */ /* 0x001ea80000300800 */
[----:B---3--:R0:W-:Y:S04]  /*5210*/  STL.U8 [R1+0xadd], R3 ;  /* 0x000add0301007387 */ /* 0x0081e80000100000 */
[----:B----4-:R1:W-:Y:S04]  /*5220*/  STL.U8 [R1+0xade], R2 ;  /* 0x000ade0201007387 */ /* 0x0103e80000100000 */
[----:B0-----:R-:W3:Y:S04]  /*5230*/  LDL.LU R3, [R1+0x16f4] ;  /* 0x0016f40001037983 */ /* 0x001ee80000300800 */
[----:B-1----:R-:W4:Y:S04]  /*5240*/  LDL.LU R2, [R1+0x16f8] ;  /* 0x0016f80001027983 */ /* 0x002f280000300800 */
[----:B------:R0:W-:Y:S04]  /*5250*/  STL.U8 [R1+0xae0], R30 ;  /* 0x000ae01e01007387 */ /* 0x0001e80000100000 */
[----:B------:R1:W-:Y:S04]  /*5260*/  STL.U8 [R1+0xae1], R29 ;  /* 0x000ae11d01007387 */ /* 0x0003e80000100000 */
        /* <DEDUP_REMOVED lines=23> */
[----:B------:R0:W-:Y:S04]  /*53e0*/  STL.U8 [R1+0xaf9], R6 ;  /* 0x000af90601007387 */ /* 0x0001e80000100000 */
        /* <DEDUP_REMOVED lines=24> */
[----:B--2---:R2:W-:Y:S04]  /*5570*/  STL.U8 [R1+0xafe], R127 ;  /* 0x000afe7f01007387 */ /* 0x0045e80000100000 */
[----:B0-----:R-:W5:Y:S04]  /*5580*/  LDL.LU R6, [R1+0x1764] ;  /* 0x0017640001067983 */ /* 0x001f680000300800 */
[----:B-1----:R-:W5:Y:S04]  /*5590*/  LDL.LU R5, [R1+0x1768] ;  /* 0x0017680001057983 */ /* 0x002f680000300800 */
[----:B--2---:R-:W2:Y:S04]  /*55a0*/  LDL.LU R127, [R1+0x1778] ;  /* 0x00177800017f7983 */ /* 0x004ea80000300800 */
[----:B------:R0:W-:Y:S04]  /*55b0*/  STL.U8 [R1+0xafb], R4 ;  /* 0x000afb0401007387 */ /* 0x0001e80000100000 */
[----:B---3--:R1:W-:Y:S04]  /*55c0*/  STL.U8 [R1+0xafc], R3 ;  /* 0x000afc0301007387 */ /* 0x0083e80000100000 */
[----:B----4-:R3:W-:Y:S04]  /*55d0*/  STL.U8 [R1+0xafd], R2 ;  /* 0x000afd0201007387 */ /* 0x0107e80000100000 */
[----:B0-----:R-:W4:Y:S04]  /*55e0*/  LDL.LU R4, [R1+0x176c] ;  /* 0x00176c0001047983 */ /* 0x001f280000300800 */
[----:B-1----:R-:W4:Y:S04]  /*55f0*/  LDL.LU R3, [R1+0x1770] ;  /* 0x0017700001037983 */ /* 0x002f280000300800 */
[----:B---3--:R-:W3:Y:S04]  /*5600*/  LDL.LU R2, [R1+0x1774] ;  /* 0x0017740001027983 */ /* 0x008ee80000300800 */
[----:B------:R0:W-:Y:S04]  /*5610*/  STL.U8 [R1+0xaff], R31 ;  /* 0x000aff1f01007387 */ /* 0x0001e80000100000 */
[----:B0-----:R-:W3:Y:S04]  /*5620*/  LDL.LU R31, [R1+0x177c] ;  /* 0x00177c00011f7983 */ /* 0x001ee80000300800 */
        /* <DEDUP_REMOVED lines=24> */
[----:B0-----:R-:W3:Y:S04]  /*57b0*/  LDL.LU R30, [R1+0x1780] ;  /* 0x00178000011e7983 */ /* 0x001ee80000300800 */
[----:B-1----:R-:W3:Y:S04]  /*57c0*/  LDL.LU R29, [R1+0x1784] ;  /* 0x00178400011d7983 */ /* 0x002ee80000300800 */
[----:B------:R0:W-:Y:S04]  /*57d0*/  STL.U8 [R1+0xb18], R6 ;  /* 0x000b180601007387 */ /* 0x0001e80000100000 */
        /* <DEDUP_REMOVED lines=12> */
[----:B--2---:R-:W2:Y:S04]  /*58a0*/  LDL.LU R16, [R1+0x17b8] ;  /* 0x0017b80001107983 */ /* 0x004ea80000300800 */
[----:B------:R-:W2:Y:S04]  /*58b0*/  LDL.LU R15, [R1+0x17bc] ;  /* 0x0017bc00010f7983 */ /* 0x000ea80000300800 */
[----:B------:R-:W2:Y:S04]  /*58c0*/  LDL.LU R14, [R1+0x17c0] ;  /* 0x0017c000010e7983 */ /* 0x000ea80000300800 */
[----:B------:R-:W2:Y:S04]  /*58d0*/  LDL.LU R13, [R1+0x17c4] ;  /* 0x0017c400010d7983 */ /* 0x000ea80000300800 */
[----:B------:R-:W2:Y:S04]  /*58e0*/  LDL.LU R12, [R1+0x17c8] ;  /* 0x0017c800010c7983 */ /* 0x000ea80000300800 */
[----:B------:R-:W2:Y:S04]  /*58f0*/  LDL.LU R11, [R1+0x17cc] ;  /* 0x0017cc00010b7983 */ /* 0x000ea80000300800 */
[----:B------:R-:W2:Y:S04]  /*5900*/  LDL.LU R10, [R1+0x17d0] ;  /* 0x0017d000010a7983 */ /* 0x000ea80000300800 */
[----:B------:R-:W2:Y:S04]  /*5910*/  LDL.LU R9, [R1+0x17d4] ;  /* 0x0017d40001097983 */ /* 0x000ea80000300800 */
[----:B------:R-:W2:Y:S04]  /*5920*/  LDL.LU R8, [R1+0x17d8] ;  /* 0x0017d80001087983 */ /* 0x000ea80000300800 */
[----:B----4-:R-:W4:Y:S04]  /*5930*/  LDL.LU R7, [R1+0x17dc] ;  /* 0x0017dc0001077983 */ /* 0x010f280000300800 */
[----:B------:R1:W-:Y:S04]  /*5940*/  STL.U8 [R1+0xb19], R5 ;  /* 0x000b190501007387 */ /* 0x0003e80000100000 */
[----:B------:R1:W-:Y:S04]  /*5950*/  STL.U8 [R1+0xb1d], R127 ;  /* 0x000b1d7f01007387 */ /* 0x0003e80000100000 */
[----:B0-----:R-:W4:Y:S04]  /*5960*/  LDL.LU R6, [R1+0x17e0] ;  /* 0x0017e00001067983 */ /* 0x001f280000300800 */
[----:B-1----:R-:W4:Y:S04]  /*5970*/  LDL.LU R5, [R1+0x17e4] ;  /* 0x0017e40001057983 */ /* 0x002f280000300800 */
[----:B------:R-:W4:Y:S04]  /*5980*/  LDL.LU R127, [R1+0x17f4] ;  /* 0x0017f400017f7983 */ /* 0x000f280000300800 */
[----:B------:R0:W-:Y:S04]  /*5990*/  STL.U8 [R1+0xb1a], R4 ;  /* 0x000b1a0401007387 */ /* 0x0001e80000100000 */
[----:B------:R1:W-:Y:S04]  /*59a0*/  STL.U8 [R1+0xb1b], R3 ;  /* 0x000b1b0301007387 */ /* 0x0003e80000100000 */
[----:B---3--:R3:W-:Y:S04]  /*59b0*/  STL.U8 [R1+0xb1c], R2 ;  /* 0x000b1c0201007387 */ /* 0x0087e80000100000 */
[----:B0-----:R-:W4:Y:S04]  /*59c0*/  LDL.LU R4, [R1+0x17e8] ;  /* 0x0017e80001047983 */ /* 0x001f280000300800 */
[----:B-1----:R-:W4:Y:S04]  /*59d0*/  LDL.LU R3, [R1+0x17ec] ;  /* 0x0017ec0001037983 */ /* 0x002f280000300800 */
[----:B---3--:R-:W3:Y:S04]  /*59e0*/  LDL.LU R2, [R1+0x17f0] ;  /* 0x0017f00001027983 */ /* 0x008ee80000300800 */
[----:B------:R0:W-:Y:S04]  /*59f0*/  STL.U8 [R1+0xb1e], R31 ;  /* 0x000b1e1f01007387 */ /* 0x0001e80000100000 */
[----:B0-----:R-:W3:Y:S04]  /*5a00*/  LDL.LU R31, [R1+0x17f8] ;  /* 0x0017f800011f7983 */ /* 0x001ee80000300800 */
[----:B------:R0:W-:Y:S04]  /*5a10*/  STL.U8 [R1+0xb1f], R30 ;  /* 0x000b1f1e01007387 */ /* 0x0001e80000100000 */
[----:B------:R1:W-:Y:S04]  /*5a20*/  STL.U8 [R1+0xb20], R29 ;  /* 0x000b201d01007387 */ /* 0x0003e80000100000 */
[----:B0-----:R-:W3:Y:S04]  /*5a30*/  LDL.LU R30, [R1+0x17fc] ;  /* 0x0017fc00011e7983 */ /* 0x001ee80000300800 */
        /* <DEDUP_REMOVED lines=12> */
[----:B--2---:R2:W-:Y:S04]  /*5b00*/  STL.U8 [R1+0xb2d], R16 ;  /* 0x000b2d1001007387 */ /* 0x0045e80000100000 */
        /* <DEDUP_REMOVED lines=8> */
[----:B----4-:R4:W-:Y:S04]  /*5b90*/  STL.U8 [R1+0xb36], R7 ;  /* 0x000b360701007387 */ /* 0x0109e80000100000 */
[----:B-1----:R-:W3:Y:S04]  /*5ba0*/  LDL.LU R29, [R1+0x1800] ;  /* 0x00180000011d7983 */ /* 0x002ee80000300800 */
[----:B0-----:R-:W3:Y:S04]  /*5bb0*/  LDL.LU R28, [R1+0x1804] ;  /* 0x00180400011c7983 */ /* 0x001ee80000300800 */
        /* <DEDUP_REMOVED lines=83> */
[----:B------:R1:W-:Y:S04]  /*60f0*/  STL.U8 [R1+0xb3e], R30 ;  /* 0x000b3e1e01007387 */ /* 0x0003e80000100000 */
        /* <DEDUP_REMOVED lines=23> */
[----:B------:R4:W-:Y:S04]  /*6270*/  STL.U8 [R1+0xb56], R6 ;  /* 0x000b560601007387 */ /* 0x0009e80000100000 */
[----:B0-----:R-:W4:Y:S04]  /*6280*/  LDL.LU R31, [R1+0x1874] ;  /* 0x00187400011f7983 */ /* 0x001f280000300800 */
[----:B-1----:R-:W4:Y:S04]  /*6290*/  LDL.LU R30, [R1+0x1878] ;  /* 0x00187800011e7983 */ /* 0x002f280000300800 */
[----:B------:R-:W4:Y:S04]  /*62a0*/  LDL.LU R29, [R1+0x187c] ;  /* 0x00187c00011d7983 */ /* 0x000f280000300800 */
[----:B------:R-:W4:Y:S04]  /*62b0*/  LDL.LU R28, [R1+0x1880] ;  /* 0x00188000011c7983 */ /* 0x000f280000300800 */
[----:B-----5:R-:W5:Y:S04]  /*62c0*/  LDL.LU R27, [R1+0x1884] ;  /* 0x00188400011b7983 */ /* 0x020f680000300800 */
[----:B------:R-:W5:Y:S04]  /*62d0*/  LDL.LU R26, [R1+0x1888] ;  /* 0x00188800011a7983 */ /* 0x000f680000300800 */
[----:B------:R-:W5:Y:S04]  /*62e0*/  LDL.LU R25, [R1+0x188c] ;  /* 0x00188c0001197983 */ /* 0x000f680000300800 */
[----:B------:R-:W5:Y:S04]  /*62f0*/  LDL.LU R24, [R1+0x1890] ;  /* 0x0018900001187983 */ /* 0x000f680000300800 */
[----:B------:R-:W5:Y:S04]  /*6300*/  LDL.LU R23, [R1+0x1894] ;  /* 0x0018940001177983 */ /* 0x000f680000300800 */
[----:B------:R-:W5:Y:S04]  /*6310*/  LDL.LU R22, [R1+0x1898] ;  /* 0x0018980001167983 */ /* 0x000f680000300800 */
[----:B------:R0:W-:Y:S04]  /*6320*/  STL.U8 [R1+0xb57], R5 ;  /* 0x000b570501007387 */ /* 0x0001e80000100000 */
[----:B------:R1:W-:Y:S04]  /*6330*/  STL.U8 [R1+0xb5b], R127 ;  /* 0x000b5b7f01007387 */ /* 0x0003e80000100000 */
[----:B------:R-:W5:Y:S04]  /*6340*/  LDL.LU R21, [R1+0x189c] ;  /* 0x00189c0001157983 */ /* 0x000f680000300800 */
[----:B------:R-:W5:Y:S04]  /*6350*/  LDL.LU R20, [R1+0x18a0] ;  /* 0x0018a00001147983 */ /* 0x000f680000300800 */
[----:B------:R-:W5:Y:S04]  /*6360*/  LDL.LU R19, [R1+0x18a4] ;  /* 0x0018a40001137983 */ /* 0x000f680000300800 */
[----:B---3--:R-:W3:Y:S04]  /*6370*/  LDL.LU R18, [R1+0x18a8] ;  /* 0x0018a80001127983 */ /* 0x008ee80000300800 */
[----:B------:R-:W3:Y:S04]  /*6380*/  LDL.LU R17, [R1+0x18ac] ;  /* 0x0018ac0001117983 */ /* 0x000ee80000300800 */
        /* <DEDUP_REMOVED lines=10> */
[----:B------:R-:W4:Y:S04]  /*6430*/  LDL.LU R6, [R1+0x18d8] ;  /* 0x0018d80001067983 */ /* 0x000f280000300800 */
[----:B0-----:R-:W4:Y:S04]  /*6440*/  LDL.LU R5, [R1+0x18dc] ;  /* 0x0018dc0001057983 */ /* 0x001f280000300800 */
[----:B-1----:R-:W4:Y:S04]  /*6450*/  LDL.LU R127, [R1+0x18ec] ;  /* 0x0018ec00017f7983 */ /* 0x002f280000300800 */
[----:B------:R0:W-:Y:S04]  /*6460*/  STL.U8 [R1+0xb58], R4 ;  /* 0x000b580401007387 */ /* 0x0001e80000100000 */
[----:B------:R1:W-:Y:S04]  /*6470*/  STL.U8 [R1+0xb59], R3 ;  /* 0x000b590301007387 */ /* 0x0003e80000100000 */
[----:B------:R1:W-:Y:S04]  /*6480*/  STL.U8 [R1+0xb5a], R2 ;  /* 0x000b5a0201007387 */ /* 0x0003e80000100000 */
[----:B0-----:R-:W4:Y:S04]  /*6490*/  LDL.LU R4, [R1+0x18e0] ;  /* 0x0018e00001047983 */ /* 0x001f280000300800 */
[----:B-1----:R-:W4:Y:S04]  /*64a0*/  LDL.LU R3, [R1+0x18e4] ;  /* 0x0018e40001037983 */ /* 0x002f280000300800 */
[----:B------:R-:W4:Y:S04]  /*64b0*/  LDL.LU R2, [R1+0x18e8] ;  /* 0x0018e80001027983 */ /* 0x000f280000300800 */
        /* <DEDUP_REMOVED lines=10> */
[----:B0-----:R-:W4:Y:S04]  /*6560*/  LDL.LU R31, [R1+0x18f0] ;  /* 0x0018f000011f7983 */ /* 0x001f280000300800 */
[----:B-1----:R-:W4:Y:S04]  /*6570*/  LDL.LU R30, [R1+0x18f4] ;  /* 0x0018f400011e7983 */ /* 0x002f280000300800 */
[----:B------:R0:W-:Y:S04]  /*6580*/  STL.U8 [R1+0xb66], R21 ;  /* 0x000b661501007387 */ /* 0x0001e80000100000 */
[----:B------:R-:W4:Y:S04]  /*6590*/  LDL.LU R29, [R1+0x18f8] ;  /* 0x0018f800011d7983 */ /* 0x000f280000300800 */
[----:B------:R-:W4:Y:S04]  /*65a0*/  LDL.LU R28, [R1+0x18fc] ;  /* 0x0018fc00011c7983 */ /* 0x000f280000300800 */
[----:B-----5:R-:W5:Y:S04]  /*65b0*/  LDL.LU R27, [R1+0x1900] ;  /* 0x00190000011b7983 */ /* 0x020f680000300800 */
[----:B------:R-:W5:Y:S04]  /*65c0*/  LDL.LU R26, [R1+0x1904] ;  /* 0x00190400011a7983 */ /* 0x000f680000300800 */
[----:B------:R-:W5:Y:S04]  /*65d0*/  LDL.LU R25, [R1+0x1908] ;  /* 0x0019080001197983 */ /* 0x000f680000300800 */
[----:B------:R-:W5:Y:S04]  /*65e0*/  LDL.LU R24, [R1+0x190c] ;  /* 0x00190c0001187983 */ /* 0x000f680000300800 */
[----:B------:R-:W5:Y:S04]  /*65f0*/  LDL.LU R23, [R1+0x1910] ;  /* 0x0019100001177983 */ /* 0x000f680000300800 */
[----:B---3--:R-:W3:Y:S04]  /*6600*/  LDL.LU R22, [R1+0x1914] ;  /* 0x0019140001167983 */ /* 0x008ee80000300800 */
        /* <DEDUP_REMOVED lines=15> */
[----:B------:R4:W-:Y:S04]  /*6700*/  STL.U8 [R1+0xb76], R5 ;  /* 0x000b760501007387 */ /* 0x0009e80000100000 */
[----:B------:R4:W-:Y:S04]  /*6710*/  STL.U8 [R1+0xb7a], R127 ;  /* 0x000b7a7f01007387 */ /* 0x0009e80000100000 */
[----:B0-----:R-:W3:Y:S04]  /*6720*/  LDL.LU R21, [R1+0x1918] ;  /* 0x0019180001157983 */ /* 0x001ee80000300800 */
[----:B-1----:R-:W3:Y:S04]  /*6730*/  LDL.LU R20, [R1+0x191c] ;  /* 0x00191c0001147983 */ /* 0x002ee80000300800 */
[----:B------:R-:W3:Y:S04]  /*6740*/  LDL.LU R19, [R1+0x1920] ;  /* 0x0019200001137983 */ /* 0x000ee80000300800 */
[----:B------:R-:W3:Y:S04]  /*6750*/  LDL.LU R18, [R1+0x1924] ;  /* 0x0019240001127983 */ /* 0x000ee80000300800 */
        /* <DEDUP_REMOVED lines=12> */
[----:B------:R-:W4:Y:S04]  /*6820*/  LDL.LU R5, [R1+0x1958] ;  /* 0x0019580001057983 */ /* 0x000f280000300800 */
[----:B------:R-:W4:Y:S04]  /*6830*/  LDL.LU R127, [R1+0x1968] ;  /* 0x00196800017f7983 */ /* 0x000f280000300800 */
        /* <DEDUP_REMOVED lines=8> */
[----:B0-----:R-:W4:Y:S04]  /*68c0*/  LDL.LU R31, [R1+0x196c] ;  /* 0x00196c00011f7983 */ /* 0x001f280000300800 */
[----:B------:R0:W-:Y:S04]  /*68d0*/  STL.U8 [R1+0xb7d], R29 ;  /* 0x000b7d1d01007387 */ /* 0x0001e80000100000 */
[----:B------:R0:W-:Y:S04]  /*68e0*/  STL.U8 [R1+0xb7e], R28 ;  /* 0x000b7e1c01007387 */ /* 0x0001e80000100000 */
[----:B-----5:R5:W-:Y:S04]  /*68f0*/  STL.U8 [R1+0xb7f], R27 ;  /* 0x000b7f1b01007387 */ /* 0x020be80000100000 */
[----:B------:R5:W-:Y:S04]  /*6900*/  STL.U8 [R1+0xb80], R26 ;  /* 0x000b801a01007387 */ /* 0x000be80000100000 */
[----:B------:R5:W-:Y:S04]  /*6910*/  STL.U8 [R1+0xb81], R25 ;  /* 0x000b811901007387 */ /* 0x000be80000100000 */
[----:B------:R5:W-:Y:S04]  /*6920*/  STL.U8 [R1+0xb82], R24 ;  /* 0x000b821801007387 */ /* 0x000be80000100000 */
[----:B------:R5:W-:Y:S04]  /*6930*/  STL.U8 [R1+0xb83], R23 ;  /* 0x000b831701007387 */ /* 0x000be80000100000 */
[----:B---3--:R3:W-:Y:S04]  /*6940*/  STL.U8 [R1+0xb84], R22 ;  /* 0x000b841601007387 */ /* 0x0087e80000100000 */
[----:B-1----:R-:W4:Y:S04]  /*6950*/  LDL.LU R30, [R1+0x1970] ;  /* 0x00197000011e7983 */ /* 0x002f280000300800 */
[----:B0-----:R-:W4:Y:S04]  /*6960*/  LDL.LU R29, [R1+0x1974] ;  /* 0x00197400011d7983 */ /* 0x001f280000300800 */
        /* <DEDUP_REMOVED lines=50> */
[----:B0-----:R-:W4:Y:S04]  /*6c90*/  LDL.LU R31, [R1+0x19e8] ;  /* 0x0019e800011f7983 */ /* 0x001f280000300800 */
        /* <DEDUP_REMOVED lines=9> */
[----:B0-----:R-:W4:Y:S04]  /*6d30*/  LDL.LU R30, [R1+0x19ec] ;  /* 0x0019ec00011e7983 */ /* 0x001f280000300800 */
[----:B-1----:R-:W4:Y:S04]  /*6d40*/  LDL.LU R29, [R1+0x19f0] ;  /* 0x0019f000011d7983 */ /* 0x002f280000300800 */
        /* <DEDUP_REMOVED lines=235> */
[----:B------:R-:W-:Y:S04]  /*7c00*/  STL.U8 [R1+0xc16], R31 ;  /* 0x000c161f01007387 */ /* 0x000fe80000100000 */
[----:B------:R-:W-:Y:S04]  /*7c10*/  STL.U8 [R1+0xc17], R30 ;  /* 0x000c171e01007387 */ /* 0x000fe80000100000 */
[----:B------:R-:W-:Y:S04]  /*7c20*/  STL.U8 [R1+0xc18], R29 ;  /* 0x000c181d01007387 */ /* 0x000fe80000100000 */
[----:B------:R-:W-:Y:S04]  /*7c30*/  STL.U8 [R1+0xc19], R28 ;  /* 0x000c191c01007387 */ /* 0x000fe80000100000 */
[----:B-----5:R-:W-:Y:S04]  /*7c40*/  STL.U8 [R1+0xc1a], R27 ;  /* 0x000c1a1b01007387 */ /* 0x020fe80000100000 */
[----:B------:R-:W-:Y:S04]  /*7c50*/  STL.U8 [R1+0xc1b], R26 ;  /* 0x000c1b1a01007387 */ /* 0x000fe80000100000 */
[----:B------:R-:W-:Y:S04]  /*7c60*/  STL.U8 [R1+0xc1c], R25 ;  /* 0x000c1c1901007387 */ /* 0x000fe80000100000 */
[----:B------:R-:W-:Y:S04]  /*7c70*/  STL.U8 [R1+0xc1d], R24 ;  /* 0x000c1d1801007387 */ /* 0x000fe80000100000 */
[----:B------:R-:W-:Y:S04]  /*7c80*/  STL.U8 [R1+0xc1e], R23 ;  /* 0x000c1e1701007387 */ /* 0x000fe80000100000 */
[----:B---3--:R-:W-:Y:S01]  /*7c90*/  STL.U8 [R1+0xc1f], R22 ;  /* 0x000c1f1601007387 */ /* 0x008fe20000100000 */
[----:B------:R-:W-:Y:S01]  /*7ca0*/  VIADD R248, R1, 0xc38 ;  /* 0x00000c3801f87836 */ /* 0x000fe20000000000 */
[----:B------:R-:W-:-:S02]  /*7cb0*/  UMOV UR4, URZ ;  /* 0x000000ff00047c82 */ /* 0x000fc40008000000 */
[----:B------:R-:W-:Y:S04]  /*7cc0*/  STL.U8 [R1+0xc20], R21 ;  /* 0x000c201501007387 */ /* 0x000fe80000100000 */
[----:B------:R-:W-:Y:S04]  /*7cd0*/  STL.U8 [R1+0xc21], R20 ;  /* 0x000c211401007387 */ /* 0x000fe80000100000 */
[----:B------:R-:W-:Y:S04]  /*7ce0*/  STL.U8 [R1+0xc22], R19 ;  /* 0x000c221301007387 */ /* 0x000fe80000100000 */
[----:B------:R-:W-:Y:S04]  /*7cf0*/  STL.U8 [R1+0xc23], R18 ;  /* 0x000c231201007387 */ /* 0x000fe80000100000 */
[----:B------:R-:W-:Y:S04]  /*7d00*/  STL.U8 [R1+0xc24], R17 ;  /* 0x000c241101007387 */ /* 0x000fe80000100000 */
[----:B--2---:R-:W-:Y:S04]  /*7d10*/  STL.U8 [R1+0xc25], R16 ;  /* 0x000c251001007387 */ /* 0x004fe80000100000 */
        /* <DEDUP_REMOVED lines=8> */
[----:B----4-:R-:W-:Y:S04]  /*7da0*/  STL.U8 [R1+0xc2e], R7 ;  /* 0x000c2e0701007387 */ /* 0x010fe80000100000 */
[----:B------:R-:W-:Y:S04]  /*7db0*/  STL.U8 [R1+0xc2f], R6 ;  /* 0x000c2f0601007387 */ /* 0x000fe80000100000 */
[----:B------:R-:W-:Y:S04]  /*7dc0*/  STL.U8 [R1+0xc30], R5 ;  /* 0x000c300501007387 */ /* 0x000fe80000100000 */
[----:B------:R-:W-:Y:S04]  /*7dd0*/  STL.U8 [R1+0xc34], R127 ;  /* 0x000c347f01007387 */ /* 0x000fe80000100000 */
[----:B------:R0:W-:Y:S04]  /*7de0*/  STL.U8 [R1+0xc31], R4 ;  /* 0x000c310401007387 */ /* 0x0001e80000100000 */
[----:B------:R1:W-:Y:S04]  /*7df0*/  STL.U8 [R1+0xc32], R3 ;  /* 0x000c320301007387 */ /* 0x0003e80000100000 */
[----:B------:R2:W-:Y:S01]  /*7e00*/  STL.U8 [R1+0xc33], R2 ;  /* 0x000c330201007387 */ /* 0x0005e20000100000 */
[----:B0-----:R-:W-:-:S02]  /*7e10*/  VIADD R4, R1, 0x9c8 ;  /* 0x000009c801047836 */ /* 0x001fc40000000000 */
[----:B-1----:R-:W-:Y:S02]  /*7e20*/  VIADD R3, R1, 0x8 ;  /* 0x0000000801037836 */ /* 0x002fe40000000000 */
[----:B--2---:R-:W-:-:S07]  /*7e30*/  IMAD.MOV.U32 R2, RZ, RZ, R1 ;  /* 0x000000ffff027224 */ /* 0x004fce00078e0001 */
.L_x_191:
[----:B-----5:R-:W-:Y:S01]  /*7e40*/  PRMT R5, R0, 0x9910, RZ ;  /* 0x0000991000057816 */ /* 0x020fe200000000ff */
[----:B------:R-:W-:-:S03]  /*7e50*/  UISETP.NE.AND UP0, UPT, UR4, 0x9c0, UPT ;  /* 0x000009c00400788c */ /* 0x000fc6000bf05270 */
[----:B------:R-:W-:-:S13]  /*7e60*/  ISETP.NE.AND P0, PT, R5, RZ, PT ;  /* 0x000000ff0500720c */ /* 0x000fda0003f05270 */
[----:B------:R-:W-:Y:S01]  /*7e70*/  @P0 LOP3.LUT R0, R0, 0xffff, RZ, 0xc0, !PT ;  /* 0x0000ffff00000812 */ /* 0x000fe200078ec0ff */
[----:B------:R-:W-:Y:S02]  /*7e80*/  @P0 IMAD.MOV.U32 R5, RZ, RZ, 0x1 ;  /* 0x00000001ff050424 */ /* 0x000fe400078e00ff */
[----:B------:R-:W-:Y:S01]  /*7e90*/  @!P0 IMAD.MOV.U32 R6, RZ, RZ, 0x1ffffff ;  /* 0x01ffffffff068424 */ /* 0x000fe200078e00ff */
[----:B------:R-:W-:-:S04]  /*7ea0*/  @P0 PRMT R0, R0, 0x8880, RZ ;  /* 0x0000888000000816 */ /* 0x000fc800000000ff */
[----:B------:R0:W-:Y:S01]  /*7eb0*/  @!P0 STL [R3+-0x8], R6 ;  /* 0xfffff80603008387 */ /* 0x0001e20000100800 */
[----:B------:R-:W-:-:S05]  /*7ec0*/  @P0 VIADD R0, R0, 0xffffffff ;  /* 0xffffffff00000836 */ /* 0x000fca0000000000 */
[----:B------:R-:W-:-:S04]  /*7ed0*/  @P0 SHF.L.U32 R0, R5, R0, RZ ;  /* 0x0000000005000219 */ /* 0x000fc800000006ff */
[----:B------:R-:W-:-:S05]  /*7ee0*/  @P0 LOP3.LUT R0, R0, 0x80000000, RZ, 0xfc, !PT ;  /* 0x8000000000000812 */ /* 0x000fca00078efcff */
[----:B------:R0:W-:Y:S01]  /*7ef0*/  @P0 STL [R3+-0x8], R0 ;  /* 0xfffff80003000387 */ /* 0x0001e20000100800 */
[----:B------:R-:W-:Y:S05]  /*7f00*/  BRA.U !UP0, `(.L_x_190) ;  /* 0x00000001088c7547 */ /* 0x000fea000b800000 */
[----:B0-----:R-:W2:Y:S02]  /*7f10*/  LDL.U8 R0, [R4+-0x3] ;  /* 0xfffffd0004007983 */ /* 0x001ea40000100000 */
[----:B--2---:R-:W-:-:S13]  /*7f20*/  ISETP.NE.AND P0, PT, R0, RZ, PT ;  /* 0x000000ff0000720c */ /* 0x004fda0003f05270 */
[----:B------:R-:W-:Y:S01]  /*7f30*/  @P0 PRMT R0, R0, 0x8880, RZ ;  /* 0x0000888000000816 */ /* 0x000fe200000000ff */
[----:B------:R-:W-:Y:S02]  /*7f40*/  @P0 IMAD.MOV.U32 R5, RZ, RZ, 0x1 ;  /* 0x00000001ff050424 */ /* 0x000fe400078e00ff */
[----:B------:R-:W-:Y:S02]  /*7f50*/  @!P0 IMAD.MOV.U32 R8, RZ, RZ, 0x1ffffff ;  /* 0x01ffffffff088424 */ /* 0x000fe400078e00ff */
[----:B------:R-:W-:-:S05]  /*7f60*/  @P0 VIADD R0, R0, 0xffffffff ;  /* 0xffffffff00000836 */ /* 0x000fca0000000000 */
[----:B------:R-:W-:-:S04]  /*7f70*/  @P0 SHF.L.U32 R0, R5, R0, RZ ;  /* 0x0000000005000219 */ /* 0x000fc800000006ff */
[----:B------:R-:W-:-:S05]  /*7f80*/  @P0 LOP3.LUT R0, R0, 0x80000000, RZ, 0xfc, !PT ;  /* 0x8000000000000812 */ /* 0x000fca00078efcff */
[----:B------:R0:W-:Y:S04]  /*7f90*/  @P0 STL [R3+-0x4], R0 ;  /* 0xfffffc0003000387 */ /* 0x0001e80000100800 */
[----:B------:R1:W-:Y:S04]  /*7fa0*/  @!P0 STL [R3+-0x4], R8 ;  /* 0xfffffc0803008387 */ /* 0x0003e80000100800 */
[----:B------:R-:W2:Y:S02]  /*7fb0*/  LDL.U8 R5, [R4+-0x2] ;  /* 0xfffffe0004057983 */ /* 0x000ea40000100000 */
[----:B--2---:R-:W-:-:S13]  /*7fc0*/  ISETP.NE.AND P0, PT, R5, RZ, PT ;  /* 0x000000ff0500720c */ /* 0x004fda0003f05270 */
[----:B------:R-:W-:Y:S01]  /*7fd0*/  @P0 PRMT R5, R5, 0x8880, RZ ;  /* 0x0000888005050816 */ /* 0x000fe200000000ff */
[----:B------:R-:W-:Y:S02]  /*7fe0*/  @P0 IMAD.MOV.U32 R6, RZ, RZ, 0x1 ;  /* 0x00000001ff060424 */ /* 0x000fe400078e00ff */
[----:B------:R-:W-:Y:S02]  /*7ff0*/  @!P0 IMAD.MOV.U32 R10, RZ, RZ, 0x1ffffff ;  /* 0x01ffffffff0a8424 */ /* 0x000fe400078e00ff */
[----:B------:R-:W-:-:S05]  /*8000*/  @P0 VIADD R5, R5, 0xffffffff ;  /* 0xffffffff05050836 */ /* 0x000fca0000000000 */
[----:B------:R-:W-:-:S04]  /*8010*/  @P0 SHF.L.U32 R5, R6, R5, RZ ;  /* 0x0000000506050219 */ /* 0x000fc800000006ff */
[----:B------:R-:W-:-:S05]  /*8020*/  @P0 LOP3.LUT R6, R5, 0x80000000, RZ, 0xfc, !PT ;  /* 0x8000000005060812 */ /* 0x000fca00078efcff */
[----:B------:R-:W-:Y:S04]  /*8030*/  @P0 STL [R3], R6 ;  /* 0x0000000603000387 */ /* 0x000fe80000100800 */
[----:B------:R-:W-:Y:S04]  /*8040*/  @!P0 STL [R3], R10 ;  /* 0x0000000a03008387 */ /* 0x000fe80000100800 */
[----:B0-----:R-:W2:Y:S01]  /*8050*/  LDL.U8 R0, [R4+-0x1] ;  /* 0xffffff0004007983 */ /* 0x001ea20000100000 */
[----:B------:R-:W-:Y:S01]  /*8060*/  UIADD3 UR4, UPT, UPT, UR4, 0x10, URZ ;  /* 0x0000001004047890 */ /* 0x000fe2000fffe0ff */
[----:B--2---:R-:W-:-:S13]  /*8070*/  ISETP.NE.AND P0, PT, R0, RZ, PT ;  /* 0x000000ff0000720c */ /* 0x004fda0003f05270 */
[----:B------:R-:W-:Y:S01]  /*8080*/  @P0 PRMT R0, R0, 0x8880, RZ ;  /* 0x0000888000000816 */ /* 0x000fe200000000ff */
[----:B------:R-:W-:Y:S02]  /*8090*/  @P0 IMAD.MOV.U32 R5, RZ, RZ, 0x1 ;  /* 0x00000001ff050424 */ /* 0x000fe400078e00ff */
[----:B------:R-:W-:Y:S02]  /*80a0*/  @!P0 IMAD.MOV.U32 R12, RZ, RZ, 0x1ffffff ;  /* 0x01ffffffff0c8424 */ /* 0x000fe400078e00ff */
[----:B------:R-:W-:-:S05]  /*80b0*/  @P0 VIADD R0, R0, 0xffffffff ;  /* 0xffffffff00000836 */ /* 0x000fca0000000000 */
[----:B------:R-:W-:-:S04]  /*80c0*/  @P0 SHF.L.U32 R0, R5, R0, RZ ;  /* 0x0000000005000219 */ /* 0x000fc800000006ff */
[----:B-1----:R-:W-:-:S05]  /*80d0*/  @P0 LOP3.LUT R8, R0, 0x80000000, RZ, 0xfc, !PT ;  /* 0x8000000000080812 */ /* 0x002fca00078efcff */
[----:B------:R-:W-:Y:S04]  /*80e0*/  @P0 STL [R3+0x4], R8 ;  /* 0x0000040803000387 */ /* 0x000fe80000100800 */
[----:B------:R0:W-:Y:S04]  /*80f0*/  @!P0 STL [R3+0x4], R12 ;  /* 0x0000040c03008387 */ /* 0x0001e80000100800 */
[----:B------:R1:W5:Y:S01]  /*8100*/  LDL.U8 R0, [R4] ;  /* 0x0000000004007983 */ /* 0x0003620000100000 */
[----:B0-----:R-:W-:Y:S02]  /*8110*/  VIADD R3, R3, 0x10 ;  /* 0x0000001003037836 */ /* 0x001fe40000000000 */
[----:B-1----:R-:W-:Y:S01]  /*8120*/  VIADD R4, R4, 0x4 ;  /* 0x0000000404047836 */ /* 0x002fe20000000000 */
[----:B------:R-:W-:Y:S06]  /*8130*/  BRA `(.L_x_191) ;  /* 0xfffffffc00407947 */ /* 0x000fec000383ffff */
.L_x_190:
[----:B------:R-:W2:Y:S04]  /*8140*/  LDL.128 R104, [R1+0x20] ;  /* 0x0000200001687983 */ /* 0x000ea80000100c00 */
[----:B------:R-:W3:Y:S04]  /*8150*/  LDL.128 R180, [R1+0x30] ;  /* 0x0000300001b47983 */ /* 0x000ee80000100c00 */
[----:B------:R-:W4:Y:S04]  /*8160*/  LDL.128 R172, [R1+0x40] ;  /* 0x0000400001ac7983 */ /* 0x000f280000100c00 */
[----:B------:R-:W5:Y:S04]  /*8170*/  LDL.128 R84, [R1+0x10] ;  /* 0x0000100001547983 */ /* 0x000f680000100c00 */
[----:B------:R-:W5:Y:S04]  /*8180*/  LDL.128 R176, [R1+0x50] ;  /* 0x0000500001b07983 */ /* 0x000f680000100c00 */
[----:B------:R-:W5:Y:S04]  /*8190*/  LDL.128 R204, [R1+0xa0] ;  /* 0x0000a00001cc7983 */ /* 0x000f680000100c00 */
[----:B------:R-:W5:Y:S04]  /*81a0*/  LDL.128 R168, [R1+0x60] ;  /* 0x0000600001a87983 */ /* 0x000f680000100c00 */
[----:B------:R-:W5:Y:S04]  /*81b0*/  LDL.128 R232, [R1+0xb0] ;  /* 0x0000b00001e87983 */ /* 0x000f680000100c00 */
[----:B0-----:R-:W5:Y:S04]  /*81c0*/  LDL.128 R4, [R1] ;  /* 0x0000000001047983 */ /* 0x001f680000100c00 */
[----:B------:R-:W5:Y:S04]  /*81d0*/  LDL.128 R196, [R1+0x80] ;  /* 0x0000800001c47983 */ /* 0x000f680000100c00 */
        /* <DEDUP_REMOVED lines=47> */
[----:B------:R-:W5:Y:S01]  /*84d0*/  LDL R0, [R1+0x9c0] ;  /* 0x0009c00001007983 */ /* 0x000f620000100800 */
[----:B--2---:R-:W-:-:S02]  /*84e0*/  IMAD.MOV.U32 R240, RZ, RZ, R106 ;  /* 0x000000fffff07224 */ /* 0x004fc400078e006a */
[----:B------:R-:W-:Y:S02]  /*84f0*/  IMAD.MOV.U32 R241, RZ, RZ, R107 ;  /* 0x000000fffff17224 */ /* 0x000fe400078e006b */
[----:B---3--:R-:W-:Y:S02]  /*8500*/  IMAD.MOV.U32 R242, RZ, RZ, R180 ;  /* 0x000000fffff27224 */ /* 0x008fe400078e00b4 */
[----:B------:R-:W-:Y:S02]  /*8510*/  IMAD.MOV.U32 R243, RZ, RZ, R181 ;  /* 0x000000fffff37224 */ /* 0x000fe400078e00b5 */
[----:B------:R-:W-:Y:S02]  /*8520*/  IMAD.MOV.U32 R244, RZ, RZ, R182 ;  /* 0x000000fffff47224 */ /* 0x000fe400078e00b6 */
[----:B------:R-:W-:Y:S02]  /*8530*/  IMAD.MOV.U32 R245, RZ, RZ, R183 ;  /* 0x000000fffff57224 */ /* 0x000fe400078e00b7 */
[----:B----4-:R-:W-:-:S02]  /*8540*/  IMAD.MOV.U32 R246, RZ, RZ, R172 ;  /* 0x000000fffff67224 */ /* 0x010fc400078e00ac */
[----:B------:R-:W-:Y:S01]  /*8550*/  IMAD.MOV.U32 R247, RZ, RZ, R173 ;  /* 0x000000fffff77224 */ /* 0x000fe200078e00ad */
[----:B------:R0:W-:Y:S01]  /*8560*/  STL.128 [R1+0xc60], R240 ;  /* 0x000c60f001007387 */ /* 0x0001e20000100c00 */
[----:B-----5:R-:W-:Y:S02]  /*8570*/  IMAD.MOV.U32 R190, RZ, RZ, R84 ;  /* 0x000000ffffbe7224 */ /* 0x020fe400078e0054 */
[----:B------:R-:W-:Y:S02]  /*8580*/  IMAD.MOV.U32 R191, RZ, RZ, R85 ;  /* 0x000000ffffbf7224 */ /* 0x000fe400078e0055 */
[----:B------:R-:W-:Y:S02]  /*8590*/  IMAD.MOV.U32 R236, RZ, RZ, R86 ;  /* 0x000000ffffec7224 */ /* 0x000fe400078e0056 */
[----:B------:R-:W-:Y:S01]  /*85a0*/  IMAD.MOV.U32 R237, RZ, RZ, R87 ;  /* 0x000000ffffed7224 */ /* 0x000fe200078e0057 */
[----:B------:R-:W2:Y:S04]  /*85b0*/  LDL.128 R180, [R1+0x3e0] ;  /* 0x0003e00001b47983 */ /* 0x000ea80000100c00 */
[----:B------:R-:W3:Y:S01]  /*85c0*/  LDL.128 R84, [R1+0x370] ;  /* 0x0003700001547983 */ /* 0x000ee20000100c00 */
[----:B0-----:R-:W-:-:S02]  /*85d0*/  IMAD.MOV.U32 R240, RZ, RZ, R174 ;  /* 0x000000fffff07224 */ /* 0x001fc400078e00ae */
[----:B------:R-:W-:Y:S02]  /*85e0*/  IMAD.MOV.U32 R241, RZ, RZ, R175 ;  /* 0x000000fffff17224 */ /* 0x000fe400078e00af */
[----:B------:R-:W-:Y:S02]  /*85f0*/  IMAD.MOV.U32 R242, RZ, RZ, R176 ;  /* 0x000000fffff27224 */ /* 0x000fe400078e00b0 */
[----:B------:R-:W-:Y:S01]  /*8600*/  IMAD.MOV.U32 R243, RZ, RZ, R177 ;  /* 0x000000fffff37224 */ /* 0x000fe200078e00b1 */
[----:B------:R0:W-:Y:S01]  /*8610*/  STL.128 [R1+0xc70], R244 ;  /* 0x000c70f401007387 */ /* 0x0001e20000100c00 */
[----:B------:R-:W-:Y:S02]  /*8620*/  IMAD.MOV.U32 R238, RZ, RZ, R104 ;  /* 0x000000ffffee7224 */ /* 0x000fe400078e0068 */
[----:B------:R-:W-:Y:S01]  /*8630*/  IMAD.MOV.U32 R239, RZ, RZ, R105 ;  /* 0x000000ffffef7224 */ /* 0x000fe200078e0069 */
[----:B------:R1:W-:Y:S01]  /*8640*/  STL.128 [R1+0xc80], R240 ;  /* 0x000c80f001007387 */ /* 0x0003e20000100c00 */
[----:B------:R-:W-:-:S02]  /*8650*/  IMAD.MOV.U32 R174, RZ, RZ, R168 ;  /* 0x000000ffffae7224 */ /* 0x000fc400078e00a8 */
[----:B------:R-:W-:Y:S01]  /*8660*/  IMAD.MOV.U32 R175, RZ, RZ, R169 ;  /* 0x000000ffffaf7224 */ /* 0x000fe200078e00a9 */
[----:B------:R-:W4:Y:S01]  /*8670*/  LDL.128 R104, [R1+0x380] ;  /* 0x0003800001687983 */ /* 0x000f220000100c00 */
[----:B------:R-:W-:Y:S02]  /*8680*/  IMAD.MOV.U32 R176, RZ, RZ, R170 ;  /* 0x000000ffffb07224 */ /* 0x000fe400078e00aa */
[----:B------:R-:W-:Y:S02]  /*8690*/  IMAD.MOV.U32 R177, RZ, RZ, R171 ;  /* 0x000000ffffb17224 */ /* 0x000fe400078e00ab */
[----:B------:R-:W-:Y:S01]  /*86a0*/  IMAD.MOV.U32 R188, RZ, RZ, R6 ;  /* 0x000000ffffbc7224 */ /* 0x000fe200078e0006 */
[----:B------:R-:W5:Y:S01]  /*86b0*/  LDL.128 R168, [R1+0x3b0] ;  /* 0x0003b00001a87983 */ /* 0x000f620000100c00 */
[----:B0-----:R-:W-:Y:S02]  /*86c0*/  IMAD.MOV.U32 R246, RZ, RZ, R204 ;  /* 0x000000fffff67224 */ /* 0x001fe400078e00cc */
[----:B------:R-:W-:-:S02]  /*86d0*/  IMAD.MOV.U32 R247, RZ, RZ, R205 ;  /* 0x000000fffff77224 */ /* 0x000fc400078e00cd */
[----:B------:R-:W-:Y:S02]  /*86e0*/  IMAD.MOV.U32 R204, RZ, RZ, R206 ;  /* 0x000000ffffcc7224 */ /* 0x000fe400078e00ce */
[----:B------:R-:W-:Y:S02]  /*86f0*/  IMAD.MOV.U32 R205, RZ, RZ, R207 ;  /* 0x000000ffffcd7224 */ /* 0x000fe400078e00cf */
[----:B------:R-:W-:Y:S02]  /*8700*/  IMAD.MOV.U32 R206, RZ, RZ, R232 ;  /* 0x000000ffffce7224 */ /* 0x000fe400078e00e8 */
[----:B------:R-:W-:Y:S02]  /*8710*/  IMAD.MOV.U32 R207, RZ, RZ, R233 ;  /* 0x000000ffffcf7224 */ /* 0x000fe400078e00e9 */
[----:B------:R-:W-:Y:S02]  /*8720*/  IMAD.MOV.U32 R189, RZ, RZ, R7 ;  /* 0x000000ffffbd7224 */ /* 0x000fe400078e0007 */
[----:B------:R-:W-:-:S02]  /*8730*/  IMAD.MOV.U32 R172, RZ, RZ, R178 ;  /* 0x000000ffffac7224 */ /* 0x000fc400078e00b2 */
[----:B------:R-:W-:Y:S02]  /*8740*/  IMAD.MOV.U32 R173, RZ, RZ, R179 ;  /* 0x000000ffffad7224 */ /* 0x000fe400078e00b3 */
[----:B-1----:R-:W-:Y:S02]  /*8750*/  IMAD.MOV.U32 R240, RZ, RZ, R198 ;  /* 0x000000fffff07224 */ /* 0x002fe400078e00c6 */
[----:B------:R-:W-:Y:S02]  /*8760*/  IMAD.MOV.U32 R241, RZ, RZ, R199 ;  /* 0x000000fffff17224 */ /* 0x000fe400078e00c7 */
[----:B------:R-:W-:Y:S02]  /*8770*/  IMAD.MOV.U32 R242, RZ, RZ, R200 ;  /* 0x000000fffff27224 */ /* 0x000fe400078e00c8 */
[----:B------:R-:W-:Y:S02]  /*8780*/  IMAD.MOV.U32 R243, RZ, RZ, R201 ;  /* 0x000000fffff37224 */ /* 0x000fe400078e00c9 */
[----:B------:R-:W-:-:S02]  /*8790*/  IMAD.MOV.U32 R232, RZ, RZ, R234 ;  /* 0x000000ffffe87224 */ /* 0x000fc400078e00ea */
[----:B------:R-:W-:Y:S02]  /*87a0*/  IMAD.MOV.U32 R233, RZ, RZ, R235 ;  /* 0x000000ffffe97224 */ /* 0x000fe400078e00eb */
[----:B------:R-:W-:Y:S02]  /*87b0*/  IMAD.MOV.U32 R178, RZ, RZ, R192 ;  /* 0x000000ffffb27224 */ /* 0x000fe400078e00c0 */
[----:B------:R-:W-:Y:S02]  /*87c0*/  IMAD.MOV.U32 R179, RZ, RZ, R193 ;  /* 0x000000ffffb37224 */ /* 0x000fe400078e00c1 */
[----:B------:R-:W-:Y:S02]  /*87d0*/  IMAD.MOV.U32 R234, RZ, RZ, R148 ;  /* 0x000000ffffea7224 */ /* 0x000fe400078e0094 */
[----:B------:R-:W-:Y:S01]  /*87e0*/  IMAD.MOV.U32 R235, RZ, RZ, R149 ;  /* 0x000000ffffeb7224 */ /* 0x000fe200078e0095 */
[----:B------:R0:W-:Y:S01]  /*87f0*/  STL.128 [R1+0xc40], R188 ;  /* 0x000c40bc01007387 */ /* 0x0001e20000100c00 */
[----:B------:R-:W-:-:S03]  /*8800*/  IMAD.MOV.U32 R244, RZ, RZ, R202 ;  /* 0x000000fffff47224 */ /* 0x000fc600078e00ca */
[----:B------:R1:W-:Y:S01]  /*8810*/  STL.128 [R1+0xc90], R172 ;  /* 0x000c90ac01007387 */ /* 0x0003e20000100c00 */
[----:B------:R-:W-:-:S03]  /*8820*/  IMAD.MOV.U32 R245, RZ, RZ, R203 ;  /* 0x000000fffff57224 */ /* 0x000fc600078e00cb */
[----:B------:R1:W-:Y:S04]  /*8830*/  STL.128 [R1+0xcc0], R240 ;  /* 0x000cc0f001007387 */ /* 0x0003e80000100c00 */
[----:B------:R1:W-:Y:S04]  /*8840*/  STL.128 [R1+0xca0], R176 ;  /* 0x000ca0b001007387 */ /* 0x0003e80000100c00 */
[----:B0-----:R-:W2:Y:S04]  /*8850*/  LDL.128 R188, [R1+0x3f0] ;  /* 0x0003f00001bc7983 */ /* 0x001ea80000100c00 */
[----:B-1----:R-:W2:Y:S04]  /*8860*/  LDL.128 R172, [R1+0x3c0] ;  /* 0x0003c00001ac7983 */ /* 0x002ea80000100c00 */
[----:B------:R0:W-:Y:S01]  /*8870*/  STL.128 [R1+0xcf0], R232 ;  /* 0x000cf0e801007387 */ /* 0x0001e20000100c00 */
[----:B------:R-:W-:-:S02]  /*8880*/  IMAD.MOV.U32 R240, RZ, RZ, R154 ;  /* 0x000000fffff07224 */ /* 0x000fc400078e009a */
[----:B------:R-:W-:Y:S01]  /*8890*/  IMAD.MOV.U32 R241, RZ, RZ, R155 ;  /* 0x000000fffff17224 */ /* 0x000fe200078e009b */
[----:B------:R1:W-:Y:S01]  /*88a0*/  STL.128 [R1+0xc50], R236 ;  /* 0x000c50ec01007387 */ /* 0x0003e20000100c00 */
[----:B------:R-:W-:Y:S02]  /*88b0*/  IMAD.MOV.U32 R242, RZ, RZ, R156 ;  /* 0x000000fffff27224 */ /* 0x000fe400078e009c */
[----:B------:R-:W-:Y:S01]  /*88c0*/  IMAD.MOV.U32 R243, RZ, RZ, R157 ;  /* 0x000000fffff37224 */ /* 0x000fe200078e009d */
[----:B------:R-:W2:Y:S04]  /*88d0*/  LDL.128 R176, [R1+0x3d0] ;  /* 0x0003d00001b07983 */ /* 0x000ea80000100c00 */
[----:B------:R1:W-:Y:S01]  /*88e0*/  STL.128 [R1+0xd10], R240 ;  /* 0x000d10f001007387 */ /* 0x0003e20000100c00 */
[----:B0-----:R-:W-:-:S03]  /*88f0*/  IMAD.MOV.U32 R232, RZ, RZ, R158 ;  /* 0x000000ffffe87224 */ /* 0x001fc600078e009e */
[----:B------:R0:W-:Y:S01]  /*8900*/  STL.128 [R1+0xce0], R204 ;  /* 0x000ce0cc01007387 */ /* 0x0001e20000100c00 */
[----:B------:R-:W-:Y:S02]  /*8910*/  IMAD.MOV.U32 R233, RZ, RZ, R159 ;  /* 0x000000ffffe97224 */ /* 0x000fe400078e009f */
[----:B------:R-:W-:Y:S01]  /*8920*/  IMAD.MOV.U32 R234, RZ, RZ, R160 ;  /* 0x000000ffffea7224 */ /* 0x000fe200078e00a0 */
[----:B------:R-:W2:Y:S01]  /*8930*/  LDL.128 R200, [R1+0x420] ;  /* 0x0004200001c87983 */ /* 0x000ea20000100c00 */
[----:B------:R-:W-:Y:S02]  /*8940*/  IMAD.MOV.U32 R235, RZ, RZ, R161 ;  /* 0x000000ffffeb7224 */ /* 0x000fe400078e00a1 */
[----:B-1----:R-:W-:Y:S01]  /*8950*/  IMAD.MOV.U32 R236, RZ, RZ, R194 ;  /* 0x000000ffffec7224 */ /* 0x002fe200078e00c2 */
[----:B------:R-:W-:Y:S01]  /*8960*/  STL.128 [R1+0xcd0], R244 ;  /* 0x000cd0f401007387 */ /* 0x000fe20000100c00 */
[----:B------:R-:W-:Y:S02]  /*8970*/  IMAD.MOV.U32 R237, RZ, RZ, R195 ;  /* 0x000000ffffed7224 */ /* 0x000fe400078e00c3 */
[----:B------:R-:W-:-:S02]  /*8980*/  IMAD.MOV.U32 R238, RZ, RZ, R196 ;  /* 0x000000ffffee7224 */ /* 0x000fc400078e00c4 */
[----:B------:R-:W-:Y:S01]  /*8990*/  IMAD.MOV.U32 R239, RZ, RZ, R197 ;  /* 0x000000ffffef7224 */ /* 0x000fe200078e00c5 */
[----:B------:R1:W-:Y:S01]  /*89a0*/  STL.128 [R1+0xd20], R232 ;  /* 0x000d20e801007387 */ /* 0x0003e20000100c00 */
[----:B------:R-:W-:Y:S02]  /*89b0*/  IMAD.MOV.U32 R160, RZ, RZ, R162 ;  /* 0x000000ffffa07224 */ /* 0x000fe400078e00a2 */
[----:B------:R-:W-:Y:S01]  /*89c0*/  IMAD.MOV.U32 R161, RZ, RZ, R163 ;  /* 0x000000ffffa17224 */ /* 0x000fe200078e00a3 */
[----:B------:R1:W-:Y:S01]  /*89d0*/  STL.128 [R1+0xcb0], R236 ;  /* 0x000cb0ec01007387 */ /* 0x0003e20000100c00 */
[----:B------:R-:W-:Y:S02]  /*89e0*/  IMAD.MOV.U32 R240, RZ, RZ, R110 ;  /* 0x000000fffff07224 */ /* 0x000fe400078e006e */
[----:B------:R-:W-:Y:S01]  /*89f0*/  IMAD.MOV.U32 R241, RZ, RZ, R111 ;  /* 0x000000fffff17224 */ /* 0x000fe200078e006f */
[----:B------:R-:W2:Y:S01]  /*8a00*/  LDL.128 R192, [R1+0x400] ;  /* 0x0004000001c07983 */ /* 0x000ea20000100c00 */
[----:B------:R-:W-:-:S02]  /*8a10*/  IMAD.MOV.U32 R242, RZ, RZ, R112 ;  /* 0x000000fffff27224 */ /* 0x000fc400078e0070 */
[----:B------:R-:W-:Y:S01]  /*8a20*/  IMAD.MOV.U32 R243, RZ, RZ, R113 ;  /* 0x000000fffff37224 */ /* 0x000fe200078e0071 */
[----:B------:R-:W2:Y:S01]  /*8a30*/  LDL.128 R196, [R1+0x410] ;  /* 0x0004100001c47983 */ /* 0x000ea20000100c00 */
[----:B------:R-:W-:Y:S02]  /*8a40*/  IMAD.MOV.U32 R162, RZ, RZ, R128 ;  /* 0x000000ffffa27224 */ /* 0x000fe400078e0080 */
[----:B------:R-:W-:Y:S01]  /*8a50*/  IMAD.MOV.U32 R163, RZ, RZ, R129 ;  /* 0x000000ffffa37224 */ /* 0x000fe200078e0081 */
[----:B0-----:R-:W2:Y:S01]  /*8a60*/  LDL.128 R204, [R1+0x430] ;  /* 0x0004300001cc7983 */ /* 0x001ea20000100c00 */
[----:B-1----:R-:W-:Y:S02]  /*8a70*/  IMAD.MOV.U32 R232, RZ, RZ, R138 ;  /* 0x000000ffffe87224 */ /* 0x002fe400078e008a */
[----:B------:R-:W-:Y:S01]  /*8a80*/  IMAD.MOV.U32 R233, RZ, RZ, R139 ;  /* 0x000000ffffe97224 */ /* 0x000fe200078e008b */
[----:B------:R-:W2:Y:S01]  /*8a90*/  LDL.128 R156, [R1+0x440] ;  /* 0x00044000019c7983 */ /* 0x000ea20000100c00 */
        /* <DEDUP_REMOVED lines=8> */
[----:B------:R-:W-:Y:S02]  /*8b20*/  IMAD.MOV.U32 R246, RZ, RZ, R132 ;  /* 0x000000fffff67224 */ /* 0x000fe400078e0084 */
[----:B------:R-:W-:Y:S01]  /*8b30*/  IMAD.MOV.U32 R247, RZ, RZ, R133 ;  /* 0x000000fffff77224 */ /* 0x000fe200078e0085 */
[----:B------:R0:W-:Y:S01]  /*8b40*/  STL.128 [R1+0xd80], R240 ;  /* 0x000d80f001007387 */ /* 0x0001e20000100c00 */
[----:B------:R-:W-:Y:S02]  /*8b50*/  IMAD.MOV.U32 R140, RZ, RZ, R142 ;  /* 0x000000ffff8c7224 */ /* 0x000fe400078e008e */
[----:B------:R-:W-:Y:S01]  /*8b60*/  IMAD.MOV.U32 R141, RZ, RZ, R143 ;  /* 0x000000ffff8d7224 */ /* 0x000fe200078e008f */
[----:B------:R-:W-:Y:S01]  /*8b70*/  STL.128 [R1+0xd30], R160 ;  /* 0x000d30a001007387 */ /* 0x000fe20000100c00 */
[----:B------:R-:W-:-:S02]  /*8b80*/  IMAD.MOV.U32 R142, RZ, RZ, R108 ;  /* 0x000000ffff8e7224 */ /* 0x000fc400078e006c */
[----:B------:R-:W-:Y:S01]  /*8b90*/  IMAD.MOV.U32 R143, RZ, RZ, R109 ;  /* 0x000000ffff8f7224 */ /* 0x000fe200078e006d */
[----:B------:R1:W-:Y:S04]  /*8ba0*/  STL.128 [R1+0xd60], R232 ;  /* 0x000d60e801007387 */ /* 0x0003e80000100c00 */
[----:B------:R1:W-:Y:S01]  /*8bb0*/  STL.128 [R1+0xd00], R236 ;  /* 0x000d00ec01007387 */ /* 0x0003e20000100c00 */
[----:B0-----:R-:W-:-:S03]  /*8bc0*/  IMAD.MOV.U32 R240, RZ, RZ, R94 ;  /* 0x000000fffff07224 */ /* 0x001fc600078e005e */
[----:B------:R-:W2:Y:S01]  /*8bd0*/  LDL.128 R152, [R1+0x450] ;  /* 0x0004500001987983 */ /* 0x000ea20000100c00 */
[----:B------:R-:W-:Y:S02]  /*8be0*/  IMAD.MOV.U32 R241, RZ, RZ, R95 ;  /* 0x000000fffff17224 */ /* 0x000fe400078e005f */
[----:B------:R-:W-:Y:S01]  /*8bf0*/  IMAD.MOV.U32 R242, RZ, RZ, R96 ;  /* 0x000000fffff27224 */ /* 0x000fe200078e0060 */
[----:B------:R-:W2:Y:S01]  /*8c00*/  LDL.128 R148, [R1+0x460] ;  /* 0x0004600001947983 */ /* 0x000ea20000100c00 */
[----:B------:R-:W-:Y:S02]  /*8c10*/  IMAD.MOV.U32 R243, RZ, RZ, R97 ;  /* 0x000000fffff37224 */ /* 0x000fe400078e0061 */
[----:B-1----:R-:W-:Y:S01]  /*8c20*/  IMAD.MOV.U32 R234, RZ, RZ, R120 ;  /* 0x000000ffffea7224 */ /* 0x002fe200078e0078 */
        /* <DEDUP_REMOVED lines=9> */
[----:B------:R1:W-:Y:S01]  /*8cc0*/  STL.128 [R1+0xdd0], R240 ;  /* 0x000dd0f001007387 */ /* 0x0003e20000100c00 */
[----:B------:R-:W-:Y:S02]  /*8cd0*/  IMAD.MOV.U32 R121, RZ, RZ, R123 ;  /* 0x000000ffff797224 */ /* 0x000fe400078e007b */
[----:B------:R-:W-:Y:S01]  /*8ce0*/  IMAD.MOV.U32 R122, RZ, RZ, R88 ;  /* 0x000000ffff7a7224 */ /* 0x000fe200078e0058 */
[----:B------:R1:W-:Y:S01]  /*8cf0*/  STL.128 [R1+0xd70], R140 ;  /* 0x000d708c01007387 */ /* 0x0003e20000100c00 */
[----:B0-----:R-:W-:-:S02]  /*8d00*/  IMAD.MOV.U32 R244, RZ, RZ, R114 ;  /* 0x000000fffff47224 */ /* 0x001fc400078e0072 */
[----:B------:R-:W-:Y:S01]  /*8d10*/  IMAD.MOV.U32 R245, RZ, RZ, R115 ;  /* 0x000000fffff57224 */ /* 0x000fe200078e0073 */
[----:B------:R-:W2:Y:S01]  /*8d20*/  LDL.128 R136, [R1+0x480] ;  /* 0x0004800001887983 */ /* 0x000ea20000100c00 */
[----:B------:R-:W-:Y:S02]  /*8d30*/  IMAD.MOV.U32 R246, RZ, RZ, R116 ;  /* 0x000000fffff67224 */ /* 0x000fe400078e0074 */
[----:B------:R-:W-:Y:S01]  /*8d40*/  IMAD.MOV.U32 R247, RZ, RZ, R117 ;  /* 0x000000fffff77224 */ /* 0x000fe200078e0075 */
[----:B------:R0:W-:Y:S01]  /*8d50*/  STL.128 [R1+0xd50], R236 ;  /* 0x000d50ec01007387 */ /* 0x0001e20000100c00 */
[----:B------:R-:W-:Y:S02]  /*8d60*/  IMAD.MOV.U32 R123, RZ, RZ, R89 ;  /* 0x000000ffff7b7224 */ /* 0x000fe400078e0059 */
[----:B-1----:R-:W-:Y:S01]  /*8d70*/  IMAD.MOV.U32 R242, RZ, RZ, R208 ;  /* 0x000000fffff27224 */ /* 0x002fe200078e00d0 */
[----:B------:R-:W2:Y:S01]  /*8d80*/  LDL.128 R132, [R1+0x490] ;  /* 0x0004900001847983 */ /* 0x000ea20000100c00 */
[----:B------:R-:W-:-:S02]  /*8d90*/  IMAD.MOV.U32 R243, RZ, RZ, R209 ;  /* 0x000000fffff37224 */ /* 0x000fc400078e00d1 */
[----:B------:R-:W-:Y:S01]  /*8da0*/  IMAD.MOV.U32 R208, RZ, RZ, R210 ;  /* 0x000000ffffd07224 */ /* 0x000fe200078e00d2 */
[----:B------:R1:W-:Y:S01]  /*8db0*/  STL.128 [R1+0xd90], R244 ;  /* 0x000d90f401007387 */ /* 0x0003e20000100c00 */
[----:B------:R-:W-:Y:S02]  /*8dc0*/  IMAD.MOV.U32 R209, RZ, RZ, R211 ;  /* 0x000000ffffd17224 */ /* 0x000fe400078e00d3 */
[----:B------:R-:W-:Y:S01]  /*8dd0*/  IMAD.MOV.U32 R232, RZ, RZ, R118 ;  /* 0x000000ffffe87224 */ /* 0x000fe200078e0076 */
[----:B------:R-:W2:Y:S01]  /*8de0*/  LDL.128 R140, [R1+0x4b0] ;  /* 0x0004b000018c7983 */ /* 0x000ea20000100c00 */
[----:B------:R-:W-:Y:S02]  /*8df0*/  IMAD.MOV.U32 R233, RZ, RZ, R119 ;  /* 0x000000ffffe97224 */ /* 0x000fe400078e0077 */
[----:B0-----:R-:W-:Y:S01]  /*8e00*/  IMAD.MOV.U32 R236, RZ, RZ, R90 ;  /* 0x000000ffffec7224 */ /* 0x001fe200078e005a */
[----:B------:R0:W-:Y:S01]  /*8e10*/  STL.128 [R1+0xdb0], R120 ;  /* 0x000db07801007387 */ /* 0x0001e20000100c00 */
[----:B------:R-:W-:-:S02]  /*8e20*/  IMAD.MOV.U32 R237, RZ, RZ, R91 ;  /* 0x000000ffffed7224 */ /* 0x000fc400078e005b */
[----:B------:R-:W-:Y:S01]  /*8e30*/  IMAD.MOV.U32 R238, RZ, RZ, R92 ;  /* 0x000000ffffee7224 */ /* 0x000fe200078e005c */
[----:B------:R-:W2:Y:S01]  /*8e40*/  LDL.128 R108, [R1+0x4e0] ;  /* 0x0004e000016c7983 */ /* 0x000ea20000100c00 */
[----:B------:R-:W-:Y:S02]  /*8e50*/  IMAD.MOV.U32 R239, RZ, RZ, R93 ;  /* 0x000000ffffef7224 */ /* 0x000fe400078e005d */
[----:B------:R-:W-:Y:S01]  /*8e60*/  IMAD.MOV.U32 R210, RZ, RZ, R228 ;  /* 0x000000ffffd27224 */ /* 0x000fe200078e00e4 */
[----:B------:R-:W2:Y:S01]  /*8e70*/  LDL.128 R112, [R1+0x4d0] ;  /* 0x0004d00001707983 */ /* 0x000ea20000100c00 */
[----:B-1----:R-:W-:Y:S02]  /*8e80*/  IMAD.MOV.U32 R244, RZ, RZ, R98 ;  /* 0x000000fffff47224 */ /* 0x002fe400078e0062 */
[----:B------:R-:W-:Y:S02]  /*8e90*/  IMAD.MOV.U32 R245, RZ, RZ, R99 ;  /* 0x000000fffff57224 */ /* 0x000fe400078e0063 */
[----:B------:R-:W-:Y:S01]  /*8ea0*/  IMAD.MOV.U32 R211, RZ, RZ, R229 ;  /* 0x000000ffffd37224 */ /* 0x000fe200078e00e5 */
[----:B------:R-:W2:Y:S01]  /*8eb0*/  LDL.128 R96, [R1+0x500] ;  /* 0x0005000001607983 */ /* 0x000ea20000100c00 */
[----:B------:R-:W-:-:S02]  /*8ec0*/  IMAD.MOV.U32 R228, RZ, RZ, R230 ;  /* 0x000000ffffe47224 */ /* 0x000fc400078e00e6 */
[----:B------:R-:W-:Y:S01]  /*8ed0*/  IMAD.MOV.U32 R229, RZ, RZ, R231 ;  /* 0x000000ffffe57224 */ /* 0x000fe200078e00e7 */
[----:B0-----:R-:W2:Y:S01]  /*8ee0*/  LDL.128 R120, [R1+0x4f0] ;  /* 0x0004f00001787983 */ /* 0x001ea20000100c00 */
        /* <DEDUP_REMOVED lines=15> */
[----:B0-----:R-:W-:-:S02]  /*8fe0*/  IMAD.MOV.U32 R232, RZ, RZ, R74 ;  /* 0x000000ffffe87224 */ /* 0x001fc400078e004a */
[----:B------:R-:W-:Y:S01]  /*8ff0*/  IMAD.MOV.U32 R233, RZ, RZ, R75 ;  /* 0x000000ffffe97224 */ /* 0x000fe200078e004b */
[----:B------:R-:W2:Y:S01]  /*9000*/  LDL.128 R92, [R1+0x510] ;  /* 0x00051000015c7983 */ /* 0x000ea20000100c00 */
[----:B------:R-:W-:Y:S02]  /*9010*/  IMAD.MOV.U32 R234, RZ, RZ, R76 ;  /* 0x000000ffffea7224 */ /* 0x000fe400078e004c */
[----:B------:R-:W-:Y:S02]  /*9020*/  IMAD.MOV.U32 R235, RZ, RZ, R77 ;  /* 0x000000ffffeb7224 */ /* 0x000fe400078e004d */
[----:B-1----:R-:W-:Y:S02]  /*9030*/  IMAD.MOV.U32 R238, RZ, RZ, R80 ;  /* 0x000000ffffee7224 */ /* 0x002fe400078e0050 */
[----:B------:R-:W-:Y:S01]  /*9040*/  IMAD.MOV.U32 R239, RZ, RZ, R81 ;  /* 0x000000ffffef7224 */ /* 0x000fe200078e0051 */
[----:B------:R0:W-:Y:S01]  /*9050*/  STL.128 [R1+0xdf0], R88 ;  /* 0x000df05801007387 */ /* 0x0001e20000100c00 */
[----:B------:R-:W-:-:S02]  /*9060*/  IMAD.MOV.U32 R228, RZ, RZ, R62 ;  /* 0x000000ffffe47224 */ /* 0x000fc400078e003e */
[----:B------:R-:W-:Y:S01]  /*9070*/  IMAD.MOV.U32 R229, RZ, RZ, R63 ;  /* 0x000000ffffe57224 */ /* 0x000fe200078e003f */
[----:B------:R-:W2:Y:S01]  /*9080*/  LDL.128 R80, [R1+0x540] ;  /* 0x0005400001507983 */ /* 0x000ea20000100c00 */
[----:B------:R-:W-:Y:S02]  /*9090*/  IMAD.MOV.U32 R230, RZ, RZ, R64 ;  /* 0x000000ffffe67224 */ /* 0x000fe400078e0040 */
[----:B------:R-:W-:Y:S01]  /*90a0*/  IMAD.MOV.U32 R231, RZ, RZ, R65 ;  /* 0x000000ffffe77224 */ /* 0x000fe200078e0041 */
[----:B------:R1:W-:Y:S01]  /*90b0*/  STL.128 [R1+0xde0], R244 ;  /* 0x000de0f401007387 */ /* 0x0003e20000100c00 */
[----:B------:R-:W-:-:S03]  /*90c0*/  IMAD.MOV.U32 R236, RZ, RZ, R78 ;  /* 0x000000ffffec7224 */ /* 0x000fc600078e004e */
[----:B------:R3:W-:Y:S04]  /*90d0*/  STL.128 [R1+0xe00], R232 ;  /* 0x000e00e801007387 */ /* 0x0007e80000100c00 */
[----:B0-----:R-:W2:Y:S01]  /*90e0*/  LDL.128 R88, [R1+0x520] ;  /* 0x0005200001587983 */ /* 0x001ea20000100c00 */
[----:B------:R-:W-:-:S03]  /*90f0*/  IMAD.MOV.U32 R237, RZ, RZ, R79 ;  /* 0x000000ffffed7224 */ /* 0x000fc600078e004f */
[----:B------:R0:W-:Y:S01]  /*9100*/  STL.128 [R1+0xe70], R228 ;  /* 0x000e70e401007387 */ /* 0x0001e20000100c00 */
[----:B-1----:R-:W-:-:S03]  /*9110*/  IMAD.MOV.U32 R244, RZ, RZ, R54 ;  /* 0x000000fffff47224 */ /* 0x002fc600078e0036 */
[----:B------:R-:W2:Y:S01]  /*9120*/  LDL.128 R76, [R1+0x550] ;  /* 0x00055000014c7983 */ /* 0x000ea20000100c00 */
[----:B------:R-:W-:Y:S02]  /*9130*/  IMAD.MOV.U32 R245, RZ, RZ, R55 ;  /* 0x000000fffff57224 */ /* 0x000fe400078e0037 */
[----:B------:R-:W-:Y:S01]  /*9140*/  IMAD.MOV.U32 R246, RZ, RZ, R56 ;  /* 0x000000fffff67224 */ /* 0x000fe200078e0038 */
[----:B------:R-:W2:Y:S01]  /*9150*/  LDL.128 R52, [R1+0x5a0] ;  /* 0x0005a00001347983 */ /* 0x000ea20000100c00 */
[----:B------:R-:W-:Y:S02]  /*9160*/  IMAD.MOV.U32 R247, RZ, RZ, R57 ;  /* 0x000000fffff77224 */ /* 0x000fe400078e0039 */
[----:B---3--:R-:W-:Y:S01]  /*9170*/  IMAD.MOV.U32 R232, RZ, RZ, R58 ;  /* 0x000000ffffe87224 */ /* 0x008fe200078e003a */
[----:B------:R1:W-:Y:S01]  /*9180*/  STL.128 [R1+0xe20], R240 ;  /* 0x000e20f001007387 */ /* 0x0003e20000100c00 */
[----:B------:R-:W-:Y:S02]  /*9190*/  IMAD.MOV.U32 R233, RZ, RZ, R59 ;  /* 0x000000ffffe97224 */ /* 0x000fe400078e003b */
[----:B------:R-:W-:Y:S01]  /*91a0*/  IMAD.MOV.U32 R234, RZ, RZ, R60 ;  /* 0x000000ffffea7224 */ /* 0x000fe200078e003c */
[----:B------:R-:W3:Y:S01]  /*91b0*/  LDL.128 R56, [R1+0x590] ;  /* 0x0005900001387983 */ /* 0x000ee20000100c00 */
[----:B------:R-:W-:-:S02]  /*91c0*/  IMAD.MOV.U32 R235, RZ, RZ, R61 ;  /* 0x000000ffffeb7224 */ /* 0x000fc400078e003d */
[----:B0-----:R-:W-:Y:S01]  /*91d0*/  IMAD.MOV.U32 R230, RZ, RZ, R220 ;  /* 0x000000ffffe67224 */ /* 0x001fe200078e00dc */
[----:B------:R-:W-:Y:S01]  /*91e0*/  STL.128 [R1+0xe10], R236 ;  /* 0x000e10ec01007387 */ /* 0x000fe20000100c00 */
[----:B------:R-:W-:Y:S02]  /*91f0*/  IMAD.MOV.U32 R231, RZ, RZ, R221 ;  /* 0x000000ffffe77224 */ /* 0x000fe400078e00dd */
[----:B------:R-:W-:Y:S01]  /*9200*/  IMAD.MOV.U32 R220, RZ, RZ, R222 ;  /* 0x000000ffffdc7224 */ /* 0x000fe200078e00de */
[----:B------:R-:W3:Y:S01]  /*9210*/  LDL.128 R72, [R1+0x560] ;  /* 0x0005600001487983 */ /* 0x000ee20000100c00 */
[----:B------:R-:W-:Y:S02]  /*9220*/  IMAD.MOV.U32 R221, RZ, RZ, R223 ;  /* 0x000000ffffdd7224 */ /* 0x000fe400078e00df */
[----:B------:R-:W-:Y:S01]  /*9230*/  IMAD.MOV.U32 R222, RZ, RZ, R224 ;  /* 0x000000ffffde7224 */ /* 0x000fe200078e00e0 */
[----:B------:R0:W-:Y:S01]  /*9240*/  STL.128 [R1+0xe60], R232 ;  /* 0x000e60e801007387 */ /* 0x0001e20000100c00 */
[----:B------:R-:W-:-:S02]  /*9250*/  IMAD.MOV.U32 R223, RZ, RZ, R225 ;  /* 0x000000ffffdf7224 */ /* 0x000fc400078e00e1 */
[----:B------:R-:W-:Y:S01]  /*9260*/  IMAD.MOV.U32 R224, RZ, RZ, R226 ;  /* 0x000000ffffe07224 */ /* 0x000fe200078e00e2 */
[----:B------:R4:W-:Y:S01]  /*9270*/  STL.128 [R1+0xe30], R208 ;  /* 0x000e30d001007387 */ /* 0x0009e20000100c00 */
[----:B------:R-:W-:Y:S02]  /*9280*/  IMAD.MOV.U32 R225, RZ, RZ, R227 ;  /* 0x000000ffffe17224 */ /* 0x000fe400078e00e3 */
[----:B-1----:R-:W-:Y:S01]  /*9290*/  IMAD.MOV.U32 R242, RZ, RZ, R40 ;  /* 0x000000fffff27224 */ /* 0x002fe200078e0028 */
[----:B------:R-:W3:Y:S01]  /*92a0*/  LDL.128 R60, [R1+0x580] ;  /* 0x00058000013c7983 */ /* 0x000ee20000100c00 */
[----:B------:R-:W-:Y:S02]  /*92b0*/  IMAD.MOV.U32 R243, RZ, RZ, R41 ;  /* 0x000000fffff37224 */ /* 0x000fe400078e0029 */
[----:B------:R-:W-:Y:S02]  /*92c0*/  IMAD.MOV.U32 R228, RZ, RZ, R46 ;  /* 0x000000ffffe47224 */ /* 0x000fe400078e002e */
[----:B------:R-:W-:-:S02]  /*92d0*/  IMAD.MOV.U32 R229, RZ, RZ, R47 ;  /* 0x000000ffffe57224 */ /* 0x000fc400078e002f */
[----:B------:R-:W-:Y:S02]  /*92e0*/  IMAD.MOV.U32 R226, RZ, RZ, R8 ;  /* 0x000000ffffe27224 */ /* 0x000fe400078e0008 */
[----:B0-----:R-:W-:Y:S02]  /*92f0*/  IMAD.MOV.U32 R232, RZ, RZ, R42 ;  /* 0x000000ffffe87224 */ /* 0x001fe400078e002a */
[----:B------:R-:W-:Y:S01]  /*9300*/  IMAD.MOV.U32 R233, RZ, RZ, R43 ;  /* 0x000000ffffe97224 */ /* 0x000fe200078e002b */
[----:B----4-:R-:W4:Y:S01]  /*9310*/  LDL.128 R208, [R1+0x570] ;  /* 0x0005700001d07983 */ /* 0x010f220000100c00 */
[----:B------:R-:W-:Y:S02]  /*9320*/  IMAD.MOV.U32 R234, RZ, RZ, R44 ;  /* 0x000000ffffea7224 */ /* 0x000fe400078e002c */
[----:B------:R-:W-:Y:S01]  /*9330*/  IMAD.MOV.U32 R235, RZ, RZ, R45 ;  /* 0x000000ffffeb7224 */ /* 0x000fe200078e002d */
[----:B------:R-:W4:Y:S01]  /*9340*/  LDL.128 R40, [R1+0x5d0] ;  /* 0x0005d00001287983 */ /* 0x000f220000100c00 */
[----:B------:R-:W-:-:S02]  /*9350*/  IMAD.MOV.U32 R227, RZ, RZ, R9 ;  /* 0x000000ffffe37224 */ /* 0x000fc400078e0009 */
[----:B------:R-:W-:Y:S01]  /*9360*/  IMAD.MOV.U32 R236, RZ, RZ, R66 ;  /* 0x000000ffffec7224 */ /* 0x000fe200078e0042 */
[----:B------:R-:W4:Y:S01]  /*9370*/  LDL.128 R44, [R1+0x5e0] ;  /* 0x0005e000012c7983 */ /* 0x000f220000100c00 */
[----:B------:R-:W-:Y:S02]  /*9380*/  IMAD.MOV.U32 R237, RZ, RZ, R67 ;  /* 0x000000ffffed7224 */ /* 0x000fe400078e0043 */
[----:B------:R-:W-:Y:S02]  /*9390*/  IMAD.MOV.U32 R238, RZ, RZ, R28 ;  /* 0x000000ffffee7224 */ /* 0x000fe400078e001c */
[----:B------:R-:W-:Y:S01]  /*93a0*/  IMAD.MOV.U32 R239, RZ, RZ, R29 ;  /* 0x000000ffffef7224 */ /* 0x000fe200078e001d */
[----:B------:R0:W-:Y:S04]  /*93b0*/  STL.128 [R1+0xec0], R220 ;  /* 0x000ec0dc01007387 */ /* 0x0001e80000100c00 */
[----:B------:R1:W-:Y:S01]  /*93c0*/  STL.128 [R1+0xed0], R224 ;  /* 0x000ed0e001007387 */ /* 0x0003e20000100c00 */
[----:B------:R-:W-:-:S03]  /*93d0*/  IMAD.MOV.U32 R240, RZ, RZ, R30 ;  /* 0x000000fffff07224 */ /* 0x000fc600078e001e */
[----:B------:R5:W-:Y:S01]  /*93e0*/  STL.128 [R1+0xe80], R236 ;  /* 0x000e80ec01007387 */ /* 0x000be20000100c00 */
[----:B------:R-:W-:-:S03]  /*93f0*/  IMAD.MOV.U32 R241, RZ, RZ, R31 ;  /* 0x000000fffff17224 */ /* 0x000fc600078e001f */
[----:B------:R-:W4:Y:S01]  /*9400*/  LDL.128 R64, [R1+0x5b0] ;  /* 0x0005b00001407983 */ /* 0x000f220000100c00 */
[----:B0-----:R-:W-:-:S03]  /*9410*/  IMAD.MOV.U32 R222, RZ, RZ, R36 ;  /* 0x000000ffffde7224 */ /* 0x001fc600078e0024 */
[----:B------:R0:W-:Y:S01]  /*9420*/  STL.128 [R1+0xea0], R232 ;  /* 0x000ea0e801007387 */ /* 0x0001e20000100c00 */
[----:B------:R-:W-:Y:S02]  /*9430*/  IMAD.MOV.U32 R223, RZ, RZ, R37 ;  /* 0x000000ffffdf7224 */ /* 0x000fe400078e0025 */
[----:B-1----:R-:W-:Y:S01]  /*9440*/  IMAD.MOV.U32 R224, RZ, RZ, R38 ;  /* 0x000000ffffe07224 */ /* 0x002fe200078e0026 */
[----:B------:R-:W4:Y:S01]  /*9450*/  LDL.128 R28, [R1+0x5c0] ;  /* 0x0005c000011c7983 */ /* 0x000f220000100c00 */
[----:B------:R-:W-:Y:S02]  /*9460*/  IMAD.MOV.U32 R225, RZ, RZ, R39 ;  /* 0x000000ffffe17224 */ /* 0x000fe400078e0027 */
[----:B-----5:R-:W-:Y:S01]  /*9470*/  IMAD.MOV.U32 R236, RZ, RZ, R10 ;  /* 0x000000ffffec7224 */ /* 0x020fe200078e000a */
[----:B------:R-:W5:Y:S01]  /*9480*/  LDL.128 R36, [R1+0x600] ;  /* 0x0006000001247983 */ /* 0x000f620000100c00 */
[----:B------:R-:W-:Y:S02]  /*9490*/  IMAD.MOV.U32 R237, RZ, RZ, R11 ;  /* 0x000000ffffed7224 */ /* 0x000fe400078e000b */
[----:B------:R-:W-:Y:S01]  /*94a0*/  IMAD.MOV.U32 R238, RZ, RZ, R20 ;  /* 0x000000ffffee7224 */ /* 0x000fe200078e0014 */
[----:B------:R-:W5:Y:S01]  /*94b0*/  LDL.128 R8, [R1+0x610] ;  /* 0x0006100001087983 */ /* 0x000f620000100c00 */
[----:B------:R-:W-:-:S02]  /*94c0*/  IMAD.MOV.U32 R239, RZ, RZ, R21 ;  /* 0x000000ffffef7224 */ /* 0x000fc400078e0015 */
[----:B0-----:R-:W-:Y:S02]  /*94d0*/  IMAD.MOV.U32 R232, RZ, RZ, R22 ;  /* 0x000000ffffe87224 */ /* 0x001fe400078e0016 */
[----:B------:R-:W-:Y:S02]  /*94e0*/  IMAD.MOV.U32 R233, RZ, RZ, R23 ;  /* 0x000000ffffe97224 */ /* 0x000fe400078e0017 */
[----:B------:R-:W5:Y:S01]  /*94f0*/  LDL.128 R20, [R1+0x620] ;  /* 0x0006200001147983 */ /* 0x000f620000100c00 */
[----:B------:R-:W-:Y:S02]  /*9500*/  IMAD.MOV.U32 R234, RZ, RZ, R24 ;  /* 0x000000ffffea7224 */ /* 0x000fe400078e0018 */
[----:B------:R-:W-:Y:S02]  /*9510*/  IMAD.MOV.U32 R235, RZ, RZ, R25 ;  /* 0x000000ffffeb7224 */ /* 0x000fe400078e0019 */
[----:B------:R-:W-:Y:S02]  /*9520*/  IMAD.MOV.U32 R220, RZ, RZ, R26 ;  /* 0x000000ffffdc7224 */ /* 0x000fe400078e001a */
[----:B------:R-:W-:-:S02]  /*9530*/  IMAD.MOV.U32 R221, RZ, RZ, R27 ;  /* 0x000000ffffdd7224 */ /* 0x000fc400078e001b */
[----:B------:R-:W5:Y:S01]  /*9540*/  LDL.128 R24, [R1+0x5f0] ;  /* 0x0005f00001187983 */ /* 0x000f620000100c00 */
        /* <DEDUP_REMOVED lines=29> */
[----:B------:R-:W-:Y:S01]  /*9720*/  IMAD.MOV.U32 R187, RZ, RZ, R213 ;  /* 0x000000ffffbb7224 */ /* 0x000fe200078e00d5 */
[----:B------:R0:W-:Y:S01]  /*9730*/  STL.128 [R1+0xf20], R12 ;  /* 0x000f200c01007387 */ /* 0x0001e20000100c00 */
[----:B------:R-:W-:-:S02]  /*9740*/  IMAD.MOV.U32 R212, RZ, RZ, R214 ;  /* 0x000000ffffd47224 */ /* 0x000fc400078e00d6 */
[----:B------:R-:W-:Y:S02]  /*9750*/  IMAD.MOV.U32 R213, RZ, RZ, R215 ;  /* 0x000000ffffd57224 */ /* 0x000fe400078e00d7 */
[----:B------:R-:W-:Y:S02]  /*9760*/  IMAD.MOV.U32 R214, RZ, RZ, R216 ;  /* 0x000000ffffd67224 */ /* 0x000fe400078e00d8 */
[----:B------:R-:W-:Y:S01]  /*9770*/  IMAD.MOV.U32 R215, RZ, RZ, R217 ;  /* 0x000000ffffd77224 */ /* 0x000fe200078e00d9 */
[----:B------:R1:W-:Y:S01]  /*9780*/  STL.128 [R1+0xf30], R16 ;  /* 0x000f301001007387 */ /* 0x0003e20000100c00 */
[----:B------:R-:W-:Y:S02]  /*9790*/  IMAD.MOV.U32 R216, RZ, RZ, R218 ;  /* 0x000000ffffd87224 */ /* 0x000fe400078e00da */
[----:B------:R-:W-:Y:S02]  /*97a0*/  IMAD.MOV.U32 R217, RZ, RZ, R219 ;  /* 0x000000ffffd97224 */ /* 0x000fe400078e00db */
[----:B------:R-:W-:-:S02]  /*97b0*/  IMAD.MOV.U32 R218, RZ, RZ, R84 ;  /* 0x000000ffffda7224 */ /* 0x000fc400078e0054 */
[----:B------:R-:W-:Y:S01]  /*97c0*/  IMAD.MOV.U32 R219, RZ, RZ, R85 ;  /* 0x000000ffffdb7224 */ /* 0x000fe200078e0055 */
[----:B0-----:R-:W5:Y:S04]  /*97d0*/  LDL.128 R12, [R1+0x630] ;  /* 0x00063000010c7983 */ /* 0x001f680000100c00 */
[----:B------:R0:W-:Y:S04]  /*97e0*/  STL.128 [R1+0xf00], R220 ;  /* 0x000f00dc01007387 */ /* 0x0001e80000100c00 */
[----:B-1----:R-:W5:Y:S04]  /*97f0*/  LDL.128 R16, [R1+0x640] ;  /* 0x0006400001107983 */ /* 0x002f680000100c00 */
[----:B------:R1:W-:Y:S04]  /*9800*/  STL.128 [R1+0xf40], R32 ;  /* 0x000f402001007387 */ /* 0x0003e80000100c00 */
[----:B------:R1:W-:Y:S04]  /*9810*/  STL.128 [R1+0xf80], R184 ;  /* 0x000f80b801007387 */ /* 0x0003e80000100c00 */
[----:B------:R1:W-:Y:S01]  /*9820*/  STL.128 [R1+0xf90], R212 ;  /* 0x000f90d401007387 */ /* 0x0003e20000100c00 */
[----:B0-----:R-:W-:-:S02]  /*9830*/  IMAD.MOV.U32 R220, RZ, RZ, R86 ;  /* 0x000000ffffdc7224 */ /* 0x001fc400078e0056 */
[----:B------:R-:W-:Y:S01]  /*9840*/  IMAD.MOV.U32 R221, RZ, RZ, R87 ;  /* 0x000000ffffdd7224 */ /* 0x000fe200078e0057 */
[----:B------:R0:W-:Y:S01]  /*9850*/  STL.128 [R1+0xfa0], R216 ;  /* 0x000fa0d801007387 */ /* 0x0001e20000100c00 */
[----:B------:R-:W-:Y:S02]  /*9860*/  IMAD.MOV.U32 R222, RZ, RZ, R104 ;  /* 0x000000ffffde7224 */ /* 0x000fe400078e0068 */
[----:B------:R-:W-:Y:S01]  /*9870*/  IMAD.MOV.U32 R223, RZ, RZ, R105 ;  /* 0x000000ffffdf7224 */ /* 0x000fe200078e0069 */
[----:B-1----:R-:W5:Y:S01]  /*9880*/  LDL.128 R32, [R1+0x650] ;  /* 0x0006500001207983 */ /* 0x002f620000100c00 */
[----:B------:R-:W-:-:S03]  /*9890*/  IMAD.MOV.U32 R184, RZ, RZ, R106 ;  /* 0x000000ffffb87224 */ /* 0x000fc600078e006a */
[----:B------:R-:W5:Y:S01]  /*98a0*/  LDL.128 R84, [R1+0x680] ;  /* 0x0006800001547983 */ /* 0x000f620000100c00 */
[----:B------:R-:W-:Y:S02]  /*98b0*/  IMAD.MOV.U32 R185, RZ, RZ, R107 ;  /* 0x000000ffffb97224 */ /* 0x000fe400078e006b */
[----:B------:R-:W-:Y:S01]  /*98c0*/  IMAD.MOV.U32 R212, RZ, RZ, R126 ;  /* 0x000000ffffd47224 */ /* 0x000fe200078e007e */
[----:B------:R-:W5:Y:S01]  /*98d0*/  LDL.128 R104, [R1+0x690] ;  /* 0x0006900001687983 */ /* 0x000f620000100c00 */
[----:B------:R-:W-:Y:S02]  /*98e0*/  IMAD.MOV.U32 R213, RZ, RZ, R127 ;  /* 0x000000ffffd57224 */ /* 0x000fe400078e007f */
[----:B------:R-:W-:Y:S02]  /*98f0*/  IMAD.MOV.U32 R214, RZ, RZ, R144 ;  /* 0x000000ffffd67224 */ /* 0x000fe400078e0090 */
[----:B------:R-:W-:Y:S02]  /*9900*/  IMAD.MOV.U32 R215, RZ, RZ, R145 ;  /* 0x000000ffffd77224 */ /* 0x000fe400078e0091 */
[----:B0-----:R-:W-:-:S02]  /*9910*/  IMAD.MOV.U32 R216, RZ, RZ, R146 ;  /* 0x000000ffffd87224 */ /* 0x001fc400078e0092 */
[----:B------:R-:W-:Y:S02]  /*9920*/  IMAD.MOV.U32 R217, RZ, RZ, R147 ;  /* 0x000000ffffd97224 */ /* 0x000fe400078e0093 */
[----:B------:R-:W-:Y:S02]  /*9930*/  IMAD.MOV.U32 R218, RZ, RZ, R168 ;  /* 0x000000ffffda7224 */ /* 0x000fe400078e00a8 */
[----:B------:R-:W-:Y:S02]  /*9940*/  IMAD.MOV.U32 R219, RZ, RZ, R169 ;  /* 0x000000ffffdb7224 */ /* 0x000fe400078e00a9 */
[----:B------:R-:W-:Y:S02]  /*9950*/  IMAD.MOV.U32 R186, RZ, RZ, R124 ;  /* 0x000000ffffba7224 */ /* 0x000fe400078e007c */
[----:B------:R-:W-:Y:S01]  /*9960*/  IMAD.MOV.U32 R187, RZ, RZ, R125 ;  /* 0x000000ffffbb7224 */ /* 0x000fe200078e007d */
[----:B------:R0:W-:Y:S04]  /*9970*/  STL.128 [R1+0xf10], R224 ;  /* 0x000f10e001007387 */ /* 0x0001e80000100c00 */
[----:B------:R1:W-:Y:S04]  /*9980*/  STL.128 [R1+0xfd0], R212 ;  /* 0x000fd0d401007387 */ /* 0x0003e80000100c00 */
[----:B------:R1:W-:Y:S04]  /*9990*/  STL.128 [R1+0xfe0], R216 ;  /* 0x000fe0d801007387 */ /* 0x0003e80000100c00 */
[----:B------:R-:W-:Y:S04]  /*99a0*/  STL.128 [R1+0xfb0], R220 ;  /* 0x000fb0dc01007387 */ /* 0x000fe80000100c00 */
[----:B------:R1:W-:Y:S01]  /*99b0*/  STL.128 [R1+0xfc0], R184 ;  /* 0x000fc0b801007387 */ /* 0x0003e20000100c00 */
[----:B0-----:R-:W-:-:S02]  /*99c0*/  IMAD.MOV.U32 R224, RZ, RZ, R170 ;  /* 0x000000ffffe07224 */ /* 0x001fc400078e00aa */
[----:B------:R-:W-:Y:S01]  /*99d0*/  IMAD.MOV.U32 R225, RZ, RZ, R171 ;  /* 0x000000ffffe17224 */ /* 0x000fe200078e00ab */
[----:B------:R-:W5:Y:S01]  /*99e0*/  LDL.128 R124, [R1+0x6a0] ;  /* 0x0006a000017c7983 */ /* 0x000f620000100c00 */
[----:B--2---:R-:W-:Y:S02]  /*99f0*/  IMAD.MOV.U32 R226, RZ, RZ, R172 ;  /* 0x000000ffffe27224 */ /* 0x004fe400078e00ac */
[----:B------:R-:W-:Y:S01]  /*9a00*/  IMAD.MOV.U32 R227, RZ, RZ, R173 ;  /* 0x000000ffffe37224 */ /* 0x000fe200078e00ad */
[----:B------:R0:W-:Y:S01]  /*9a10*/  STL.128 [R1+0xeb0], R228 ;  /* 0x000eb0e401007387 */ /* 0x0001e20000100c00 */
[----:B-1----:R-:W-:Y:S02]  /*9a20*/  IMAD.MOV.U32 R214, RZ, RZ, R180 ;  /* 0x000000ffffd67224 */ /* 0x002fe400078e00b4 */
[----:B------:R-:W-:Y:S01]  /*9a30*/  IMAD.MOV.U32 R215, RZ, RZ, R181 ;  /* 0x000000ffffd77224 */ /* 0x000fe200078e00b5 */
[----:B------:R-:W-:Y:S01]  /*9a40*/  STL.128 [R1+0xef0], R232 ;  /* 0x000ef0e801007387 */ /* 0x000fe20000100c00 */
[----:B------:R-:W-:-:S02]  /*9a50*/  IMAD.MOV.U32 R216, RZ, RZ, R182 ;  /* 0x000000ffffd87224 */ /* 0x000fc400078e00b6 */
[----:B------:R-:W-:Y:S01]  /*9a60*/  IMAD.MOV.U32 R217, RZ, RZ, R183 ;  /* 0x000000ffffd97224 */ /* 0x000fe200078e00b7 */
[----:B------:R-:W2:Y:S01]  /*9a70*/  LDL.128 R184, [R1+0x6d0] ;  /* 0x0006d00001b87983 */ /* 0x000ea20000100c00 */
[----:B------:R-:W-:Y:S02]  /*9a80*/  IMAD.MOV.U32 R218, RZ, RZ, R188 ;  /* 0x000000ffffda7224 */ /* 0x000fe400078e00bc */
[----:B------:R-:W-:Y:S01]  /*9a90*/  IMAD.MOV.U32 R219, RZ, RZ, R189 ;  /* 0x000000ffffdb7224 */ /* 0x000fe200078e00bd */
[----:B------:R-:W2:Y:S01]  /*9aa0*/  LDL.128 R180, [R1+0x6e0] ;  /* 0x0006e00001b47983 */ /* 0x000ea20000100c00 */
[----:B------:R-:W-:Y:S02]  /*9ab0*/  IMAD.MOV.U32 R220, RZ, RZ, R174 ;  /* 0x000000ffffdc7224 */ /* 0x000fe400078e00ae */
[----:B------:R-:W-:Y:S01]  /*9ac0*/  IMAD.MOV.U32 R221, RZ, RZ, R175 ;  /* 0x000000ffffdd7224 */ /* 0x000fe200078e00af */
[----:B------:R-:W-:Y:S01]  /*9ad0*/  STL.128 [R1+0xf50], R48 ;  /* 0x000f503001007387 */ /* 0x000fe20000100c00 */
[----:B------:R-:W-:-:S02]  /*9ae0*/  IMAD.MOV.U32 R222, RZ, RZ, R176 ;  /* 0x000000ffffde7224 */ /* 0x000fc400078e00b0 */
[----:B------:R-:W-:Y:S01]  /*9af0*/  IMAD.MOV.U32 R223, RZ, RZ, R177 ;  /* 0x000000ffffdf7224 */ /* 0x000fe200078e00b1 */
[----:B------:R-:W-:Y:S01]  /*9b00*/  STL.128 [R1+0xee0], R236 ;  /* 0x000ee0ec01007387 */ /* 0x000fe20000100c00 */
[----:B------:R-:W-:Y:S02]  /*9b10*/  IMAD.MOV.U32 R212, RZ, RZ, R178 ;  /* 0x000000ffffd47224 */ /* 0x000fe400078e00b2 */
[----:B------:R-:W-:Y:S01]  /*9b20*/  IMAD.MOV.U32 R213, RZ, RZ, R179 ;  /* 0x000000ffffd57224 */ /* 0x000fe200078e00b3 */
[----:B------:R1:W-:Y:S01]  /*9b30*/  STL.128 [R1+0xff0], R224 ;  /* 0x000ff0e001007387 */ /* 0x0003e20000100c00 */
[----:B0-----:R-:W-:-:S03]  /*9b40*/  IMAD.MOV.U32 R228, RZ, RZ, R190 ;  /* 0x000000ffffe47224 */ /* 0x001fc600078e00be */
[----:B------:R0:W-:Y:S01]  /*9b50*/  STL.128 [R1+0x1020], R216 ;  /* 0x001020d801007387 */ /* 0x0001e20000100c00 */
[----:B------:R-:W-:Y:S02]  /*9b60*/  IMAD.MOV.U32 R229, RZ, RZ, R191 ;  /* 0x000000ffffe57224 */ /* 0x000fe400078e00bf */
[----:B------:R-:W-:Y:S01]  /*9b70*/  IMAD.MOV.U32 R230, RZ, RZ, R192 ;  /* 0x000000ffffe67224 */ /* 0x000fe200078e00c0 */
[----:B------:R0:W-:Y:S01]  /*9b80*/  STL.128 [R1+0x1000], R220 ;  /* 0x001000dc01007387 */ /* 0x0001e20000100c00 */
[----:B------:R-:W-:-:S03]  /*9b90*/  IMAD.MOV.U32 R231, RZ, RZ, R193 ;  /* 0x000000ffffe77224 */ /* 0x000fc600078e00c1 */
[----:B------:R0:W-:Y:S04]  /*9ba0*/  STL.128 [R1+0x1010], R212 ;  /* 0x001010d401007387 */ /* 0x0001e80000100c00 */
[----:B------:R-:W2:Y:S01]  /*9bb0*/  LDL.128 R176, [R1+0x6f0] ;  /* 0x0006f00001b07983 */ /* 0x000ea20000100c00 */
[----:B-1----:R-:W-:Y:S02]  /*9bc0*/  IMAD.MOV.U32 R224, RZ, RZ, R202 ;  /* 0x000000ffffe07224 */ /* 0x002fe400078e00ca */
[----:B------:R-:W-:Y:S01]  /*9bd0*/  IMAD.MOV.U32 R225, RZ, RZ, R203 ;  /* 0x000000ffffe17224 */ /* 0x000fe200078e00cb */
[----:B------:R-:W2:Y:S01]  /*9be0*/  LDL.128 R48, [R1+0x660] ;  /* 0x0006600001307983 */ /* 0x000ea20000100c00 */
[----:B0-----:R-:W-:Y:S02]  /*9bf0*/  IMAD.MOV.U32 R218, RZ, RZ, R200 ;  /* 0x000000ffffda7224 */ /* 0x001fe400078e00c8 */
        /* <DEDUP_REMOVED lines=19> */
[----:B------:R3:W-:Y:S04]  /*9d30*/  STL.128 [R1+0x1050], R216 ;  /* 0x001050d801007387 */ /* 0x0007e80000100c00 */
[----:B------:R3:W-:Y:S04]  /*9d40*/  STL.128 [R1+0x1060], R224 ;  /* 0x001060e001007387 */ /* 0x0007e80000100c00 */
[----:B------:R-:W2:Y:S01]  /*9d50*/  LDL.128 R196, [R1+0x740] ;  /* 0x0007400001c47983 */ /* 0x000ea20000100c00 */
[----:B0-----:R-:W-:-:S02]  /*9d60*/  IMAD.MOV.U32 R228, RZ, RZ, R150 ;  /* 0x000000ffffe47224 */ /* 0x001fc400078e0096 */
[----:B------:R-:W-:Y:S01]  /*9d70*/  IMAD.MOV.U32 R229, RZ, RZ, R151 ;  /* 0x000000ffffe57224 */ /* 0x000fe200078e0097 */
[----:B------:R-:W2:Y:S01]  /*9d80*/  LDL.128 R204, [R1+0x780] ;  /* 0x0007800001cc7983 */ /* 0x000ea20000100c00 */
[----:B-1----:R-:W-:Y:S02]  /*9d90*/  IMAD.MOV.U32 R220, RZ, RZ, R158 ;  /* 0x000000ffffdc7224 */ /* 0x002fe400078e009e */
[----:B------:R-:W-:Y:S01]  /*9da0*/  IMAD.MOV.U32 R221, RZ, RZ, R159 ;  /* 0x000000ffffdd7224 */ /* 0x000fe200078e009f */
[----:B---3--:R-:W3:Y:S01]  /*9db0*/  LDL.128 R216, [R1+0x770] ;  /* 0x0007700001d87983 */ /* 0x008ee20000100c00 */
[----:B------:R-:W-:Y:S02]  /*9dc0*/  IMAD.MOV.U32 R222, RZ, RZ, R152 ;  /* 0x000000ffffde7224 */ /* 0x000fe400078e0098 */
[----:B------:R-:W-:Y:S01]  /*9dd0*/  IMAD.MOV.U32 R223, RZ, RZ, R153 ;  /* 0x000000ffffdf7224 */ /* 0x000fe200078e0099 */
[----:B------:R-:W3:Y:S01]  /*9de0*/  LDL.128 R164, [R1+0x6c0] ;  /* 0x0006c00001a47983 */ /* 0x000ee20000100c00 */
[----:B------:R-:W-:-:S02]  /*9df0*/  IMAD.MOV.U32 R224, RZ, RZ, R154 ;  /* 0x000000ffffe07224 */ /* 0x000fc400078e009a */
[----:B------:R-:W-:Y:S01]  /*9e00*/  IMAD.MOV.U32 R225, RZ, RZ, R155 ;  /* 0x000000ffffe17224 */ /* 0x000fe200078e009b */
[----:B------:R-:W-:Y:S01]  /*9e10*/  STL.128 [R1+0xe90], R240 ;  /* 0x000e90f001007387 */ /* 0x000fe20000100c00 */
[----:B------:R-:W-:Y:S02]  /*9e20*/  IMAD.MOV.U32 R226, RZ, RZ, R148 ;  /* 0x000000ffffe27224 */ /* 0x000fe400078e0094 */
[----:B------:R-:W-:Y:S01]  /*9e30*/  IMAD.MOV.U32 R227, RZ, RZ, R149 ;  /* 0x000000ffffe37224 */ /* 0x000fe200078e0095 */
[----:B------:R-:W-:Y:S01]  /*9e40*/  STL.128 [R1+0xf60], R68 ;  /* 0x000f604401007387 */ /* 0x000fe20000100c00 */
[----:B------:R-:W-:Y:S02]  /*9e50*/  IMAD.MOV.U32 R230, RZ, RZ, R160 ;  /* 0x000000ffffe67224 */ /* 0x000fe400078e00a0 */
[----:B------:R-:W-:Y:S01]  /*9e60*/  IMAD.MOV.U32 R231, RZ, RZ, R161 ;  /* 0x000000ffffe77224 */ /* 0x000fe200078e00a1 */
[----:B------:R0:W-:Y:S01]  /*9e70*/  STL.128 [R1+0x1070], R232 ;  /* 0x001070e801007387 */ /* 0x0001e20000100c00 */
[----:B------:R-:W-:-:S02]  /*9e80*/  IMAD.MOV.U32 R236, RZ, RZ, R162 ;  /* 0x000000ffffec7224 */ /* 0x000fc400078e00a2 */
[----:B------:R-:W-:Y:S01]  /*9e90*/  IMAD.MOV.U32 R237, RZ, RZ, R163 ;  /* 0x000000ffffed7224 */ /* 0x000fe200078e00a3 */
[----:B------:R1:W-:Y:S01]  /*9ea0*/  STL.128 [R1+0x1080], R220 ;  /* 0x001080dc01007387 */ /* 0x0003e20000100c00 */
[----:B------:R-:W-:Y:S02]  /*9eb0*/  IMAD.MOV.U32 R238, RZ, RZ, R136 ;  /* 0x000000ffffee7224 */ /* 0x000fe400078e0088 */
[----:B------:R-:W-:Y:S01]  /*9ec0*/  IMAD.MOV.U32 R239, RZ, RZ, R137 ;  /* 0x000000ffffef7224 */ /* 0x000fe200078e0089 */
[----:B------:R4:W-:Y:S01]  /*9ed0*/  STL.128 [R1+0x1090], R224 ;  /* 0x001090e001007387 */ /* 0x0009e20000100c00 */
[----:B------:R-:W-:-:S03]  /*9ee0*/  IMAD.MOV.U32 R244, RZ, RZ, R122 ;  /* 0x000000fffff47224 */ /* 0x000fc600078e007a */
[----:B------:R4:W-:Y:S01]  /*9ef0*/  STL.128 [R1+0x10a0], R228 ;  /* 0x0010a0e401007387 */ /* 0x0009e20000100c00 */
[----:B------:R-:W-:-:S03]  /*9f00*/  IMAD.MOV.U32 R245, RZ, RZ, R123 ;  /* 0x000000fffff57224 */ /* 0x000fc600078e007b */
[----:B------:R-:W3:Y:S01]  /*9f10*/  LDL.128 R156, [R1+0x790] ;  /* 0x00079000019c7983 */ /* 0x000ee20000100c00 */
[----:B0-----:R-:W-:Y:S02]  /*9f20*/  IMAD.MOV.U32 R232, RZ, RZ, R138 ;  /* 0x000000ffffe87224 */ /* 0x001fe400078e008a */
[----:B------:R-:W-:Y:S01]  /*9f30*/  IMAD.MOV.U32 R233, RZ, RZ, R139 ;  /* 0x000000ffffe97224 */ /* 0x000fe200078e008b */
[----:B-1----:R-:W3:Y:S01]  /*9f40*/  LDL.128 R220, [R1+0x7c0] ;  /* 0x0007c00001dc7983 */ /* 0x002ee20000100c00 */
[----:B------:R-:W-:Y:S02]  /*9f50*/  IMAD.MOV.U32 R234, RZ, RZ, R132 ;  /* 0x000000ffffea7224 */ /* 0x000fe400078e0084 */
[----:B------:R-:W-:Y:S01]  /*9f60*/  IMAD.MOV.U32 R235, RZ, RZ, R133 ;  /* 0x000000ffffeb7224 */ /* 0x000fe200078e0085 */
[----:B------:R-:W3:Y:S01]  /*9f70*/  LDL.128 R160, [R1+0x7d0] ;  /* 0x0007d00001a07983 */ /* 0x000ee20000100c00 */
[----:B----4-:R-:W-:Y:S02]  /*9f80*/  IMAD.MOV.U32 R224, RZ, RZ, R134 ;  /* 0x000000ffffe07224 */ /* 0x010fe400078e0086 */
[----:B------:R-:W-:Y:S01]  /*9f90*/  IMAD.MOV.U32 R225, RZ, RZ, R135 ;  /* 0x000000ffffe17224 */ /* 0x000fe200078e0087 */
[----:B------:R-:W4:Y:S01]  /*9fa0*/  LDL.128 R68, [R1+0x670] ;  /* 0x0006700001447983 */ /* 0x000f220000100c00 */
[----:B------:R-:W-:-:S02]  /*9fb0*/  IMAD.MOV.U32 R226, RZ, RZ, R128 ;  /* 0x000000ffffe27224 */ /* 0x000fc400078e0080 */
[----:B------:R-:W-:Y:S01]  /*9fc0*/  IMAD.MOV.U32 R227, RZ, RZ, R129 ;  /* 0x000000ffffe37224 */ /* 0x000fe200078e0081 */
[----:B------:R-:W4:Y:S01]  /*9fd0*/  LDL.128 R168, [R1+0x710] ;  /* 0x0007100001a87983 */ /* 0x000f220000100c00 */
[----:B------:R-:W-:Y:S02]  /*9fe0*/  IMAD.MOV.U32 R228, RZ, RZ, R130 ;  /* 0x000000ffffe47224 */ /* 0x000fe400078e0082 */
[----:B------:R-:W-:Y:S01]  /*9ff0*/  IMAD.MOV.U32 R229, RZ, RZ, R131 ;  /* 0x000000ffffe57224 */ /* 0x000fe200078e0083 */
[----:B------:R-:W4:Y:S01]  /*a000*/  LDL.128 R144, [R1+0x6b0] ;  /* 0x0006b00001907983 */ /* 0x000f220000100c00 */
[----:B------:R-:W-:Y:S02]  /*a010*/  IMAD.MOV.U32 R230, RZ, RZ, R140 ;  /* 0x000000ffffe67224 */ /* 0x000fe400078e008c */
[----:B------:R-:W-:Y:S01]  /*a020*/  IMAD.MOV.U32 R231, RZ, RZ, R141 ;  /* 0x000000ffffe77224 */ /* 0x000fe200078e008d */
[----:B------:R-:W4:Y:S01]  /*a030*/  LDL.128 R172, [R1+0x700] ;  /* 0x0007000001ac7983 */ /* 0x000f220000100c00 */
[----:B------:R-:W-:-:S02]  /*a040*/  IMAD.MOV.U32 R246, RZ, RZ, R96 ;  /* 0x000000fffff67224 */ /* 0x000fc400078e0060 */
[----:B------:R-:W-:Y:S01]  /*a050*/  IMAD.MOV.U32 R247, RZ, RZ, R97 ;  /* 0x000000fffff77224 */ /* 0x000fe200078e0061 */
[----:B------:R0:W-:Y:S01]  /*a060*/  STL.128 [R1+0x10b0], R236 ;  /* 0x0010b0ec01007387 */ /* 0x0001e20000100c00 */
[----:B------:R-:W-:Y:S02]  /*a070*/  IMAD.MOV.U32 R240, RZ, RZ, R142 ;  /* 0x000000fffff07224 */ /* 0x000fe400078e008e */
[----:B------:R-:W-:Y:S01]  /*a080*/  IMAD.MOV.U32 R241, RZ, RZ, R143 ;  /* 0x000000fffff17224 */ /* 0x000fe200078e008f */
[----:B------:R-:W-:Y:S04]  /*a090*/  STL.128 [R1+0x10c0], R232 ;  /* 0x0010c0e801007387 */ /* 0x000fe80000100c00 */
[----:B------:R1:W-:Y:S04]  /*a0a0*/  STL.128 [R1+0x10d0], R224 ;  /* 0x0010d0e001007387 */ /* 0x0003e80000100c00 */
[----:B------:R1:W-:Y:S04]  /*a0b0*/  STL.128 [R1+0x10e0], R228 ;  /* 0x0010e0e401007387 */ /* 0x0003e80000100c00 */
[----:B------:R-:W4:Y:S01]  /*a0c0*/  LDL.128 R136, [R1+0x7e0] ;  /* 0x0007e00001887983 */ /* 0x000f220000100c00 */
[----:B0-----:R-:W-:-:S02]  /*a0d0*/  IMAD.MOV.U32 R236, RZ, RZ, R110 ;  /* 0x000000ffffec7224 */ /* 0x001fc400078e006e */
[----:B------:R-:W-:Y:S01]  /*a0e0*/  IMAD.MOV.U32 R237, RZ, RZ, R111 ;  /* 0x000000ffffed7224 */ /* 0x000fe200078e006f */
[----:B------:R-:W4:Y:S01]  /*a0f0*/  LDL.128 R140, [R1+0x820] ;  /* 0x00082000018c7983 */ /* 0x000f220000100c00 */
[----:B------:R-:W-:Y:S02]  /*a100*/  IMAD.MOV.U32 R238, RZ, RZ, R120 ;  /* 0x000000ffffee7224 */ /* 0x000fe400078e0078 */
[----:B------:R-:W-:Y:S01]  /*a110*/  IMAD.MOV.U32 R239, RZ, RZ, R121 ;  /* 0x000000ffffef7224 */ /* 0x000fe200078e0079 */
[----:B-1----:R-:W4:Y:S01]  /*a120*/  LDL.128 R224, [R1+0x810] ;  /* 0x0008100001e07983 */ /* 0x002f220000100c00 */
[----:B------:R-:W-:Y:S02]  /*a130*/  IMAD.MOV.U32 R232, RZ, RZ, R118 ;  /* 0x000000ffffe87224 */ /* 0x000fe400078e0076 */
[----:B------:R-:W-:Y:S01]  /*a140*/  IMAD.MOV.U32 R233, RZ, RZ, R119 ;  /* 0x000000ffffe97224 */ /* 0x000fe200078e0077 */
[----:B------:R0:W-:Y:S01]  /*a150*/  STL.128 [R1+0x1130], R244 ;  /* 0x001130f401007387 */ /* 0x0001e20000100c00 */
        /* <DEDUP_REMOVED lines=8> */
[----:B------:R1:W-:Y:S01]  /*a1e0*/  STL.128 [R1+0x1120], R236 ;  /* 0x001120ec01007387 */ /* 0x0003e20000100c00 */
[----:B------:R-:W-:-:S02]  /*a1f0*/  IMAD.MOV.U32 R242, RZ, RZ, R116 ;  /* 0x000000fffff27224 */ /* 0x000fc400078e0074 */
[----:B0-----:R-:W-:Y:S01]  /*a200*/  IMAD.MOV.U32 R244, RZ, RZ, R102 ;  /* 0x000000fffff47224 */ /* 0x001fe200078e0066 */
[----:B------:R-:W4:Y:S01]  /*a210*/  LDL.128 R120, [R1+0x870] ;  /* 0x0008700001787983 */ /* 0x000f220000100c00 */
[----:B------:R-:W-:Y:S02]  /*a220*/  IMAD.MOV.U32 R245, RZ, RZ, R103 ;  /* 0x000000fffff57224 */ /* 0x000fe400078e0067 */
[----:B------:R-:W-:Y:S01]  /*a230*/  IMAD.MOV.U32 R246, RZ, RZ, R80 ;  /* 0x000000fffff67224 */ /* 0x000fe200078e0050 */
[----:B------:R-:W4:Y:S01]  /*a240*/  LDL.128 R152, [R1+0x7a0] ;  /* 0x0007a00001987983 */ /* 0x000f220000100c00 */
[----:B------:R-:W-:Y:S02]  /*a250*/  IMAD.MOV.U32 R247, RZ, RZ, R81 ;  /* 0x000000fffff77224 */ /* 0x000fe400078e0051 */
[----:B------:R-:W-:Y:S01]  /*a260*/  IMAD.MOV.U32 R243, RZ, RZ, R117 ;  /* 0x000000fffff37224 */ /* 0x000fe200078e0075 */
[----:B------:R0:W-:Y:S01]  /*a270*/  STL.128 [R1+0x1100], R232 ;  /* 0x001100e801007387 */ /* 0x0001e20000100c00 */
[----:B-1----:R-:W-:-:S03]  /*a280*/  IMAD.MOV.U32 R236, RZ, RZ, R94 ;  /* 0x000000ffffec7224 */ /* 0x002fc600078e005e */
[----:B------:R1:W-:Y:S01]  /*a290*/  STL.128 [R1+0x1110], R228 ;  /* 0x001110e401007387 */ /* 0x0003e20000100c00 */
[----:B------:R-:W-:Y:S02]  /*a2a0*/  IMAD.MOV.U32 R237, RZ, RZ, R95 ;  /* 0x000000ffffed7224 */ /* 0x000fe400078e005f */
[----:B------:R-:W-:Y:S01]  /*a2b0*/  IMAD.MOV.U32 R238, RZ, RZ, R88 ;  /* 0x000000ffffee7224 */ /* 0x000fe200078e0058 */
[----:B------:R-:W4:Y:S01]  /*a2c0*/  LDL.128 R116, [R1+0x830] ;  /* 0x0008300001747983 */ /* 0x000f220000100c00 */
[----:B------:R-:W-:-:S03]  /*a2d0*/  IMAD.MOV.U32 R239, RZ, RZ, R89 ;  /* 0x000000ffffef7224 */ /* 0x000fc600078e0059 */
[----:B------:R1:W-:Y:S01]  /*a2e0*/  STL.128 [R1+0x1170], R244 ;  /* 0x001170f401007387 */ /* 0x0003e20000100c00 */
[----:B0-----:R-:W-:-:S03]  /*a2f0*/  IMAD.MOV.U32 R232, RZ, RZ, R98 ;  /* 0x000000ffffe87224 */ /* 0x001fc600078e0062 */
[----:B------:R-:W4:Y:S01]  /*a300*/  LDL.128 R148, [R1+0x7b0] ;  /* 0x0007b00001947983 */ /* 0x000f220000100c00 */
[----:B------:R-:W-:Y:S02]  /*a310*/  IMAD.MOV.U32 R233, RZ, RZ, R99 ;  /* 0x000000ffffe97224 */ /* 0x000fe400078e0063 */
[----:B------:R-:W-:Y:S01]  /*a320*/  IMAD.MOV.U32 R234, RZ, RZ, R92 ;  /* 0x000000ffffea7224 */ /* 0x000fe200078e005c */
[----:B-1----:R-:W4:Y:S01]  /*a330*/  LDL.128 R228, [R1+0x860] ;  /* 0x0008600001e47983 */ /* 0x002f220000100c00 */
[----:B------:R-:W-:-:S03]  /*a340*/  IMAD.MOV.U32 R235, RZ, RZ, R93 ;  /* 0x000000ffffeb7224 */ /* 0x000fc600078e005d */
[----:B------:R0:W-:Y:S01]  /*a350*/  STL.128 [R1+0x10f0], R240 ;  /* 0x0010f0f001007387 */ /* 0x0001e20000100c00 */
[----:B------:R-:W-:-:S03]  /*a360*/  IMAD.MOV.U32 R244, RZ, RZ, R58 ;  /* 0x000000fffff47224 */ /* 0x000fc600078e003a */
[----:B------:R-:W4:Y:S01]  /*a370*/  LDL.128 R132, [R1+0x7f0] ;  /* 0x0007f00001847983 */ /* 0x000f220000100c00 */
[----:B------:R-:W-:Y:S02]  /*a380*/  IMAD.MOV.U32 R245, RZ, RZ, R59 ;  /* 0x000000fffff57224 */ /* 0x000fe400078e003b */
[----:B------:R-:W-:Y:S01]  /*a390*/  IMAD.MOV.U32 R246, RZ, RZ, R52 ;  /* 0x000000fffff67224 */ /* 0x000fe200078e0034 */
[----:B------:R-:W4:Y:S01]  /*a3a0*/  LDL.128 R112, [R1+0x840] ;  /* 0x0008400001707983 */ /* 0x000f220000100c00 */
[----:B------:R-:W-:-:S03]  /*a3b0*/  IMAD.MOV.U32 R247, RZ, RZ, R53 ;  /* 0x000000fffff77224 */ /* 0x000fc600078e0035 */
[----:B------:R1:W-:Y:S01]  /*a3c0*/  STL.128 [R1+0x1150], R236 ;  /* 0x001150ec01007387 */ /* 0x0003e20000100c00 */
[----:B0-----:R-:W-:-:S03]  /*a3d0*/  IMAD.MOV.U32 R240, RZ, RZ, R90 ;  /* 0x000000fffff07224 */ /* 0x001fc600078e005a */
[----:B------:R0:W-:Y:S01]  /*a3e0*/  STL.128 [R1+0x1140], R232 ;  /* 0x001140e801007387 */ /* 0x0001e20000100c00 */
[----:B------:R-:W-:Y:S02]  /*a3f0*/  IMAD.MOV.U32 R241, RZ, RZ, R91 ;  /* 0x000000fffff17224 */ /* 0x000fe400078e005b */
[----:B------:R-:W-:Y:S01]  /*a400*/  IMAD.MOV.U32 R242, RZ, RZ, R100 ;  /* 0x000000fffff27224 */ /* 0x000fe200078e0064 */
[----:B------:R-:W4:Y:S01]  /*a410*/  LDL.128 R96, [R1+0x880] ;  /* 0x0008800001607983 */ /* 0x000f220000100c00 */
[----:B------:R-:W-:-:S03]  /*a420*/  IMAD.MOV.U32 R243, RZ, RZ, R101 ;  /* 0x000000fffff37224 */ /* 0x000fc600078e0065 */
[----:B------:R-:W4:Y:S01]  /*a430*/  LDL.128 R100, [R1+0x8c0] ;  /* 0x0008c00001647983 */ /* 0x000f220000100c00 */
[----:B-1----:R-:W-:-:S03]  /*a440*/  IMAD.MOV.U32 R236, RZ, RZ, R82 ;  /* 0x000000ffffec7224 */ /* 0x002fc600078e0052 */
[----:B------:R-:W4:Y:S01]  /*a450*/  LDL.128 R128, [R1+0x800] ;  /* 0x0008000001807983 */ /* 0x000f220000100c00 */
[----:B------:R-:W-:Y:S02]  /*a460*/  IMAD.MOV.U32 R237, RZ, RZ, R83 ;  /* 0x000000ffffed7224 */ /* 0x000fe400078e0053 */
[----:B------:R-:W-:Y:S01]  /*a470*/  IMAD.MOV.U32 R238, RZ, RZ, R76 ;  /* 0x000000ffffee7224 */ /* 0x000fe200078e004c */
[----:B0-----:R-:W4:Y:S01]  /*a480*/  LDL.128 R232, [R1+0x8b0] ;  /* 0x0008b00001e87983 */ /* 0x001f220000100c00 */
        /* <DEDUP_REMOVED lines=11> */
[----:B------:R-:W4:Y:S01]  /*a540*/  LDL.128 R80, [R1+0x8d0] ;  /* 0x0008d00001507983 */ /* 0x000f220000100c00 */
[----:B------:R-:W-:Y:S02]  /*a550*/  IMAD.MOV.U32 R75, RZ, RZ, R209 ;  /* 0x000000ffff4b7224 */ /* 0x000fe400078e00d1 */
[----:B0-----:R-:W-:Y:S01]  /*a560*/  IMAD.MOV.U32 R244, RZ, RZ, R42 ;  /* 0x000000fffff47224 */ /* 0x001fe200078e002a */
[----:B------:R-:W4:Y:S01]  /*a570*/  LDL.128 R92, [R1+0x890] ;  /* 0x00089000015c7983 */ /* 0x000f220000100c00 */
[----:B------:R-:W-:-:S02]  /*a580*/  IMAD.MOV.U32 R245, RZ, RZ, R43 ;  /* 0x000000fffff57224 */ /* 0x000fc400078e002b */
[----:B------:R-:W-:Y:S01]  /*a590*/  IMAD.MOV.U32 R246, RZ, RZ, R44 ;  /* 0x000000fffff67224 */ /* 0x000fe200078e002c */
[----:B------:R-:W4:Y:S01]  /*a5a0*/  LDL.128 R108, [R1+0x850] ;  /* 0x00085000016c7983 */ /* 0x000f220000100c00 */
[----:B------:R-:W-:Y:S02]  /*a5b0*/  IMAD.MOV.U32 R247, RZ, RZ, R45 ;  /* 0x000000fffff77224 */ /* 0x000fe400078e002d */
[----:B-1----:R-:W-:Y:S01]  /*a5c0*/  IMAD.MOV.U32 R240, RZ, RZ, R210 ;  /* 0x000000fffff07224 */ /* 0x002fe200078e00d2 */
[----:B------:R-:W4:Y:S01]  /*a5d0*/  LDL.128 R88, [R1+0x8a0] ;  /* 0x0008a00001587983 */ /* 0x000f220000100c00 */
[----:B------:R-:W-:Y:S02]  /*a5e0*/  IMAD.MOV.U32 R241, RZ, RZ, R211 ;  /* 0x000000fffff17224 */ /* 0x000fe400078e00d3 */
[----:B------:R-:W-:Y:S01]  /*a5f0*/  IMAD.MOV.U32 R242, RZ, RZ, R60 ;  /* 0x000000fffff27224 */ /* 0x000fe200078e003c */
[----:B------:R-:W4:Y:S01]  /*a600*/  LDL.128 R208, [R1+0x900] ;  /* 0x0009000001d07983 */ /* 0x000f220000100c00 */
[----:B------:R-:W-:-:S02]  /*a610*/  IMAD.MOV.U32 R243, RZ, RZ, R61 ;  /* 0x000000fffff37224 */ /* 0x000fc400078e003d */
[----:B-----5:R-:W-:Y:S02]  /*a620*/  IMAD.MOV.U32 R236, RZ, RZ, R62 ;  /* 0x000000ffffec7224 */ /* 0x020fe400078e003e */
[----:B------:R-:W-:Y:S02]  /*a630*/  IMAD.MOV.U32 R237, RZ, RZ, R63 ;  /* 0x000000ffffed7224 */ /* 0x000fe400078e003f */
[----:B------:R-:W-:Y:S01]  /*a640*/  IMAD.MOV.U32 R238, RZ, RZ, R56 ;  /* 0x000000ffffee7224 */ /* 0x000fe200078e0038 */
[----:B------:R-:W5:Y:S01]  /*a650*/  LDL.128 R60, [R1+0x910] ;  /* 0x00091000013c7983 */ /* 0x000f620000100c00 */
        /* <DEDUP_REMOVED lines=11> */
[----:B------:R-:W5:Y:S01]  /*a710*/  LDL.128 R56, [R1+0x920] ;  /* 0x0009200001387983 */ /* 0x000f620000100c00 */
[----:B------:R-:W-:-:S02]  /*a720*/  IMAD.MOV.U32 R67, RZ, RZ, R29 ;  /* 0x000000ffff437224 */ /* 0x000fc400078e001d */
[----:B0-----:R-:W-:Y:S02]  /*a730*/  IMAD.MOV.U32 R246, RZ, RZ, R36 ;  /* 0x000000fffff67224 */ /* 0x001fe400078e0024 */
[----:B------:R-:W-:Y:S02]  /*a740*/  IMAD.MOV.U32 R247, RZ, RZ, R37 ;  /* 0x000000fffff77224 */ /* 0x000fe400078e0025 */
[----:B------:R-:W-:Y:S01]  /*a750*/  IMAD.MOV.U32 R36, RZ, RZ, R38 ;  /* 0x000000ffff247224 */ /* 0x000fe200078e0026 */
[----:B-1----:R-:W5:Y:S01]  /*a760*/  LDL.128 R76, [R1+0x8e0] ;  /* 0x0008e000014c7983 */ /* 0x002f620000100c00 */
[----:B------:R-:W-:Y:S02]  /*a770*/  IMAD.MOV.U32 R37, RZ, RZ, R39 ;  /* 0x000000ffff257224 */ /* 0x000fe400078e0027 */
[----:B------:R-:W-:Y:S02]  /*a780*/  IMAD.MOV.U32 R38, RZ, RZ, R8 ;  /* 0x000000ffff267224 */ /* 0x000fe400078e0008 */
[----:B------:R-:W-:-:S02]  /*a790*/  IMAD.MOV.U32 R39, RZ, RZ, R9 ;  /* 0x000000ffff277224 */ /* 0x000fc400078e0009 */
[----:B------:R-:W-:Y:S02]  /*a7a0*/  IMAD.MOV.U32 R236, RZ, RZ, R30 ;  /* 0x000000ffffec7224 */ /* 0x000fe400078e001e */
[----:B------:R-:W-:Y:S02]  /*a7b0*/  IMAD.MOV.U32 R237, RZ, RZ, R31 ;  /* 0x000000ffffed7224 */ /* 0x000fe400078e001f */
[----:B------:R-:W-:Y:S01]  /*a7c0*/  IMAD.MOV.U32 R238, RZ, RZ, R40 ;  /* 0x000000ffffee7224 */ /* 0x000fe200078e0028 */
[----:B------:R-:W5:Y:S01]  /*a7d0*/  LDL.128 R28, [R1+0x960] ;  /* 0x00096000011c7983 */ /* 0x000f620000100c00 */
[----:B------:R-:W-:Y:S02]  /*a7e0*/  IMAD.MOV.U32 R239, RZ, RZ, R41 ;  /* 0x000000ffffef7224 */ /* 0x000fe400078e0029 */
[----:B------:R-:W-:Y:S01]  /*a7f0*/  IMAD.MOV.U32 R8, RZ, RZ, R10 ;  /* 0x000000ffff087224 */ /* 0x000fe200078e000a */
[----:B------:R-:W5:Y:S01]  /*a800*/  LDL.128 R40, [R1+0x950] ;  /* 0x0009500001287983 */ /* 0x000f620000100c00 */
[----:B------:R-:W-:-:S02]  /*a810*/  IMAD.MOV.U32 R9, RZ, RZ, R11 ;  /* 0x000000ffff097224 */ /* 0x000fc400078e000b */
[----:B------:R-:W-:Y:S02]  /*a820*/  IMAD.MOV.U32 R10, RZ, RZ, R20 ;  /* 0x000000ffff0a7224 */ /* 0x000fe400078e0014 */
[----:B------:R-:W-:Y:S01]  /*a830*/  IMAD.MOV.U32 R11, RZ, RZ, R21 ;  /* 0x000000ffff0b7224 */ /* 0x000fe200078e0015 */
[----:B------:R0:W-:Y:S01]  /*a840*/  STL.128 [R1+0x11b0], R240 ;  /* 0x0011b0f001007387 */ /* 0x0001e20000100c00 */
[----:B------:R-:W-:Y:S02]  /*a850*/  IMAD.MOV.U32 R244, RZ, RZ, R26 ;  /* 0x000000fffff47224 */ /* 0x000fe400078e001a */
[----:B------:R-:W-:Y:S01]  /*a860*/  IMAD.MOV.U32 R245, RZ, RZ, R27 ;  /* 0x000000fffff57224 */ /* 0x000fe200078e001b */
[----:B------:R1:W-:Y:S04]  /*a870*/  STL.128 [R1+0x11e0], R52 ;  /* 0x0011e03401007387 */ /* 0x0003e80000100c00 */
[----:B------:R2:W-:Y:S04]  /*a880*/  STL.128 [R1+0x11a0], R72 ;  /* 0x0011a04801007387 */ /* 0x0005e80000100c00 */
[----:B------:R2:W-:Y:S01]  /*a890*/  STL.128 [R1+0x11f0], R64 ;  /* 0x0011f04001007387 */ /* 0x0005e20000100c00 */
[----:B0-----:R-:W-:-:S03]  /*a8a0*/  IMAD.MOV.U32 R242, RZ, RZ, R24 ;  /* 0x000000fffff27224 */ /* 0x001fc600078e0018 */
[----:B------:R-:W-:Y:S01]  /*a8b0*/  STL.128 [R1+0x1200], R236 ;  /* 0x001200ec01007387 */ /* 0x000fe20000100c00 */
[----:B------:R-:W-:Y:S02]  /*a8c0*/  IMAD.MOV.U32 R243, RZ, RZ, R25 ;  /* 0x000000fffff37224 */ /* 0x000fe400078e0019 */
[----:B------:R-:W-:Y:S01]  /*a8d0*/  IMAD.MOV.U32 R240, RZ, RZ, R46 ;  /* 0x000000fffff07224 */ /* 0x000fe200078e002e */
[----:B-1----:R-:W5:Y:S01]  /*a8e0*/  LDL.128 R52, [R1+0x930] ;  /* 0x0009300001347983 */ /* 0x002f620000100c00 */
[----:B------:R-:W-:-:S03]  /*a8f0*/  IMAD.MOV.U32 R241, RZ, RZ, R47 ;  /* 0x000000fffff17224 */ /* 0x000fc600078e002f */
[----:B------:R-:W5:Y:S04]  /*a900*/  LDL.128 R24, [R1+0x970] ;  /* 0x0009700001187983 */ /* 0x000f680000100c00 */
[----:B------:R0:W-:Y:S04]  /*a910*/  STL.128 [R1+0x1240], R36 ;  /* 0x0012402401007387 */ /* 0x0001e80000100c00 */
[----:B------:R1:W-:Y:S04]  /*a920*/  STL.128 [R1+0x1250], R8 ;  /* 0x0012500801007387 */ /* 0x0003e80000100c00 */
[----:B--2---:R-:W2:Y:S04]  /*a930*/  LDL.128 R72, [R1+0x8f0] ;  /* 0x0008f00001487983 */ /* 0x004ea80000100c00 */
[----:B------:R-:W2:Y:S04]  /*a940*/  LDL.128 R64, [R1+0x940] ;  /* 0x0009400001407983 */ /* 0x000ea80000100c00 */
[----:B------:R-:W2:Y:S04]  /*a950*/  LDL.128 R44, [R1+0x980] ;  /* 0x00098000012c7983 */ /* 0x000ea80000100c00 */
[----:B0-----:R-:W2:Y:S04]  /*a960*/  LDL.128 R36, [R1+0x990] ;  /* 0x0009900001247983 */ /* 0x001ea80000100c00 */
[----:B------:R-:W2:Y:S04]  /*a970*/  LDL.128 R236, [R1+0x9a0] ;  /* 0x0009a00001ec7983 */ /* 0x000ea80000100c00 */
[----:B-1----:R-:W2:Y:S01]  /*a980*/  LDL.128 R8, [R1+0x9b0] ;  /* 0x0009b00001087983 */ /* 0x002ea20000100c00 */
        /* <DEDUP_REMOVED lines=12> */
[----:B------:R-:W-:-:S05]  /*aa50*/  IMAD.MOV.U32 R19, RZ, RZ, R33 ;  /* 0x000000ffff137224 */ /* 0x000fca00078e0021 */
[----:B------:R1:W-:Y:S01]  /*aa60*/  STL.128 [R1+0x1280], R16 ;  /* 0x0012801001007387 */ /* 0x0003e20000100c00 */
[----:B0-----:R-:W-:Y:S02]  /*aa70*/  IMAD.MOV.U32 R12, RZ, RZ, R86 ;  /* 0x000000ffff0c7224 */ /* 0x001fe400078e0056 */
[----:B------:R-:W-:Y:S02]  /*aa80*/  IMAD.MOV.U32 R13, RZ, RZ, R87 ;  /* 0x000000ffff0d7224 */ /* 0x000fe400078e0057 */
[----:B------:R-:W-:Y:S02]  /*aa90*/  IMAD.MOV.U32 R14, RZ, RZ, R104 ;  /* 0x000000ffff0e7224 */ /* 0x000fe400078e0068 */
[----:B------:R-:W-:Y:S02]  /*aaa0*/  IMAD.MOV.U32 R15, RZ, RZ, R105 ;  /* 0x000000ffff0f7224 */ /* 0x000fe400078e0069 */
[----:B-1----:R-:W-:Y:S02]  /*aab0*/  IMAD.MOV.U32 R16, RZ, RZ, R106 ;  /* 0x000000ffff107224 */ /* 0x002fe400078e006a */
[----:B------:R-:W-:Y:S01]  /*aac0*/  IMAD.MOV.U32 R17, RZ, RZ, R107 ;  /* 0x000000ffff117224 */ /* 0x000fe200078e006b */
[----:B------:R0:W-:Y:S01]  /*aad0*/  STL.128 [R1+0x12c0], R12 ;  /* 0x0012c00c01007387 */ /* 0x0001e20000100c00 */
[----:B------:R-:W-:-:S02]  /*aae0*/  IMAD.MOV.U32 R18, RZ, RZ, R124 ;  /* 0x000000ffff127224 */ /* 0x000fc400078e007c */
        /* <DEDUP_REMOVED lines=10> */
[----:B------:R-:W-:Y:S01]  /*ab90*/  IMAD.MOV.U32 R19, RZ, RZ, R177 ;  /* 0x000000ffff137224 */ /* 0x000fe200078e00b1 */
[----:B------:R-:W-:Y:S04]  /*aba0*/  STL.64 [R1+0xc38], R4 ;  /* 0x000c380401007387 */ /* 0x000fe80000100a00 */
[----:B------:R1:W-:Y:S01]  /*abb0*/  STL.128 [R1+0x1320], R16 ;  /* 0x0013201001007387 */ /* 0x0003e20000100c00 */
[----:B0-----:R-:W-:Y:S02]  /*abc0*/  IMAD.MOV.U32 R12, RZ, RZ, R214 ;  /* 0x000000ffff0c7224 */ /* 0x001fe400078e00d6 */
[----:B------:R-:W-:Y:S02]  /*abd0*/  IMAD.MOV.U32 R13, RZ, RZ, R215 ;  /* 0x000000ffff0d7224 */ /* 0x000fe400078e00d7 */
[----:B------:R-:W-:-:S02]  /*abe0*/  IMAD.MOV.U32 R14, RZ, RZ, R200 ;  /* 0x000000ffff0e7224 */ /* 0x000fc400078e00c8 */
[----:B------:R-:W-:Y:S02]  /*abf0*/  IMAD.MOV.U32 R15, RZ, RZ, R201 ;  /* 0x000000ffff0f7224 */ /* 0x000fe400078e00c9 */
[----:B-1----:R-:W-:Y:S02]  /*ac00*/  IMAD.MOV.U32 R16, RZ, RZ, R202 ;  /* 0x000000ffff107224 */ /* 0x002fe400078e00ca */
[----:B------:R-:W-:Y:S01]  /*ac10*/  IMAD.MOV.U32 R17, RZ, RZ, R203 ;  /* 0x000000ffff117224 */ /* 0x000fe200078e00cb */
[----:B------:R3:W-:Y:S01]  /*ac20*/  STL.128 [R1+0x1360], R12 ;  /* 0x0013600c01007387 */ /* 0x0007e20000100c00 */
[----:B------:R-:W-:Y:S02]  /*ac30*/  IMAD.MOV.U32 R18, RZ, RZ, R196 ;  /* 0x000000ffff127224 */ /* 0x000fe400078e00c4 */
[----:B------:R-:W-:Y:S02]  /*ac40*/  IMAD.MOV.U32 R19, RZ, RZ, R197 ;  /* 0x000000ffff137224 */ /* 0x000fe400078e00c5 */
[----:B------:R-:W-:-:S02]  /*ac50*/  IMAD.MOV.U32 R4, RZ, RZ, R34 ;  /* 0x000000ffff047224 */ /* 0x000fc400078e0022 */
[----:B------:R-:W-:Y:S01]  /*ac60*/  IMAD.MOV.U32 R5, RZ, RZ, R35 ;  /* 0x000000ffff057224 */ /* 0x000fe200078e0023 */
[----:B------:R0:W-:Y:S01]  /*ac70*/  STL.128 [R1+0x1370], R16 ;  /* 0x0013701001007387 */ /* 0x0001e20000100c00 */
[----:B------:R-:W-:Y:S02]  /*ac80*/  IMAD.MOV.U32 R6, RZ, RZ, R48 ;  /* 0x000000ffff067224 */ /* 0x000fe400078e0030 */
[----:B------:R-:W-:Y:S02]  /*ac90*/  IMAD.MOV.U32 R7, RZ, RZ, R49 ;  /* 0x000000ffff077224 */ /* 0x000fe400078e0031 */
[----:B---3--:R-:W-:Y:S02]  /*aca0*/  IMAD.MOV.U32 R12, RZ, RZ, R218 ;  /* 0x000000ffff0c7224 */ /* 0x008fe400078e00da */
[----:B------:R-:W-:Y:S02]  /*acb0*/  IMAD.MOV.U32 R13, RZ, RZ, R219 ;  /* 0x000000ffff0d7224 */ /* 0x000fe400078e00db */
[----:B------:R-:W-:-:S02]  /*acc0*/  IMAD.MOV.U32 R14, RZ, RZ, R204 ;  /* 0x000000ffff0e7224 */ /* 0x000fc400078e00cc */
[----:B------:R-:W-:Y:S02]  /*acd0*/  IMAD.MOV.U32 R15, RZ, RZ, R205 ;  /* 0x000000ffff0f7224 */ /* 0x000fe400078e00cd */
[----:B0-----:R-:W-:Y:S02]  /*ace0*/  IMAD.MOV.U32 R16, RZ, RZ, R206 ;  /* 0x000000ffff107224 */ /* 0x001fe400078e00ce */
[----:B------:R-:W-:Y:S01]  /*acf0*/  IMAD.MOV.U32 R17, RZ, RZ, R207 ;  /* 0x000000ffff117224 */ /* 0x000fe200078e00cf */
[----:B------:R0:W-:Y:S01]  /*ad00*/  STL.128 [R1+0x13b0], R12 ;  /* 0x0013b00c01007387 */ /* 0x0001e20000100c00 */
[----:B------:R-:W-:Y:S02]  /*ad10*/  IMAD.MOV.U32 R18, RZ, RZ, R156 ;  /* 0x000000ffff127224 */ /* 0x000fe400078e009c */
[----:B------:R-:W-:Y:S01]  /*ad20*/  IMAD.MOV.U32 R19, RZ, RZ, R157 ;  /* 0x000000ffff137224 */ /* 0x000fe200078e009d */
[----:B------:R1:W-:Y:S04]  /*ad30*/  STL.128 [R1+0x1290], R4 ;  /* 0x0012900401007387 */ /* 0x0003e80000100c00 */
[----:B------:R4:W-:Y:S04]  /*ad40*/  STL.128 [R1+0x1260], R20 ;  /* 0x0012601401007387 */ /* 0x0009e80000100c00 */
[----:B------:R3:W-:Y:S01]  /*ad50*/  STL.128 [R1+0x13c0], R16 ;  /* 0x0013c01001007387 */ /* 0x0007e20000100c00 */
[----:B0-----:R-:W-:-:S02]  /*ad60*/  IMAD.MOV.U32 R12, RZ, RZ, R222 ;  /* 0x000000ffff0c7224 */ /* 0x001fc400078e00de */
[----:B------:R-:W-:Y:S02]  /*ad70*/  IMAD.MOV.U32 R13, RZ, RZ, R223 ;  /* 0x000000ffff0d7224 */ /* 0x000fe400078e00df */
[----:B------:R-:W-:Y:S02]  /*ad80*/  IMAD.MOV.U32 R14, RZ, RZ, R160 ;  /* 0x000000ffff0e7224 */ /* 0x000fe400078e00a0 */
[----:B------:R-:W-:Y:S02]  /*ad90*/  IMAD.MOV.U32 R15, RZ, RZ, R161 ;  /* 0x000000ffff0f7224 */ /* 0x000fe400078e00a1 */
[----:B-1----:R-:W-:Y:S02]  /*ada0*/  IMAD.MOV.U32 R4, RZ, RZ, R166 ;  /* 0x000000ffff047224 */ /* 0x002fe400078e00a6 */
[----:B------:R-:W-:Y:S02]  /*adb0*/  IMAD.MOV.U32 R5, RZ, RZ, R167 ;  /* 0x000000ffff057224 */ /* 0x000fe400078e00a7 */
[----:B------:R-:W-:-:S02]  /*adc0*/  IMAD.MOV.U32 R6, RZ, RZ, R184 ;  /* 0x000000ffff067224 */ /* 0x000fc400078e00b8 */
[----:B------:R-:W-:Y:S01]  /*add0*/  IMAD.MOV.U32 R7, RZ, RZ, R185 ;  /* 0x000000ffff077224 */ /* 0x000fe200078e00b9 */
[----:B------:R0:W-:Y:S01]  /*ade0*/  STL.128 [R1+0x1400], R12 ;  /* 0x0014000c01007387 */ /* 0x0001e20000100c00 */
[----:B----4-:R-:W-:Y:S02]  /*adf0*/  IMAD.MOV.U32 R20, RZ, RZ, R70 ;  /* 0x000000ffff147224 */ /* 0x010fe400078e0046 */
[----:B------:R-:W-:Y:S02]  /*ae00*/  IMAD.MOV.U32 R21, RZ, RZ, R71 ;  /* 0x000000ffff157224 */ /* 0x000fe400078e0047 */
[----:B------:R-:W-:Y:S02]  /*ae10*/  IMAD.MOV.U32 R22, RZ, RZ, R84 ;  /* 0x000000ffff167224 */ /* 0x000fe400078e0054 */
[----:B------:R-:W-:Y:S02]  /*ae20*/  IMAD.MOV.U32 R23, RZ, RZ, R85 ;  /* 0x000000ffff177224 */ /* 0x000fe400078e0055 */
[----:B---3--:R-:W-:-:S02]  /*ae30*/  IMAD.MOV.U32 R16, RZ, RZ, R162 ;  /* 0x000000ffff107224 */ /* 0x008fc400078e00a2 */
[----:B------:R-:W-:Y:S02]  /*ae40*/  IMAD.MOV.U32 R17, RZ, RZ, R163 ;  /* 0x000000ffff117224 */ /* 0x000fe400078e00a3 */
[----:B------:R-:W-:Y:S02]  /*ae50*/  IMAD.MOV.U32 R18, RZ, RZ, R136 ;  /* 0x000000ffff127224 */ /* 0x000fe400078e0088 */
[----:B------:R-:W-:Y:S02]  /*ae60*/  IMAD.MOV.U32 R19, RZ, RZ, R137 ;  /* 0x000000ffff137224 */ /* 0x000fe400078e0089 */
[----:B0-----:R-:W-:Y:S02]  /*ae70*/  IMAD.MOV.U32 R12, RZ, RZ, R226 ;  /* 0x000000ffff0c7224 */ /* 0x001fe400078e00e2 */
        /* <DEDUP_REMOVED lines=14> */
[----:B0-----:R-:W-:Y:S02]  /*af60*/  IMAD.MOV.U32 R4, RZ, RZ, R170 ;  /* 0x000000ffff047224 */ /* 0x001fe400078e00aa */
[----:B------:R-:W-:Y:S02]  /*af70*/  IMAD.MOV.U32 R5, RZ, RZ, R171 ;  /* 0x000000ffff057224 */ /* 0x000fe400078e00ab */
[----:B------:R-:W-:Y:S02]  /*af80*/  IMAD.MOV.U32 R6, RZ, RZ, R212 ;  /* 0x000000ffff067224 */ /* 0x000fe400078e00d4 */
[----:B------:R-:W-:-:S02]  /*af90*/  IMAD.MOV.U32 R7, RZ, RZ, R213 ;  /* 0x000000ffff077224 */ /* 0x000fc400078e00d5 */
[----:B-1----:R-:W-:Y:S02]  /*afa0*/  IMAD.MOV.U32 R20, RZ, RZ, R178 ;  /* 0x000000ffff147224 */ /* 0x002fe400078e00b2 */
[----:B------:R-:W-:Y:S02]  /*afb0*/  IMAD.MOV.U32 R21, RZ, RZ, R179 ;  /* 0x000000ffff157224 */ /* 0x000fe400078e00b3 */
[----:B------:R-:W-:Y:S02]  /*afc0*/  IMAD.MOV.U32 R22, RZ, RZ, R172 ;  /* 0x000000ffff167224 */ /* 0x000fe400078e00ac */
[----:B------:R-:W-:Y:S02]  /*afd0*/  IMAD.MOV.U32 R23, RZ, RZ, R173 ;  /* 0x000000ffff177224 */ /* 0x000fe400078e00ad */
[----:B---3--:R-:W-:Y:S02]  /*afe0*/  IMAD.MOV.U32 R16, RZ, RZ, R142 ;  /* 0x000000ffff107224 */ /* 0x008fe400078e008e */
[----:B------:R-:W-:-:S02]  /*aff0*/  IMAD.MOV.U32 R17, RZ, RZ, R143 ;  /* 0x000000ffff117224 */ /* 0x000fc400078e008f */
[----:B------:R-:W-:Y:S02]  /*b000*/  IMAD.MOV.U32 R18, RZ, RZ, R116 ;  /* 0x000000ffff127224 */ /* 0x000fe400078e0074 */
[----:B------:R-:W-:Y:S02]  /*b010*/  IMAD.MOV.U32 R19, RZ, RZ, R117 ;  /* 0x000000ffff137224 */ /* 0x000fe400078e0075 */
[----:B------:R-:W-:Y:S02]  /*b020*/  IMAD.MOV.U32 R35, RZ, RZ, R69 ;  /* 0x000000ffff237224 */ /* 0x000fe400078e0045 */
[----:B----4-:R-:W-:Y:S02]  /*b030*/  IMAD.MOV.U32 R12, RZ, RZ, R230 ;  /* 0x000000ffff0c7224 */ /* 0x010fe400078e00e6 */
[----:B------:R-:W-:Y:S02]  /*b040*/  IMAD.MOV.U32 R13, RZ, RZ, R231 ;  /* 0x000000ffff0d7224 */ /* 0x000fe400078e00e7 */
[----:B------:R-:W-:-:S02]  /*b050*/  IMAD.MOV.U32 R14, RZ, RZ, R120 ;  /* 0x000000ffff0e7224 */ /* 0x000fc400078e0078 */
[----:B------:R-:W-:Y:S01]  /*b060*/  IMAD.MOV.U32 R15, RZ, RZ, R121 ;  /* 0x000000ffff0f7224 */ /* 0x000fe200078e0079 */
[----:B------:R0:W-:Y:S01]  /*b070*/  STL.128 [R1+0x1350], R4 ;  /* 0x0013500401007387 */ /* 0x0001e20000100c00 */
[----:B------:R-:W-:-:S03]  /*b080*/  IMAD.MOV.U32 R68, RZ, RZ, R146 ;  /* 0x000000ffff447224 */ /* 0x000fc600078e0092 */
[----:B------:R1:W-:Y:S01]  /*b090*/  STL.128 [R1+0x12e0], R48 ;  /* 0x0012e03001007387 */ /* 0x0003e20000100c00 */
[----:B------:R-:W-:-:S03]  /*b0a0*/  IMAD.MOV.U32 R69, RZ, RZ, R147 ;  /* 0x000000ffff457224 */ /* 0x000fc600078e0093 */
[----:B------:R3:W-:Y:S01]  /*b0b0*/  STL.128 [R1+0x1330], R20 ;  /* 0x0013301401007387 */ /* 0x0007e20000100c00 */
[----:B------:R-:W-:-:S03]  /*b0c0*/  IMAD.MOV.U32 R70, RZ, RZ, R164 ;  /* 0x000000ffff467224 */ /* 0x000fc600078e00a4 */
[----:B------:R4:W-:Y:S01]  /*b0d0*/  STL.128 [R1+0x1460], R16 ;  /* 0x0014601001007387 */ /* 0x0009e20000100c00 */
[----:B------:R-:W-:Y:S02]  /*b0e0*/  IMAD.MOV.U32 R71, RZ, RZ, R165 ;  /* 0x000000ffff477224 */ /* 0x000fe400078e00a5 */
[----:B0-----:R-:W-:Y:S02]  /*b0f0*/  IMAD.MOV.U32 R4, RZ, RZ, R190 ;  /* 0x000000ffff047224 */ /* 0x001fe400078e00be */
[----:B------:R-:W-:Y:S02]  /*b100*/  IMAD.MOV.U32 R5, RZ, RZ, R191 ;  /* 0x000000ffff057224 */ /* 0x000fe400078e00bf */
[----:B------:R-:W-:Y:S02]  /*b110*/  IMAD.MOV.U32 R6, RZ, RZ, R216 ;  /* 0x000000ffff067224 */ /* 0x000fe400078e00d8 */
[----:B------:R-:W-:Y:S01]  /*b120*/  IMAD.MOV.U32 R7, RZ, RZ, R217 ;  /* 0x000000ffff077224 */ /* 0x000fe200078e00d9 */
[----:B------:R0:W-:Y:S01]  /*b130*/  STL.128 [R1+0x12a0], R32 ;  /* 0x0012a02001007387 */ /* 0x0001e20000100c00 */
[----:B-1----:R-:W-:-:S02]  /*b140*/  IMAD.MOV.U32 R48, RZ, RZ, R198 ;  /* 0x000000ffff307224 */ /* 0x002fc400078e00c6 */
        /* <DEDUP_REMOVED lines=8> */
[----:B----4-:R-:W-:Y:S02]  /*b1d0*/  IMAD.MOV.U32 R16, RZ, RZ, R122 ;  /* 0x000000ffff107224 */ /* 0x010fe400078e007a */
[----:B------:R-:W-:Y:S02]  /*b1e0*/  IMAD.MOV.U32 R17, RZ, RZ, R123 ;  /* 0x000000ffff117224 */ /* 0x000fe400078e007b */
[----:B------:R-:W-:Y:S02]  /*b1f0*/  IMAD.MOV.U32 R18, RZ, RZ, R96 ;  /* 0x000000ffff127224 */ /* 0x000fe400078e0060 */
[----:B------:R-:W-:Y:S02]  /*b200*/  IMAD.MOV.U32 R19, RZ, RZ, R97 ;  /* 0x000000ffff137224 */ /* 0x000fe400078e0061 */
        /* <DEDUP_REMOVED lines=8> */
[----:B------:R0:W-:Y:S04]  /*b290*/  STL.128 [R1+0x13a0], R4 ;  /* 0x0013a00401007387 */ /* 0x0001e80000100c00 */
[----:B------:R1:W-:Y:S04]  /*b2a0*/  STL.128 [R1+0x1380], R48 ;  /* 0x0013803001007387 */ /* 0x0003e80000100c00 */
[----:B------:R3:W-:Y:S04]  /*b2b0*/  STL.128 [R1+0x13d0], R20 ;  /* 0x0013d01401007387 */ /* 0x0007e80000100c00 */
[----:B------:R4:W-:Y:S01]  /*b2c0*/  STL.128 [R1+0x14b0], R16 ;  /* 0x0014b01001007387 */ /* 0x0009e20000100c00 */
[----:B0-----:R-:W-:-:S02]  /*b2d0*/  IMAD.MOV.U32 R4, RZ, RZ, R150 ;  /* 0x000000ffff047224 */ /* 0x001fc400078e0096 */
[----:B------:R-:W-:Y:S02]  /*b2e0*/  IMAD.MOV.U32 R5, RZ, RZ, R151 ;  /* 0x000000ffff057224 */ /* 0x000fe400078e0097 */
[----:B------:R-:W-:Y:S02]  /*b2f0*/  IMAD.MOV.U32 R6, RZ, RZ, R220 ;  /* 0x000000ffff067224 */ /* 0x000fe400078e00dc */
[----:B------:R-:W-:Y:S01]  /*b300*/  IMAD.MOV.U32 R7, RZ, RZ, R221 ;  /* 0x000000ffff077224 */ /* 0x000fe200078e00dd */
[----:B------:R0:W-:Y:S01]  /*b310*/  STL.128 [R1+0x12f0], R68 ;  /* 0x0012f04401007387 */ /* 0x0001e20000100c00 */
[----:B-1----:R-:W-:Y:S02]  /*b320*/  IMAD.MOV.U32 R48, RZ, RZ, R138 ;  /* 0x000000ffff307224 */ /* 0x002fe400078e008a */
[----:B------:R-:W-:Y:S01]  /*b330*/  IMAD.MOV.U32 R49, RZ, RZ, R139 ;  /* 0x000000ffff317224 */ /* 0x000fe200078e008b */
[----:B------:R1:W-:Y:S01]  /*b340*/  STL.128 [R1+0x1340], R32 ;  /* 0x0013402001007387 */ /* 0x0003e20000100c00 */
[----:B------:R-:W-:-:S02]  /*b350*/  IMAD.MOV.U32 R50, RZ, RZ, R132 ;  /* 0x000000ffff327224 */ /* 0x000fc400078e0084 */
[----:B------:R-:W-:Y:S01]  /*b360*/  IMAD.MOV.U32 R51, RZ, RZ, R133 ;  /* 0x000000ffff337224 */ /* 0x000fe200078e0085 */
[----:B------:R5:W-:Y:S01]  /*b370*/  STL.128 [R1+0x14f0], R12 ;  /* 0x0014f00c01007387 */ /* 0x000be20000100c00 */
[----:B---3--:R-:W-:Y:S02]  /*b380*/  IMAD.MOV.U32 R20, RZ, RZ, R118 ;  /* 0x000000ffff147224 */ /* 0x008fe400078e0076 */
[----:B------:R-:W-:Y:S02]  /*b390*/  IMAD.MOV.U32 R21, RZ, RZ, R119 ;  /* 0x000000ffff157224 */ /* 0x000fe400078e0077 */
[----:B------:R-:W-:Y:S02]  /*b3a0*/  IMAD.MOV.U32 R22, RZ, RZ, R112 ;  /* 0x000000ffff167224 */ /* 0x000fe400078e0070 */
[----:B------:R-:W-:Y:S02]  /*b3b0*/  IMAD.MOV.U32 R23, RZ, RZ, R113 ;  /* 0x000000ffff177224 */ /* 0x000fe400078e0071 */
[----:B----4-:R-:W-:-:S02]  /*b3c0*/  IMAD.MOV.U32 R16, RZ, RZ, R102 ;  /* 0x000000ffff107224 */ /* 0x010fc400078e0066 */
[----:B------:R-:W-:Y:S02]  /*b3d0*/  IMAD.MOV.U32 R17, RZ, RZ, R103 ;  /* 0x000000ffff117224 */ /* 0x000fe400078e0067 */
[----:B------:R-:W-:Y:S02]  /*b3e0*/  IMAD.MOV.U32 R18, RZ, RZ, R80 ;  /* 0x000000ffff127224 */ /* 0x000fe400078e0050 */
[----:B------:R-:W-:Y:S02]  /*b3f0*/  IMAD.MOV.U32 R19, RZ, RZ, R81 ;  /* 0x000000ffff137224 */ /* 0x000fe400078e0051 */
[----:B0-----:R-:W-:Y:S02]  /*b400*/  IMAD.MOV.U32 R68, RZ, RZ, R194 ;  /* 0x000000ffff447224 */ /* 0x001fe400078e00c2 */
[----:B------:R-:W-:Y:S02]  /*b410*/  IMAD.MOV.U32 R69, RZ, RZ, R195 ;  /* 0x000000ffff457224 */ /* 0x000fe400078e00c3 */
[----:B------:R-:W-:-:S02]  /*b420*/  IMAD.MOV.U32 R70, RZ, RZ, R188 ;  /* 0x000000ffff467224 */ /* 0x000fc400078e00bc */
[----:B------:R-:W-:Y:S02]  /*b430*/  IMAD.MOV.U32 R71, RZ, RZ, R189 ;  /* 0x000000ffff477224 */ /* 0x000fe400078e00bd */
[----:B-1----:R-:W-:Y:S02]  /*b440*/  IMAD.MOV.U32 R32, RZ, RZ, R154 ;  /* 0x000000ffff207224 */ /* 0x002fe400078e009a */
[----:B------:R-:W-:Y:S02]  /*b450*/  IMAD.MOV.U32 R33, RZ, RZ, R155 ;  /* 0x000000ffff217224 */ /* 0x000fe400078e009b */
[----:B------:R-:W-:Y:S02]  /*b460*/  IMAD.MOV.U32 R34, RZ, RZ, R148 ;  /* 0x000000ffff227224 */ /* 0x000fe400078e0094 */
[----:B------:R-:W-:Y:S02]  /*b470*/  IMAD.MOV.U32 R35, RZ, RZ, R149 ;  /* 0x000000ffff237224 */ /* 0x000fe400078e0095 */
[----:B-----5:R-:W-:-:S02]  /*b480*/  IMAD.MOV.U32 R12, RZ, RZ, R210 ;  /* 0x000000ffff0c7224 */ /* 0x020fc400078e00d2 */
[----:B------:R-:W-:Y:S02]  /*b490*/  IMAD.MOV.U32 R13, RZ, RZ, R211 ;  /* 0x000000ffff0d7224 */ /* 0x000fe400078e00d3 */
[----:B------:R-:W-:Y:S02]  /*b4a0*/  IMAD.MOV.U32 R14, RZ, RZ, R60 ;  /* 0x000000ffff0e7224 */ /* 0x000fe400078e003c */
        /* <DEDUP_REMOVED lines=36> */
[----:B------:R0:W-:Y:S01]  /*b6f0*/  STL.128 [R1+0x1440], R4 ;  /* 0x0014400401007387 */ /* 0x0001e20000100c00 */
[----:B--2---:R-:W-:-:S03]  /*b700*/  IMAD.MOV.U32 R28, RZ, RZ, R38 ;  /* 0x000000ffff1c7224 */ /* 0x004fc600078e0026 */
[----:B------:R1:W-:Y:S01]  /*b710*/  STL.128 [R1+0x14c0], R48 ;  /* 0x0014c03001007387 */ /* 0x0003e20000100c00 */
[----:B------:R-:W-:-:S03]  /*b720*/  IMAD.MOV.U32 R29, RZ, RZ, R39 ;  /* 0x000000ffff1d7224 */ /* 0x000fc600078e0027 */
[----:B------:R-:W-:Y:S04]  /*b730*/  STL.128 [R1+0x1510], R20 ;  /* 0x0015101401007387 */ /* 0x000fe80000100c00 */
[----:B------:R2:W-:Y:S01]  /*b740*/  STL.128 [R1+0x1550], R16 ;  /* 0x0015501001007387 */ /* 0x0005e20000100c00 */
        /* <DEDUP_REMOVED lines=9> */
[----:B------:R-:W-:Y:S01]  /*b7e0*/  IMAD.MOV.U32 R53, RZ, RZ, R55 ;  /* 0x000000ffff357224 */ /* 0x000fe200078e0037 */
[----:B------:R3:W-:Y:S01]  /*b7f0*/  STL.128 [R1+0x1590], R12 ;  /* 0x0015900c01007387 */ /* 0x0007e20000100c00 */
[----:B--2---:R-:W-:Y:S02]  /*b800*/  IMAD.MOV.U32 R16, RZ, RZ, R30 ;  /* 0x000000ffff107224 */ /* 0x004fe400078e001e */
[----:B------:R-:W-:Y:S02]  /*b810*/  IMAD.MOV.U32 R17, RZ, RZ, R31 ;  /* 0x000000ffff117224 */ /* 0x000fe400078e001f */
[----:B------:R-:W-:-:S02]  /*b820*/  IMAD.MOV.U32 R18, RZ, RZ, R24 ;  /* 0x000000ffff127224 */ /* 0x000fc400078e0018 */
        /* <DEDUP_REMOVED lines=23> */
[----:B---3--:R-:W-:-:S02]  /*b9a0*/  IMAD.MOV.U32 R12, RZ, RZ, R238 ;  /* 0x000000ffff0c7224 */ /* 0x008fc400078e00ee */
[----:B------:R-:W-:Y:S02]  /*b9b0*/  IMAD.MOV.U32 R13, RZ, RZ, R239 ;  /* 0x000000ffff0d7224 */ /* 0x000fe400078e00ef */
[----:B------:R-:W-:Y:S02]  /*b9c0*/  IMAD.MOV.U32 R14, RZ, RZ, R8 ;  /* 0x000000ffff0e7224 */ /* 0x000fe400078e0008 */
[----:B------:R-:W-:Y:S01]  /*b9d0*/  IMAD.MOV.U32 R15, RZ, RZ, R9 ;  /* 0x000000ffff0f7224 */ /* 0x000fe200078e0009 */
[----:B------:R0:W-:Y:S04]  /*b9e0*/  STL.128 [R1+0x1490], R4 ;  /* 0x0014900401007387 */ /* 0x0001e80000100c00 */
[----:B------:R-:W-:Y:S04]  /*b9f0*/  STL.128 [R1+0x1220], R240 ;  /* 0x001220f001007387 */ /* 0x000fe80000100c00 */
[----:B------:R-:W-:Y:S04]  /*ba00*/  STL.128 [R1+0x1230], R244 ;  /* 0x001230f401007387 */ /* 0x000fe80000100c00 */
[----:B------:R-:W-:Y:S01]  /*ba10*/  STL.128 [R1+0x14d0], R68 ;  /* 0x0014d04401007387 */ /* 0x000fe20000100c00 */
[----:B0-----:R-:W-:-:S02]  /*ba20*/  IMAD.MOV.U32 R4, RZ, RZ, R90 ;  /* 0x000000ffff047224 */ /* 0x001fc400078e005a */
[----:B------:R-:W-:Y:S02]  /*ba30*/  IMAD.MOV.U32 R5, RZ, RZ, R91 ;  /* 0x000000ffff057224 */ /* 0x000fe400078e005b */
[----:B------:R-:W-:Y:S02]  /*ba40*/  IMAD.MOV.U32 R6, RZ, RZ, R232 ;  /* 0x000000ffff067224 */ /* 0x000fe400078e00e8 */
[----:B------:R-:W-:Y:S01]  /*ba50*/  IMAD.MOV.U32 R7, RZ, RZ, R233 ;  /* 0x000000ffff077224 */ /* 0x000fe200078e00e9 */
[----:B------:R-:W-:Y:S04]  /*ba60*/  STL.128 [R1+0x1520], R32 ;  /* 0x0015202001007387 */ /* 0x000fe80000100c00 */
[----:B------:R-:W-:Y:S04]  /*ba70*/  STL.128 [R1+0x1560], R48 ;  /* 0x0015603001007387 */ /* 0x000fe80000100c00 */
[----:B------:R-:W-:Y:S04]  /*ba80*/  STL.128 [R1+0x1570], R52 ;  /* 0x0015703401007387 */ /* 0x000fe80000100c00 */
[----:B------:R-:W-:Y:S04]  /*ba90*/  STL.128 [R1+0x15a0], R16 ;  /* 0x0015a01001007387 */ /* 0x000fe80000100c00 */
[----:B------:R-:W-:Y:S04]  /*baa0*/  STL.128 [R1+0x15b0], R20 ;  /* 0x0015b01401007387 */ /* 0x000fe80000100c00 */
[----:B------:R-:W-:Y:S04]  /*bab0*/  STL.128 [R1+0x15c0], R24 ;  /* 0x0015c01801007387 */ /* 0x000fe80000100c00 */
[----:B------:R-:W-:Y:S04]  /*bac0*/  STL.128 [R1+0x15d0], R28 ;  /* 0x0015d01c01007387 */ /* 0x000fe80000100c00 */
[----:B------:R-:W-:Y:S04]  /*bad0*/  STL.64 [R1+0x15f0], R10 ;  /* 0x0015f00a01007387 */ /* 0x000fe80000100a00 */
[----:B------:R-:W-:Y:S04]  /*bae0*/  STL.128 [R1+0x15e0], R12 ;  /* 0x0015e00c01007387 */ /* 0x000fe80000100c00 */
[----:B------:R-:W-:Y:S04]  /*baf0*/  STL [R1+0x15f8], R0 ;  /* 0x0015f80001007387 */ /* 0x000fe80000100800 */
[----:B------:R0:W-:Y:S02]  /*bb00*/  STL.128 [R1+0x14e0], R4 ;  /* 0x0014e00401007387 */ /* 0x0001e40000100c00 */
[----:B0-----:R-:W-:-:S02]  /*bb10*/  IMAD.MOV.U32 R4, RZ, RZ, R74 ;  /* 0x000000ffff047224 */ /* 0x001fc400078e004a */
[----:B------:R-:W-:Y:S02]  /*bb20*/  IMAD.MOV.U32 R5, RZ, RZ, R75 ;  /* 0x000000ffff057224 */ /* 0x000fe400078e004b */
[----:B------:R-:W-:Y:S02]  /*bb30*/  IMAD.MOV.U32 R6, RZ, RZ, R208 ;  /* 0x000000ffff067224 */ /* 0x000fe400078e00d0 */
[----:B------:R-:W-:-:S05]  /*bb40*/  IMAD.MOV.U32 R7, RZ, RZ, R209 ;  /* 0x000000ffff077224 */ /* 0x000fca00078e00d1 */
[----:B------:R0:W-:Y:S01]  /*bb50*/  STL.128 [R1+0x1530], R4 ;  /* 0x0015300401007387 */ /* 0x0001e20000100c00 */
[----:B------:R-:W-:Y:S01]  /*bb60*/  VIADD R3, R1, 0xc40 ;  /* 0x00000c4001037836 */ /* 0x000fe20000000000 */
[----:B------:R-:W-:Y:S01]  /*bb70*/  UMOV UR4, URZ ;  /* 0x000000ff00047c82 */ /* 0x000fe20008000000 */
[----:B0-----:R-:W-:Y:S02]  /*bb80*/  IMAD.MOV.U32 R4, RZ, RZ, R66 ;  /* 0x000000ffff047224 */ /* 0x001fe400078e0042 */
[----:B------:R-:W-:Y:S02]  /*bb90*/  IMAD.MOV.U32 R5, RZ, RZ, R67 ;  /* 0x000000ffff057224 */ /* 0x000fe400078e0043 */
[----:B------:R-:W-:Y:S02]  /*bba0*/  IMAD.MOV.U32 R6, RZ, RZ, R40 ;  /* 0x000000ffff067224 */ /* 0x000fe400078e0028 */
[----:B------:R-:W-:-:S05]  /*bbb0*/  IMAD.MOV.U32 R7, RZ, RZ, R41 ;  /* 0x000000ffff077224 */ /* 0x000fca00078e0029 */
[----:B------:R0:W-:Y:S02]  /*bbc0*/  STL.128 [R1+0x1580], R4 ;  /* 0x0015800401007387 */ /* 0x0001e40000100c00 */
[----:B0-----:R-:W-:Y:S02]  /*bbd0*/  VIADD R4, R1, 0xc68 ;  /* 0x00000c6801047836 */ /* 0x001fe40000000000 */
[----:B------:R-:W-:Y:S02]  /*bbe0*/  IMAD.MOV.U32 R5, RZ, RZ, RZ ;  /* 0x000000ffff057224 */ /* 0x000fe400078e00ff */
[----:B------:R-:W-:-:S07]  /*bbf0*/  IMAD.MOV.U32 R6, RZ, RZ, R4 ;  /* 0x000000ffff067224 */ /* 0x000fce00078e0004 */
.L_x_340:
[----:B------:R-:W2:Y:S04]  /*bc00*/  LDL R7, [R6+-0x1c] ;  /* 0xffffe40006077983 */ /* 0x000ea80000100800 */
[----:B------:R-:W3:Y:S04]  /*bc10*/  LDL R0, [R6+-0x30] ;  /* 0xffffd00006007983 */ /* 0x000ee80000100800 */
[----:B------:R-:W4:Y:S04]  /*bc20*/  LDL R9, [R6+-0x8] ;  /* 0xfffff80006097983 */ /* 0x000f280000100800 */
[----:B------:R-:W5:Y:S04]  /*bc30*/  LDL R10, [R6+0xc] ;  /* 0x00000c00060a7983 */ /* 0x000f680000100800 */
[----:B------:R-:W5:Y:S04]  /*bc40*/  LDL R11, [R6+0x20] ;  /* 0x00002000060b7983 */ /* 0x000f680000100800 */
[----:B------:R-:W5:Y:S04]  /*bc50*/  LDL R12, [R6+-0x2c] ;  /* 0xffffd400060c7983 */ /* 0x000f680000100800 */
[----:B------:R-:W5:Y:S04]  /*bc60*/  LDL R13, [R6+-0x18] ;  /* 0xffffe800060d7983 */ /* 0x000f680000100800 */
[----:B------:R-:W5:Y:S04]  /*bc70*/  LDL R14, [R6+-0x4] ;  /* 0xfffffc00060e7983 */ /* 0x000f680000100800 */
[----:B------:R-:W5:Y:S04]  /*bc80*/  LDL R15, [R6+0x10] ;  /* 0x00001000060f7983 */ /* 0x000f680000100800 */
[----:B------:R-:W5:Y:S04]  /*bc90*/  LDL R16, [R6+0x24] ;  /* 0x0000240006107983 */ /* 0x000f680000100800 */
[----:B------:R-:W5:Y:S04]  /*bca0*/  LDL R17, [R6+-0x28] ;  /* 0xffffd80006117983 */ /* 0x000f680000100800 */
[----:B------:R-:W5:Y:S04]  /*bcb0*/  LDL R18, [R6+-0x14] ;  /* 0xffffec0006127983 */ /* 0x000f680000100800 */
[----:B------:R-:W5:Y:S04]  /*bcc0*/  LDL R19, [R6] ;  /* 0x0000000006137983 */ /* 0x000f680000100800 */
[----:B------:R-:W5:Y:S04]  /*bcd0*/  LDL R20, [R6+0x14] ;  /* 0x0000140006147983 */ /* 0x000f680000100800 */
[----:B------:R-:W5:Y:S04]  /*bce0*/  LDL R21, [R6+0x28] ;  /* 0x0000280006157983 */ /* 0x000f680000100800 */
[----:B------:R-:W5:Y:S04]  /*bcf0*/  LDL R22, [R6+-0x24] ;  /* 0xffffdc0006167983 */ /* 0x000f680000100800 */
[----:B------:R-:W5:Y:S04]  /*bd00*/  LDL R23, [R6+-0x10] ;  /* 0xfffff00006177983 */ /* 0x000f680000100800 */
[----:B------:R-:W5:Y:S04]  /*bd10*/  LDL R24, [R6+0x4] ;  /* 0x0000040006187983 */ /* 0x000f680000100800 */
[----:B------:R-:W5:Y:S04]  /*bd20*/  LDL R25, [R6+0x18] ;  /* 0x0000180006197983 */ /* 0x000f680000100800 */
[----:B------:R-:W5:Y:S04]  /*bd30*/  LDL R26, [R6+0x2c] ;  /* 0x00002c00061a7983 */ /* 0x000f680000100800 */
[----:B------:R-:W5:Y:S04]  /*bd40*/  LDL R27, [R6+-0x20] ;  /* 0xffffe000061b7983 */ /* 0x000f680000100800 */
[----:B------:R-:W5:Y:S04]  /*bd50*/  LDL R28, [R6+-0xc] ;  /* 0xfffff400061c7983 */ /* 0x000f680000100800 */
[----:B------:R-:W5:Y:S04]  /*bd60*/  LDL R29, [R6+0x8] ;  /* 0x00000800061d7983 */ /* 0x000f680000100800 */
[----:B------:R-:W5:Y:S04]  /*bd70*/  LDL R30, [R6+0x1c] ;  /* 0x00001c00061e7983 */ /* 0x000f680000100800 */
[----:B------:R-:W5:Y:S01]  /*bd80*/  LDL R31, [R6+0x30] ;  /* 0x00003000061f7983 */ /* 0x000f620000100800 */
[----:B--2---:R-:W-:-:S02]  /*bd90*/  ISETP.GT.AND P0, PT, R7, -0x1, PT ;  /* 0xffffffff0700780c */ /* 0x004fc40003f04270 */
[----:B---3--:R-:W-:-:S04]  /*bda0*/  VIMNMX R8, PT, PT, RZ, R0, PT ;  /* 0x00000000ff087248 */ /* 0x008fc80003fe0100 */
[----:B------:R-:W-:Y:S02]  /*bdb0*/  LOP3.LUT R32, R8, 0x7fffffff, RZ, 0xc0, !PT ;  /* 0x7fffffff08207812 */ /* 0x000fe400078ec0ff */
[----:B----4-:R-:W-:-:S05]  /*bdc0*/  ISETP.GT.AND P2, PT, R9, -0x1, PT ;  /* 0xffffffff0900780c */ /* 0x010fca0003f44270 */
[C---:B------:R-:W-:Y:S02]  /*bdd0*/  @!P0 LOP3.LUT R8, R7.reuse, 0x7fffffff, RZ, 0xc0, !PT ;  /* 0x7fffffff07088812 */ /* 0x040fe400078ec0ff */
[----:B------:R-:W-:-:S04]  /*bde0*/  @!P0 LOP3.LUT P1, RZ, R7, R32, RZ, 0xc0, !PT ;  /* 0x0000002007ff8212 */ /* 0x000fc8000782c0ff */
[----:B------:R-:W-:Y:S02]  /*bdf0*/  @!P0 SEL R33, R8, 0x80000000, !P1 ;  /* 0x8000000008218807 */ /* 0x000fe40004800000 */
[----:B-----5:R-:W-:Y:S02]  /*be00*/  ISETP.GT.AND P1, PT, R10, -0x1, PT ;  /* 0xffffffff0a00780c */ /* 0x020fe40003f24270 */
[----:B------:R-:W-:Y:S02]  /*be10*/  @!P0 LOP3.LUT R32, R33, R32, RZ, 0xfc, !PT ;  /* 0x0000002021208212 */ /* 0x000fe400078efcff */
[----:B------:R-:W-:Y:S02]  /*be20*/  @!P2 LOP3.LUT R8, R9, 0x7fffffff, RZ, 0xc0, !PT ;  /* 0x7fffffff0908a812 */ /* 0x000fe400078ec0ff */
[----:B------:R-:W-:-:S04]  /*be30*/  @!P2 LOP3.LUT P0, RZ, R32, 0x7fffffff, R9, 0x80, !PT ;  /* 0x7fffffff20ffa812 */ /* 0x000fc80007808009 */
[----:B------:R-:W-:-:S03]  /*be40*/  @!P2 SEL R33, R8, 0x80000000, !P0 ;  /* 0x800000000821a807 */ /* 0x000fc60004000000 */
[----:B------:R-:W-:Y:S02]  /*be50*/  @!P1 LOP3.LUT R8, R10, 0x7fffffff, RZ, 0xc0, !PT ;  /* 0x7fffffff0a089812 */ /* 0x000fe400078ec0ff */
[----:B------:R-:W-:Y:S02]  /*be60*/  @!P2 LOP3.LUT R32, R33, R32, RZ, 0xfc, !PT ;  /* 0x000000202120a212 */ /* 0x000fe400078efcff */
[----:B------:R-:W-:Y:S02]  /*be70*/  ISETP.GT.AND P2, PT, R11, -0x1, PT ;  /* 0xffffffff0b00780c */ /* 0x000fe40003f44270 */
[----:B------:R-:W-:-:S04]  /*be80*/  @!P1 LOP3.LUT P0, RZ, R32, 0x7fffffff, R10, 0x80, !PT ;  /* 0x7fffffff20ff9812 */ /* 0x000fc8000780800a */
[----:B------:R-:W-:-:S04]  /*be90*/  @!P1 SEL R33, R8, 0x80000000, !P0 ;  /* 0x8000000008219807 */ /* 0x000fc80004000000 */
[----:B------:R-:W-:Y:S02]  /*bea0*/  @!P1 LOP3.LUT R32, R33, R32, RZ, 0xfc, !PT ;  /* 0x0000002021209212 */ /* 0x000fe400078efcff */
[----:B------:R-:W-:Y:S02]  /*beb0*/  ISETP.GT.AND P1, PT, R12, -0x1, PT ;  /* 0xffffffff0c00780c */ /* 0x000fe40003f24270 */
[----:B------:R-:W-:Y:S02]  /*bec0*/  @!P2 LOP3.LUT R8, R11, 0x7fffffff, RZ, 0xc0, !PT ;  /* 0x7fffffff0b08a812 */ /* 0x000fe400078ec0ff */
        /* <DEDUP_REMOVED lines=98> */
[----:B------:R-:W-:Y:S02]  /*c4f0*/  @!P2 LOP3.LUT R8, R31, 0x7fffffff, RZ, 0xc0, !PT ;  /* 0x7fffffff1f08a812 */ /* 0x000fe400078ec0ff */
[----:B------:R-:W-:-:S04]  /*c500*/  @!P2 LOP3.LUT P0, RZ, R32, 0x7fffffff, R31, 0x80, !PT ;  /* 0x7fffffff20ffa812 */ /* 0x000fc8000780801f */
[----:B------:R-:W-:-:S04]  /*c510*/  @!P2 SEL R33, R8, 0x80000000, !P0 ;  /* 0x800000000821a807 */ /* 0x000fc80004000000 */
[----:B------:R-:W-:-:S04]  /*c520*/  @!P2 LOP3.LUT R32, R33, R32, RZ, 0xfc, !PT ;  /* 0x000000202120a212 */ /* 0x000fc800078efcff */
[----:B------:R-:W-:-:S13]  /*c530*/  ISETP.GT.AND P1, PT, R32, -0x1, PT ;  /* 0xffffffff2000780c */ /* 0x000fda0003f24270 */
[----:B------:R0:W-:Y:S04]  /*c540*/  @!P1 STL [R1+0xc38], RZ ;  /* 0x000c38ff01009387 */ /* 0x0001e80000100800 */
[----:B------:R-:W2:Y:S01]  /*c550*/  @!P1 LDL R0, [R6+-0x30] ;  /* 0xffffd00006009983 */ /* 0x000ea20000100800 */
[----:B------:R-:W-:Y:S01]  /*c560*/  IMAD.MOV.U32 R8, RZ, RZ, RZ ;  /* 0x000000ffff087224 */ /* 0x000fe200078e00ff */
[----:B------:R-:W-:Y:S01]  /*c570*/  BSSY.RECONVERGENT B0, `(.L_x_192) ;  /* 0x0000013000007945 */ /* 0x000fe20003800200 */
[----:B------:R-:W-:Y:S01]  /*c580*/  @!P1 IMAD.MOV.U32 R8, RZ, RZ, 0x3 ;  /* 0x00000003ff089424 */ /* 0x000fe200078e00ff */
[----:B------:R-:W-:Y:S02]  /*c590*/  ISETP.GE.AND P0, PT, R7, RZ, PT ;  /* 0x000000ff0700720c */ /* 0x000fe40003f06270 */
[----:B------:R-:W-:-:S02]  /*c5a0*/  ISETP.GE.AND P6, PT, R9, RZ, PT ;  /* 0x000000ff0900720c */ /* 0x000fc40003fc6270 */
[----:B------:R-:W-:Y:S02]  /*c5b0*/  ISETP.GE.AND P5, PT, R10, RZ, PT ;  /* 0x000000ff0a00720c */ /* 0x000fe40003fa6270 */
[----:B------:R-:W-:Y:S02]  /*c5c0*/  ISETP.GE.AND P4, PT, R11, RZ, PT ;  /* 0x000000ff0b00720c */ /* 0x000fe40003f86270 */
[----:B------:R-:W-:Y:S02]  /*c5d0*/  ISETP.GE.AND P3, PT, R12, RZ, PT ;  /* 0x000000ff0c00720c */ /* 0x000fe40003f66270 */
[----:B------:R-:W-:Y:S02]  /*c5e0*/  ISETP.GE.AND P2, PT, R13, RZ, PT ;  /* 0x000000ff0d00720c */ /* 0x000fe40003f46270 */
[----:B--2---:R-:W-:-:S13]  /*c5f0*/  ISETP.GE.AND P1, PT, R0, RZ, PT ;  /* 0x000000ff0000720c */ /* 0x004fda0003f26270 */
[----:B0-----:R-:W-:Y:S05]  /*c600*/  @!P1 BRA `(.L_x_193) ;  /* 0x0000000000249947 */ /* 0x001fea0003800000 */
[----:B------:R-:W-:-:S04]  /*c610*/  LOP3.LUT R33, R0, R32, RZ, 0x30, !PT ;  /* 0x0000002000217212 */ /* 0x000fc800078e30ff */
[----:B------:R-:W0:Y:S02]  /*c620*/  POPC R34, R33 ;  /* 0x0000002100227309 */ /* 0x000e240000000000 */
[----:B0-----:R-:W-:-:S13]  /*c630*/  ISETP.NE.AND P1, PT, R34, 0x1, PT ;  /* 0x000000012200780c */ /* 0x001fda0003f25270 */
[----:B------:R-:W-:-:S04]  /*c640*/  @!P1 LOP3.LUT R33, R33, 0x80000000, RZ, 0xfc, !PT ;  /* 0x8000000021219812 */ /* 0x000fc800078efcff */
[----:B------:R-:W-:Y:S01]  /*c650*/  ISETP.NE.AND P1, PT, R0, R33, PT ;  /* 0x000000210000720c */ /* 0x000fe20003f25270 */
[----:B------:R0:W-:Y:S01]  /*c660*/  STL [R6+-0x30], R33 ;  /* 0xffffd02106007387 */ /* 0x0001e20000100800 */
[----:B------:R-:W-:Y:S02]  /*c670*/  IMAD.MOV.U32 R0, RZ, RZ, R33 ;  /* 0x000000ffff007224 */ /* 0x000fe400078e0021 */
[----:B------:R-:W-:-:S04]  /*c680*/  SEL R35, RZ, 0x1, !P1 ;  /* 0x00000001ff237807 */ /* 0x000fc80004800000 */
[----:B------:R-:W-:-:S07]  /*c690*/  LOP3.LUT R8, R8, R35, RZ, 0xfc, !PT ;  /* 0x0000002308087212 */ /* 0x000fce00078efcff */
.L_x_193:
[----:B------:R-:W-:Y:S05]  /*c6a0*/  BSYNC.RECONVERGENT B0 ;  /* 0x0000000000007941 */ /* 0x000fea0003800200 */
.L_x_192:
[----:B------:R-:W-:Y:S01]  /*c6b0*/  BSSY.RECONVERGENT B0, `(.L_x_194) ;  /* 0x000000c000007945 */ /* 0x000fe20003800200 */
[----:B------:R-:W-:-:S03]  /*c6c0*/  ISETP.GE.AND P1, PT, R14, RZ, PT ;  /* 0x000000ff0e00720c */ /* 0x000fc60003f26270 */
[----:B------:R-:W-:Y:S10]  /*c6d0*/  @!P0 BRA `(.L_x_195) ;  /* 0x0000000000248947 */ /* 0x000ff40003800000 */
[----:B0-----:R-:W-:-:S04]  /*c6e0*/  LOP3.LUT R33, R7, R32, RZ, 0x30, !PT ;  /* 0x0000002007217212 */ /* 0x001fc800078e30ff */
        /* <DEDUP_REMOVED lines=8> */
.L_x_195:
[----:B------:R-:W-:Y:S05]  /*c770*/  BSYNC.RECONVERGENT B0 ;  /* 0x0000000000007941 */ /* 0x000fea0003800200 */
.L_x_194:
[----:B------:R-:W-:Y:S01]  /*c780*/  BSSY.RECONVERGENT B0, `(.L_x_196) ;  /* 0x000000c000007945 */ /* 0x000fe20003800200 */
[----:B------:R-:W-:-:S03]  /*c790*/  ISETP.GE.AND P0, PT, R15, RZ, PT ;  /* 0x000000ff0f00720c */ /* 0x000fc60003f06270 */
[----:B------:R-:W-:Y:S10]  /*c7a0*/  @!P6 BRA `(.L_x_197) ;  /* 0x000000000024e947 */ /* 0x000ff40003800000 */
[----:B01----:R-:W-:-:S04]  /*c7b0*/  LOP3.LUT R33, R9, R32, RZ, 0x30, !PT ;  /* 0x0000002009217212 */ /* 0x003fc800078e30ff */
        /* <DEDUP_REMOVED lines=8> */
.L_x_197:
[----:B------:R-:W-:Y:S05]  /*c840*/  BSYNC.RECONVERGENT B0 ;  /* 0x0000000000007941 */ /* 0x000fea0003800200 */
.L_x_196:
[----:B------:R-:W-:Y:S01]  /*c850*/  BSSY.RECONVERGENT B0, `(.L_x_198) ;  /* 0x000000c000007945 */ /* 0x000fe20003800200 */
[----:B------:R-:W-:-:S03]  /*c860*/  ISETP.GE.AND P6, PT, R16, RZ, PT ;  /* 0x000000ff1000720c */ /* 0x000fc60003fc6270 */
[----:B------:R-:W-:Y:S10]  /*c870*/  @!P5 BRA `(.L_x_199) ;  /* 0x000000000024d947 */ /* 0x000ff40003800000 */
[----:B012---:R-:W-:-:S04]  /*c880*/  LOP3.LUT R33, R10, R32, RZ, 0x30, !PT ;  /* 0x000000200a217212 */ /* 0x007fc800078e30ff */
[----:B------:R-:W0:Y:S02]  /*c890*/  POPC R34, R33 ;  /* 0x0000002100227309 */ /* 0x000e240000000000 */
[----:B0-----:R-:W-:-:S13]  /*c8a0*/  ISETP.NE.AND P5, PT, R34, 0x1, PT ;  /* 0x000000012200780c */ /* 0x001fda0003fa5270 */
[----:B------:R-:W-:-:S04]  /*c8b0*/  @!P5 LOP3.LUT R33, R33, 0x80000000, RZ, 0xfc, !PT ;  /* 0x800000002121d812 */ /* 0x000fc800078efcff */
[----:B------:R-:W-:Y:S01]  /*c8c0*/  ISETP.NE.AND P5, PT, R10, R33, PT ;  /* 0x000000210a00720c */ /* 0x000fe20003fa5270 */
[----:B------:R3:W-:Y:S01]  /*c8d0*/  STL [R6+0xc], R33 ;  /* 0x00000c2106007387 */ /* 0x0007e20000100800 */
[----:B------:R-:W-:Y:S02]  /*c8e0*/  IMAD.MOV.U32 R10, RZ, RZ, R33 ;  /* 0x000000ffff0a7224 */ /* 0x000fe400078e0021 */
[----:B------:R-:W-:-:S04]  /*c8f0*/  SEL R35, RZ, 0x1, !P5 ;  /* 0x00000001ff237807 */ /* 0x000fc80006800000 */
[----:B------:R-:W-:-:S07]  /*c900*/  LOP3.LUT R8, R8, R35, RZ, 0xfc, !PT ;  /* 0x0000002308087212 */ /* 0x000fce00078efcff */
.L_x_199:
[----:B------:R-:W-:Y:S05]  /*c910*/  BSYNC.RECONVERGENT B0 ;  /* 0x0000000000007941 */ /* 0x000fea0003800200 */
.L_x_198:
[----:B------:R-:W-:Y:S01]  /*c920*/  BSSY.RECONVERGENT B0, `(.L_x_200) ;  /* 0x000000c000007945 */ /* 0x000fe20003800200 */
[----:B------:R-:W-:-:S03]  /*c930*/  ISETP.GE.AND P5, PT, R17, RZ, PT ;  /* 0x000000ff1100720c */ /* 0x000fc60003fa6270 */
[----:B------:R-:W-:Y:S10]  /*c940*/  @!P4 BRA `(.L_x_201) ;  /* 0x000000000024c947 */ /* 0x000ff40003800000 */
[----:B0123--:R-:W-:-:S04]  /*c950*/  LOP3.LUT R33, R11, R32, RZ, 0x30, !PT ;  /* 0x000000200b217212 */ /* 0x00ffc800078e30ff */
        /* <DEDUP_REMOVED lines=8> */
.L_x_201:
[----:B------:R-:W-:Y:S05]  /*c9e0*/  BSYNC.RECONVERGENT B0 ;  /* 0x0000000000007941 */ /* 0x000fea0003800200 */
.L_x_200:
[----:B------:R-:W-:Y:S01]  /*c9f0*/  BSSY.RECONVERGENT B0, `(.L_x_202) ;  /* 0x000000c000007945 */ /* 0x000fe20003800200 */
[----:B------:R-:W-:-:S03]  /*ca00*/  ISETP.GE.AND P4, PT, R18, RZ, PT ;  /* 0x000000ff1200720c */ /* 0x000fc60003f86270 */
[----:B------:R-:W-:Y:S10]  /*ca10*/  @!P3 BRA `(.L_x_203) ;  /* 0x000000000024b947 */ /* 0x000ff40003800000 */
[----:B01234-:R-:W-:-:S04]  /*ca20*/  LOP3.LUT R33, R12, R32, RZ, 0x30, !PT ;  /* 0x000000200c217212 */ /* 0x01ffc800078e30ff */
        /* <DEDUP_REMOVED lines=8> */
.L_x_203:
[----:B------:R-:W-:Y:S05]  /*cab0*/  BSYNC.RECONVERGENT B0 ;  /* 0x0000000000007941 */ /* 0x000fea0003800200 */
.L_x_202:
        /* <DEDUP_REMOVED lines=12> */
.L_x_205:
[----:B------:R-:W-:Y:S05]  /*cb80*/  BSYNC.RECONVERGENT B0 ;  /* 0x0000000000007941 */ /* 0x000fea0003800200 */
.L_x_204:
        /* <DEDUP_REMOVED lines=12> */
.L_x_207:
[----:B------:R-:W-:Y:S05]  /*cc50*/  BSYNC.RECONVERGENT B0 ;  /* 0x0000000000007941 */ /* 0x000fea0003800200 */
.L_x_206:
        /* <DEDUP_REMOVED lines=12> */
.L_x_209:
[----:B------:R-:W-:Y:S05]  /*cd20*/  BSYNC.RECONVERGENT B0 ;  /* 0x0000000000007941 */ /* 0x000fea0003800200 */
.L_x_208:
        /* <DEDUP_REMOVED lines=12> */
.L_x_211:
[----:B------:R-:W-:Y:S05]  /*cdf0*/  BSYNC.RECONVERGENT B0 ;  /* 0x0000000000007941 */ /* 0x000fea0003800200 */
.L_x_210:
        /* <DEDUP_REMOVED lines=12> */
.L_x_213:
[----:B------:R-:W-:Y:S05]  /*cec0*/  BSYNC.RECONVERGENT B0 ;  /* 0x0000000000007941 */ /* 0x000fea0003800200 */
.L_x_212:
        /* <DEDUP_REMOVED lines=12> */
.L_x_215:
[----:B------:R-:W-:Y:S05]  /*cf90*/  BSYNC.RECONVERGENT B0 ;  /* 0x0000000000007941 */ /* 0x000fea0003800200 */
.L_x_214:
        /* <DEDUP_REMOVED lines=8> */
[----:B------:R0:W-:Y:S01]  /*d020*/  STL [R6], R33 ;  /* 0x0000002106007387 */ /* 0x0001e20000100800 */
[----:B------:R-:W-:Y:S02]  /*d030*/  IMAD.MOV.U32 R19, RZ, RZ, R33 ;  /* 0x000000ffff137224 */ /* 0x000fe400078e0021 */
[----:B------:R-:W-:-:S04]  /*d040*/  SEL R35, RZ, 0x1, !P3 ;  /* 0x00000001ff237807 */ /* 0x000fc80005800000 */
[----:B------:R-:W-:-:S07]  /*d050*/  LOP3.LUT R8, R8, R35, RZ, 0xfc, !PT ;  /* 0x0000002308087212 */ /* 0x000fce00078efcff */
.L_x_217:
[----:B------:R-:W-:Y:S05]  /*d060*/  BSYNC.RECONVERGENT B0 ;  /* 0x0000000000007941 */ /* 0x000fea0003800200 */
.L_x_216:
        /* <DEDUP_REMOVED lines=12> */
.L_x_219:
[----:B------:R-:W-:Y:S05]  /*d130*/  BSYNC.RECONVERGENT B0 ;  /* 0x0000000000007941 */ /* 0x000fea0003800200 */
.L_x_218:
        /* <DEDUP_REMOVED lines=12> */
.L_x_221:
[----:B------:R-:W-:Y:S05]  /*d200*/  BSYNC.RECONVERGENT B0 ;  /* 0x0000000000007941 */ /* 0x000fea0003800200 */
.L_x_220:
        /* <DEDUP_REMOVED lines=12> */
.L_x_223:
[----:B------:R-:W-:Y:S05]  /*d2d0*/  BSYNC.RECONVERGENT B0 ;  /* 0x0000000000007941 */ /* 0x000fea0003800200 */
.L_x_222:
        /* <DEDUP_REMOVED lines=12> */
.L_x_225:
[----:B------:R-:W-:Y:S05]  /*d3a0*/  BSYNC.RECONVERGENT B0 ;  /* 0x0000000000007941 */ /* 0x000fea0003800200 */
.L_x_224:
        /* <DEDUP_REMOVED lines=12> */
.L_x_227:
[----:B------:R-:W-:Y:S05]  /*d470*/  BSYNC.RECONVERGENT B0 ;  /* 0x0000000000007941 */ /* 0x000fea0003800200 */
.L_x_226:
        /* <DEDUP_REMOVED lines=12> */
.L_x_229:
[----:B------:R-:W-:Y:S05]  /*d540*/  BSYNC.RECONVERGENT B0 ;  /* 0x0000000000007941 */ /* 0x000fea0003800200 */
.L_x_228:
[----:B------:R-:W-:Y:S04]  /*d550*/  BSSY.RECONVERGENT B0, `(.L_x_230) ;  /* 0x000000b000007945 */ /* 0x000fe80003800200 */
[----:B------:R-:W-:Y:S05]  /*d560*/  @!P3 BRA `(.L_x_231) ;  /* 0x000000000024b947 */ /* 0x000fea0003800000 */
        /* <DEDUP_REMOVED lines=9> */
.L_x_231:
[----:B------:R-:W-:Y:S05]  /*d600*/  BSYNC.RECONVERGENT B0 ;  /* 0x0000000000007941 */ /* 0x000fea0003800200 */
.L_x_230:
[----:B------:R-:W-:Y:S04]  /*d610*/  BSSY.RECONVERGENT B0, `(.L_x_232) ;  /* 0x000000b000007945 */ /* 0x000fe80003800200 */
[----:B------:R-:W-:Y:S05]  /*d620*/  @!P2 BRA `(.L_x_233) ;  /* 0x000000000024a947 */ /* 0x000fea0003800000 */
        /* <DEDUP_REMOVED lines=9> */
.L_x_233:
[----:B------:R-:W-:Y:S05]  /*d6c0*/  BSYNC.RECONVERGENT B0 ;  /* 0x0000000000007941 */ /* 0x000fea0003800200 */
.L_x_232:
        /* <DEDUP_REMOVED lines=11> */
.L_x_235:
[----:B------:R-:W-:Y:S05]  /*d780*/  BSYNC.RECONVERGENT B0 ;  /* 0x0000000000007941 */ /* 0x000fea0003800200 */
.L_x_234:
        /* <DEDUP_REMOVED lines=11> */
.L_x_237:
[----:B------:R-:W-:Y:S05]  /*d840*/  BSYNC.RECONVERGENT B0 ;  /* 0x0000000000007941 */ /* 0x000fea0003800200 */
.L_x_236:
        /* <DEDUP_REMOVED lines=11> */
.L_x_239:
[----:B------:R-:W-:Y:S05]  /*d900*/  BSYNC.RECONVERGENT B0 ;  /* 0x0000000000007941 */ /* 0x000fea0003800200 */
.L_x_238:
[----:B------:R-:W-:Y:S04]  /*d910*/  BSSY.RECONVERGENT B0, `(.L_x_240) ;  /* 0x000000b000007945 */ /* 0x000fe80003800200 */
[----:B------:R-:W-:Y:S05]  /*d920*/  @!P5 BRA `(.L_x_241) ;  /* 0x000000000024d947 */ /* 0x000fea0003800000 */
[----:B------:R-:W-:-:S04]  /*d930*/  LOP3.LUT R32, R31, R32, RZ, 0x30, !PT ;  /* 0x000000201f207212 */ /* 0x000fc800078e30ff */
[----:B01234-:R-:W0:Y:S02]  /*d940*/  POPC R33, R32 ;  /* 0x0000002000217309 */ /* 0x01fe240000000000 */
[----:B0-----:R-:W-:-:S13]  /*d950*/  ISETP.NE.AND P0, PT, R33, 0x1, PT ;  /* 0x000000012100780c */ /* 0x001fda0003f05270 */
[----:B------:R-:W-:-:S04]  /*d960*/  @!P0 LOP3.LUT R32, R32, 0x80000000, RZ, 0xfc, !PT ;  /* 0x8000000020208812 */ /* 0x000fc800078efcff */
[----:B------:R-:W-:Y:S01]  /*d970*/  ISETP.NE.AND P0, PT, R31, R32, PT ;  /* 0x000000201f00720c */ /* 0x000fe20003f05270 */
[----:B------:R0:W-:Y:S01]  /*d980*/  STL [R6+0x30], R32 ;  /* 0x0000302006007387 */ /* 0x0001e20000100800 */
[----:B------:R-:W-:Y:S02]  /*d990*/  IMAD.MOV.U32 R31, RZ, RZ, R32 ;  /* 0x000000ffff1f7224 */ /* 0x000fe400078e0020 */
[----:B------:R-:W-:-:S04]  /*d9a0*/  SEL R33, RZ, 0x1, !P0 ;  /* 0x00000001ff217807 */ /* 0x000fc80004000000 */
[----:B------:R-:W-:-:S07]  /*d9b0*/  LOP3.LUT R8, R8, R33, RZ, 0xfc, !PT ;  /* 0x0000002108087212 */ /* 0x000fce00078efcff */
.L_x_241:
[----:B------:R-:W-:Y:S05]  /*d9c0*/  BSYNC.RECONVERGENT B0 ;  /* 0x0000000000007941 */ /* 0x000fea0003800200 */
.L_x_240:
[----:B------:R-:W5:Y:S01]  /*d9d0*/  POPC R38, R0 ;  /* 0x0000000000267309 */ /* 0x000f620000000000 */
[----:B------:R1:W-:Y:S01]  /*d9e0*/  STL.128 [R1], RZ ;  /* 0x000000ff01007387 */ /* 0x0003e20000100c00 */
[----:B------:R-:W-:Y:S01]  /*d9f0*/  BSSY.RECONVERGENT B0, `(.L_x_242) ;  /* 0x0000019000007945 */ /* 0x000fe20003800200 */
[----:B0-----:R-:W-:Y:S02]  /*da00*/  IMAD.MOV.U32 R32, RZ, RZ, RZ ;  /* 0x000000ffff207224 */ /* 0x001fe400078e00ff */
[----:B------:R1:W-:Y:S04]  /*da10*/  STL.128 [R1+0x10], RZ ;  /* 0x000010ff01007387 */ /* 0x0003e80000100c00 */
[----:B------:R1:W-:Y:S04]  /*da20*/  STL.128 [R1+0x20], RZ ;  /* 0x000020ff01007387 */ /* 0x0003e80000100c00 */
[----:B------:R1:W-:Y:S01]  /*da30*/  STL.128 [R1+0x30], RZ ;  /* 0x000030ff01007387 */ /* 0x0003e20000100c00 */
[----:B-----5:R-:W-:-:S03]  /*da40*/  ISETP.NE.AND P0, PT, R38, 0x2, PT ;  /* 0x000000022600780c */ /* 0x020fc60003f05270 */
[----:B------:R1:W-:Y:S01]  /*da50*/  STL.128 [R1+0x40], RZ ;  /* 0x000040ff01007387 */ /* 0x0003e20000100c00 */
[----:B------:R-:W-:-:S03]  /*da60*/  ISETP.LT.OR P0, PT, R0, RZ, P0 ;  /* 0x000000ff0000720c */ /* 0x000fc60000701670 */
[----:B------:R1:W-:Y:S04]  /*da70*/  STL.128 [R1+0x50], RZ ;  /* 0x000050ff01007387 */ /* 0x0003e80000100c00 */
[----:B------:R1:W-:Y:S04]  /*da80*/  STL.128 [R1+0x60], RZ ;  /* 0x000060ff01007387 */ /* 0x0003e80000100c00 */
[----:B------:R1:W-:Y:S02]  /*da90*/  STL.128 [R1+0x70], RZ ;  /* 0x000070ff01007387 */ /* 0x0003e40000100c00 */
[----:B------:R-:W-:Y:S05]  /*daa0*/  @P0 BRA `(.L_x_243) ;  /* 0x0000000000340947 */ /* 0x000fea0003800000 */
[----:B------:R-:W0:Y:S01]  /*dab0*/  FLO.U32 R32, R0 ;  /* 0x0000000000207300 */ /* 0x000e2200000e0000 */
[----:B-1234-:R-:W-:Y:S01]  /*dac0*/  IMAD.MOV.U32 R33, RZ, RZ, -0x80000000 ;  /* 0x80000000ff217424 */ /* 0x01efe200078e00ff */
[----:B0-----:R-:W-:-:S04]  /*dad0*/  IADD3 R32, PT, PT, -R32, 0x1f, RZ ;  /* 0x0000001f20207810 */ /* 0x001fc80007ffe1ff */
[----:B------:R-:W-:-:S04]  /*dae0*/  SHF.R.U32.HI R35, RZ, R32, R33 ;  /* 0x00000020ff237219 */ /* 0x000fc80000011621 */
[----:B------:R-:W-:-:S06]  /*daf0*/  LOP3.LUT R33, R35, R0, RZ, 0x3c, !PT ;  /* 0x0000000023217212 */ /* 0x000fcc00078e3cff */
[----:B------:R-:W0:Y:S02]  /*db00*/  FLO.U32 R33, R33 ;  /* 0x0000002100217300 */ /* 0x000e2400000e0000 */
[----:B0-----:R-:W-:-:S05]  /*db10*/  IMAD R34, R33, 0x4, R2 ;  /* 0x0000000421227824 */ /* 0x001fca00078e0202 */
[----:B------:R-:W2:Y:S02]  /*db20*/  LDL R32, [R34] ;  /* 0x0000000022207983 */ /* 0x000ea40000100800 */
[----:B--2---:R-:W-:-:S13]  /*db30*/  LOP3.LUT P0, RZ, R32, R35, RZ, 0xc0, !PT ;  /* 0x0000002320ff7212 */ /* 0x004fda000780c0ff */
[----:B------:R-:W-:Y:S01]  /*db40*/  @!P0 LOP3.LUT R35, R32, R35, RZ, 0xfc, !PT ;  /* 0x0000002320238212 */ /* 0x000fe200078efcff */
[----:B------:R-:W-:Y:S02]  /*db50*/  IMAD.MOV.U32 R32, RZ, RZ, R0 ;  /* 0x000000ffff207224 */ /* 0x000fe400078e0000 */
[----:B------:R-:W-:Y:S02]  /*db60*/  @!P0 IMAD.MOV.U32 R32, RZ, RZ, RZ ;  /* 0x000000ffff208224 */ /* 0x000fe400078e00ff */
[----:B------:R0:W-:Y:S05]  /*db70*/  @!P0 STL [R34], R35 ;  /* 0x0000002322008387 */ /* 0x0001ea0000100800 */
.L_x_243:
[----:B------:R-:W-:Y:S05]  /*db80*/  BSYNC.RECONVERGENT B0 ;  /* 0x0000000000007941 */ /* 0x000fea0003800200 */
.L_x_242:
[----:B------:R-:W5:Y:S01]  /*db90*/  POPC R39, R7 ;  /* 0x0000000700277309 */ /* 0x000f620000000000 */
[----:B------:R-:W-:Y:S01]  /*dba0*/  BSSY.RECONVERGENT B0, `(.L_x_244) ;  /* 0x0000010000007945 */ /* 0x000fe20003800200 */
[----:B-----5:R-:W-:-:S04]  /*dbb0*/  ISETP.NE.AND P0, PT, R39, 0x2, PT ;  /* 0x000000022700780c */ /* 0x020fc80003f05270 */
[----:B------:R-:W-:-:S13]  /*dbc0*/  ISETP.LT.OR P0, PT, R7, RZ, P0 ;  /* 0x000000ff0700720c */ /* 0x000fda0000701670 */
[----:B------:R-:W-:Y:S05]  /*dbd0*/  @P0 BRA `(.L_x_245) ;  /* 0x0000000000300947 */ /* 0x000fea0003800000 */
[----:B-1234-:R-:W1:Y:S01]  /*dbe0*/  FLO.U32 R33, R7 ;  /* 0x0000000700217300 */ /* 0x01ee6200000e0000 */
[----:B------:R-:W-:Y:S01]  /*dbf0*/  IMAD.MOV.U32 R36, RZ, RZ, -0x80000000 ;  /* 0x80000000ff247424 */ /* 0x000fe200078e00ff */
[----:B-1----:R-:W-:-:S04]  /*dc00*/  IADD3 R33, PT, PT, -R33, 0x1f, RZ ;  /* 0x0000001f21217810 */ /* 0x002fc80007ffe1ff */
[----:B------:R-:W-:-:S04]  /*dc10*/  SHF.R.U32.HI R36, RZ, R33, R36 ;  /* 0x00000021ff247219 */ /* 0x000fc80000011624 */
[----:B------:R-:W-:-:S06]  /*dc20*/  LOP3.LUT R33, R36, R7, RZ, 0x3c, !PT ;  /* 0x0000000724217212 */ /* 0x000fcc00078e3cff */
[----:B------:R-:W0:Y:S02]  /*dc30*/  FLO.U32 R33, R33 ;  /* 0x0000002100217300 */ /* 0x000e2400000e0000 */
[----:B0-----:R-:W-:-:S05]  /*dc40*/  IMAD R34, R33, 0x4, R2 ;  /* 0x0000000421227824 */ /* 0x001fca00078e0202 */
[----:B------:R-:W2:Y:S02]  /*dc50*/  LDL R35, [R34] ;  /* 0x0000000022237983 */ /* 0x000ea40000100800 */
[----:B--2---:R-:W-:-:S13]  /*dc60*/  LOP3.LUT P0, RZ, R35, R36, RZ, 0xc0, !PT ;  /* 0x0000002423ff7212 */ /* 0x004fda000780c0ff */
[----:B------:R-:W-:Y:S02]  /*dc70*/  @!P0 LOP3.LUT R35, R35, R36, RZ, 0xfc, !PT ;  /* 0x0000002423238212 */ /* 0x000fe400078efcff */
[----:B------:R-:W-:-:S03]  /*dc80*/  @P0 LOP3.LUT R32, R7, R32, RZ, 0xfc, !PT ;  /* 0x0000002007200212 */ /* 0x000fc600078efcff */
[----:B------:R0:W-:Y:S04]  /*dc90*/  @!P0 STL [R34], R35 ;  /* 0x0000002322008387 */ /* 0x0001e80000100800 */
.L_x_245:
[----:B------:R-:W-:Y:S05]  /*dca0*/  BSYNC.RECONVERGENT B0 ;  /* 0x0000000000007941 */ /* 0x000fea0003800200 */
.L_x_244:
        /* <DEDUP_REMOVED lines=17> */
.L_x_247:
[----:B------:R-:W-:Y:S05]  /*ddc0*/  BSYNC.RECONVERGENT B0 ;  /* 0x0000000000007941 */ /* 0x000fea0003800200 */
.L_x_246:
[----:B------:R-:W5:Y:S01]  /*ddd0*/  POPC R42, R10 ;  /* 0x0000000a002a7309 */ /* 0x000f620000000000 */
[----:B------:R-:W-:Y:S01]  /*dde0*/  BSSY.RECONVERGENT B0, `(.L_x_248) ;  /* 0x0000010000007945 */ /* 0x000fe20003800200 */
[----:B-----5:R-:W-:-:S04]  /*ddf0*/  ISETP.NE.AND P0, PT, R42, 0x2, PT ;  /* 0x000000022a00780c */ /* 0x020fc80003f05270 */
[----:B------:R-:W-:-:S13]  /*de00*/  ISETP.LT.OR P0, PT, R10, RZ, P0 ;  /* 0x000000ff0a00720c */ /* 0x000fda0000701670 */
[----:B------:R-:W-:Y:S05]  /*de10*/  @P0 BRA `(.L_x_249) ;  /* 0x0000000000300947 */ /* 0x000fea0003800000 */
[----:B-1234-:R-:W1:Y:S01]  /*de20*/  FLO.U32 R33, R10 ;  /* 0x0000000a00217300 */ /* 0x01ee6200000e0000 */
[----:B0-----:R-:W-:Y:S01]  /*de30*/  IMAD.MOV.U32 R34, RZ, RZ, -0x80000000 ;  /* 0x80000000ff227424 */ /* 0x001fe200078e00ff */
        /* <DEDUP_REMOVED lines=10> */
.L_x_249:
[----:B------:R-:W-:Y:S05]  /*dee0*/  BSYNC.RECONVERGENT B0 ;  /* 0x0000000000007941 */ /* 0x000fea0003800200 */
.L_x_248:
        /* <DEDUP_REMOVED lines=17> */
.L_x_251:
[----:B------:R-:W-:Y:S05]  /*e000*/  BSYNC.RECONVERGENT B0 ;  /* 0x0000000000007941 */ /* 0x000fea0003800200 */
.L_x_250:
        /* <DEDUP_REMOVED lines=17> */
.L_x_253:
[----:B------:R-:W-:Y:S05]  /*e120*/  BSYNC.RECONVERGENT B0 ;  /* 0x0000000000007941 */ /* 0x000fea0003800200 */
.L_x_252:
        /* <DEDUP_REMOVED lines=17> */
.L_x_255:
[----:B------:R-:W-:Y:S05]  /*e240*/  BSYNC.RECONVERGENT B0 ;  /* 0x0000000000007941 */ /* 0x000fea0003800200 */
.L_x_254:
        /* <DEDUP_REMOVED lines=17> */
.L_x_257:
[----:B------:R-:W-:Y:S05]  /*e360*/  BSYNC.RECONVERGENT B0 ;  /* 0x0000000000007941 */ /* 0x000fea0003800200 */
.L_x_256:
        /* <DEDUP_REMOVED lines=17> */
.L_x_259:
[----:B------:R-:W-:Y:S05]  /*e480*/  BSYNC.RECONVERGENT B0 ;  /* 0x0000000000007941 */ /* 0x000fea0003800200 */
.L_x_258:
        /* <DEDUP_REMOVED lines=17> */
.L_x_261:
[----:B------:R-:W-:Y:S05]  /*e5a0*/  BSYNC.RECONVERGENT B0 ;  /* 0x0000000000007941 */ /* 0x000fea0003800200 */
.L_x_260:
        /* <DEDUP_REMOVED lines=17> */
.L_x_263:
[----:B------:R-:W-:Y:S05]  /*e6c0*/  BSYNC.RECONVERGENT B0 ;  /* 0x0000000000007941 */ /* 0x000fea0003800200 */
.L_x_262:
        /* <DEDUP_REMOVED lines=17> */
.L_x_265:
[----:B------:R-:W-:Y:S05]  /*e7e0*/  BSYNC.RECONVERGENT B0 ;  /* 0x0000000000007941 */ /* 0x000fea0003800200 */
.L_x_264:
        /* <DEDUP_REMOVED lines=17> */
.L_x_267:
[----:B------:R-:W-:Y:S05]  /*e900*/  BSYNC.RECONVERGENT B0 ;  /* 0x0000000000007941 */ /* 0x000fea0003800200 */
.L_x_266:
        /* <DEDUP_REMOVED lines=17> */
.L_x_269:
[----:B------:R-:W-:Y:S05]  /*ea20*/  BSYNC.RECONVERGENT B0 ;  /* 0x0000000000007941 */ /* 0x000fea0003800200 */
.L_x_268:
        /* <DEDUP_REMOVED lines=17> */
.L_x_271:
[----:B------:R-:W-:Y:S05]  /*eb40*/  BSYNC.RECONVERGENT B0 ;  /* 0x0000000000007941 */ /* 0x000fea0003800200 */
.L_x_270:
        /* <DEDUP_REMOVED lines=17> */
.L_x_273:
[----:B------:R-:W-:Y:S05]  /*ec60*/  BSYNC.RECONVERGENT B0 ;  /* 0x0000000000007941 */ /* 0x000fea0003800200 */
.L_x_272:
        /* <DEDUP_REMOVED lines=17> */
.L_x_275:
[----:B------:R-:W-:Y:S05]  /*ed80*/  BSYNC.RECONVERGENT B0 ;  /* 0x0000000000007941 */ /* 0x000fea0003800200 */
.L_x_274:
        /* <DEDUP_REMOVED lines=17> */
.L_x_277:
[----:B------:R-:W-:Y:S05]  /*eea0*/  BSYNC.RECONVERGENT B0 ;  /* 0x0000000000007941 */ /* 0x000fea0003800200 */
.L_x_276:
        /* <DEDUP_REMOVED lines=17> */
.L_x_279:
[----:B------:R-:W-:Y:S05]  /*efc0*/  BSYNC.RECONVERGENT B0 ;  /* 0x0000000000007941 */ /* 0x000fea0003800200 */
.L_x_278:
        /* <DEDUP_REMOVED lines=17> */
.L_x_281:
[----:B------:R-:W-:Y:S05]  /*f0e0*/  BSYNC.RECONVERGENT B0 ;  /* 0x0000000000007941 */ /* 0x000fea0003800200 */
.L_x_280:
        /* <DEDUP_REMOVED lines=17> */
.L_x_283:
[----:B------:R-:W-:Y:S05]  /*f200*/  BSYNC.RECONVERGENT B0 ;  /* 0x0000000000007941 */ /* 0x000fea0003800200 */
.L_x_282:
        /* <DEDUP_REMOVED lines=17> */
.L_x_285:
[----:B------:R-:W-:Y:S05]  /*f320*/  BSYNC.RECONVERGENT B0 ;  /* 0x0000000000007941 */ /* 0x000fea0003800200 */
.L_x_284:
        /* <DEDUP_REMOVED lines=17> */
.L_x_287:
[----:B------:R-:W-:Y:S05]  /*f440*/  BSYNC.RECONVERGENT B0 ;  /* 0x0000000000007941 */ /* 0x000fea0003800200 */
.L_x_286:
        /* <DEDUP_REMOVED lines=17> */
.L_x_289:
[----:B------:R-:W-:Y:S05]  /*f560*/  BSYNC.RECONVERGENT B0 ;  /* 0x0000000000007941 */ /* 0x000fea0003800200 */
.L_x_288:
[----:B------:R-:W5:Y:S01]  /*f570*/  POPC R62, R31 ;  /* 0x0000001f003e7309 */ /* 0x000f620000000000 */
[----:B------:R-:W-:Y:S01]  /*f580*/  UIADD3 UR4, UPT, UPT, UR4, 0x1, URZ ;  /* 0x0000000104047890 */ /* 0x000fe2000fffe0ff */
        /* <DEDUP_REMOVED lines=10> */
[----:B0-----:R-:W-:-:S06]  /*f630*/  IMAD R35, R33, 0x4, R2 ;  /* 0x0000000421237824 */ /* 0x001fcc00078e0202 */
[----:B------:R-:W2:Y:S02]  /*f640*/  LDL R35, [R35] ;  /* 0x0000000023237983 */ /* 0x000ea40000100800 */
[----:B--2---:R-:W-:-:S04]  /*f650*/  LOP3.LUT P0, RZ, R35, R34, RZ, 0xc0, !PT ;  /* 0x0000002223ff7212 */ /* 0x004fc8000780c0ff */
[----:B------:R-:W-:-:S04]  /*f660*/  SEL R37, R31, RZ, P0 ;  /* 0x000000ff1f257207 */ /* 0x000fc80000000000 */
[----:B------:R-:W-:-:S07]  /*f670*/  LOP3.LUT R32, R32, R37, RZ, 0xfc, !PT ;  /* 0x0000002520207212 */ /* 0x000fce00078efcff */
.L_x_291:
[----:B------:R-:W-:Y:S05]  /*f680*/  BSYNC.RECONVERGENT B0 ;  /* 0x0000000000007941 */ /* 0x000fea0003800200 */
.L_x_290:
[----:B------:R-:W-:Y:S01]  /*f690*/  ISETP.NE.AND P0, PT, R32, RZ, PT ;  /* 0x000000ff2000720c */ /* 0x000fe20003f05270 */
[----:B------:R-:W-:Y:S01]  /*f6a0*/  UISETP.NE.AND UP0, UPT, UR4, 0x19, UPT ;  /* 0x000000190400788c */ /* 0x000fe2000bf05270 */
[----:B------:R-:W-:Y:S01]  /*f6b0*/  BSSY.RECONVERGENT B0, `(.L_x_292) ;  /* 0x0000185000007945 */ /* 0x000fe20003800200 */
[----:B-1234-:R-:W-:-:S10]  /*f6c0*/  IMAD.MOV.U32 R33, RZ, RZ, RZ ;  /* 0x000000ffff217224 */ /* 0x01efd400078e00ff */
[----:B------:R-:W-:Y:S05]  /*f6d0*/  @!P0 BRA `(.L_x_293) ;  /* 0x0000001800088947 */ /* 0x000fea0003800000 */
[-C--:B------:R-:W-:Y:S01]  /*f6e0*/  LOP3.LUT R33, R0, R32.reuse, RZ, 0xc0, !PT ;  /* 0x0000002000217212 */ /* 0x080fe200078ec0ff */
[----:B------:R-:W-:Y:S01]  /*f6f0*/  BSSY.RECONVERGENT B1, `(.L_x_294) ;  /* 0x000002b000017945 */ /* 0x000fe20003800200 */
[----:B0-----:R-:W-:Y:S02]  /*f700*/  LOP3.LUT R34, R7, R32, RZ, 0xc0, !PT ;  /* 0x0000002007227212 */ /* 0x001fe400078ec0ff */
[----:B------:R-:W-:Y:S02]  /*f710*/  ISETP.NE.AND P1, PT, R33, R0, PT ;  /* 0x000000002100720c */ /* 0x000fe40003f25270 */
[----:B------:R-:W-:Y:S02]  /*f720*/  ISETP.NE.AND P3, PT, R34, R7, PT ;  /* 0x000000072200720c */ /* 0x000fe40003f65270 */
[----:B------:R-:W-:Y:S02]  /*f730*/  ISETP.EQ.AND P1, PT, R38, 0x2, !P1 ;  /* 0x000000022600780c */ /* 0x000fe40004f22270 */
[----:B------:R-:W-:-:S02]  /*f740*/  ISETP.EQ.AND P3, PT, R39, 0x2, !P3 ;  /* 0x000000022700780c */ /* 0x000fc40005f62270 */
[----:B------:R-:W-:Y:S02]  /*f750*/  ISETP.GT.AND P1, PT, R0, -0x1, P1 ;  /* 0xffffffff0000780c */ /* 0x000fe40000f24270 */
[-C--:B------:R-:W-:Y:S02]  /*f760*/  LOP3.LUT R36, R9, R32.reuse, RZ, 0xc0, !PT ;  /* 0x0000002009247212 */ /* 0x080fe400078ec0ff */
[-C--:B------:R-:W-:Y:S02]  /*f770*/  LOP3.LUT R37, R12, R32.reuse, RZ, 0xc0, !PT ;  /* 0x000000200c257212 */ /* 0x080fe400078ec0ff */
[----:B------:R-:W-:Y:S02]  /*f780*/  ISETP.NE.AND P4, PT, R36, R9, PT ;  /* 0x000000092400720c */ /* 0x000fe40003f85270 */
[----:B------:R-:W-:Y:S02]  /*f790*/  LOP3.LUT R34, R13, R32, RZ, 0xc0, !PT ;  /* 0x000000200d227212 */ /* 0x000fe400078ec0ff */
[----:B------:R-:W-:-:S02]  /*f7a0*/  ISETP.EQ.AND P4, PT, R40, 0x2, !P4 ;  /* 0x000000022800780c */ /* 0x000fc40006782270 */
[-C--:B------:R-:W-:Y:S02]  /*f7b0*/  LOP3.LUT R36, R15, R32.reuse, RZ, 0xc0, !PT ;  /* 0x000000200f247212 */ /* 0x080fe400078ec0ff */
[----:B------:R-:W-:-:S04]  /*f7c0*/  @!P1 LOP3.LUT R35, R0, R32, RZ, 0x30, !PT ;  /* 0x0000002000239212 */ /* 0x000fc800078e30ff */
[----:B------:R-:W0:Y:S02]  /*f7d0*/  @!P1 POPC R33, R35 ;  /* 0x0000002300219309 */ /* 0x000e240000000000 */
[----:B0-----:R-:W-:Y:S02]  /*f7e0*/  ISETP.NE.OR P0, PT, R33, 0x1, P1 ;  /* 0x000000012100780c */ /* 0x001fe40000f05670 */
[----:B------:R-:W-:-:S04]  /*f7f0*/  LOP3.LUT R33, R10, R32, RZ, 0xc0, !PT ;  /* 0x000000200a217212 */ /* 0x000fc800078ec0ff */
[----:B------:R-:W-:Y:S01]  /*f800*/  ISETP.NE.AND P2, PT, R33, R10, PT ;  /* 0x0000000a2100720c */ /* 0x000fe20003f45270 */
[----:B------:R-:W-:-:S03]  /*f810*/  IMAD.MOV.U32 R33, RZ, RZ, RZ ;  /* 0x000000ffff217224 */ /* 0x000fc600078e00ff */
[----:B------:R-:W-:-:S03]  /*f820*/  ISETP.EQ.AND P2, PT, R42, 0x2, !P2 ;  /* 0x000000022a00780c */ /* 0x000fc60005742270 */
[----:B------:R-:W-:Y:S02]  /*f830*/  @!P0 LOP3.LUT R35, R35, 0x80000000, RZ, 0xfc, !PT ;  /* 0x8000000023238812 */ /* 0x000fe400078efcff */
[----:B------:R-:W-:Y:S02]  /*f840*/  ISETP.NE.AND P0, PT, R37, R12, PT ;  /* 0x0000000c2500720c */ /* 0x000fe40003f05270 */
[----:B------:R-:W-:Y:S01]  /*f850*/  @!P1 ISETP.NE.AND P5, PT, R0, R35, PT ;  /* 0x000000230000920c */ /* 0x000fe20003fa5270 */
[----:B------:R0:W-:Y:S01]  /*f860*/  @!P1 STL [R6+-0x30], R35 ;  /* 0xffffd02306009387 */ /* 0x0001e20000100800 */
[----:B------:R-:W-:Y:S02]  /*f870*/  LOP3.LUT R0, R11, R32, RZ, 0xc0, !PT ;  /* 0x000000200b007212 */ /* 0x000fe400078ec0ff */
[----:B------:R-:W-:Y:S02]  /*f880*/  @!P1 SEL R33, RZ, 0x1, !P5 ;  /* 0x00000001ff219807 */ /* 0x000fe40006800000 */
[----:B------:R-:W-:-:S02]  /*f890*/  ISETP.GT.AND P5, PT, R7, -0x1, PT ;  /* 0xffffffff0700780c */ /* 0x000fc40003fa4270 */
[----:B------:R-:W-:Y:S02]  /*f8a0*/  ISETP.NE.AND P6, PT, R0, R11, PT ;  /* 0x0000000b0000720c */ /* 0x000fe40003fc5270 */
[----:B------:R-:W-:Y:S02]  /*f8b0*/  ISETP.NE.AND P1, PT, R34, R13, PT ;  /* 0x0000000d2200720c */ /* 0x000fe40003f25270 */
[----:B0-----:R-:W-:Y:S02]  /*f8c0*/  LOP3.LUT R35, R14, R32, RZ, 0xc0, !PT ;  /* 0x000000200e237212 */ /* 0x001fe400078ec0ff */
[----:B------:R-:W-:Y:S02]  /*f8d0*/  P2R R0, PR, RZ, 0x40 ;  /* 0x00000040ff007803 */ /* 0x000fe40000000000 */
[----:B------:R-:W-:-:S04]  /*f8e0*/  ISETP.NE.AND P6, PT, R35, R14, PT ;  /* 0x0000000e2300720c */ /* 0x000fc80003fc5270 */
[----:B------:R-:W-:Y:S02]  /*f8f0*/  P2R R35, PR, RZ, 0x40 ;  /* 0x00000040ff237803 */ /* 0x000fe40000000000 */
[----:B------:R-:W-:Y:S01]  /*f900*/  ISETP.NE.AND P6, PT, R0, RZ, PT ;  /* 0x000000ff0000720c */ /* 0x000fe20003fc5270 */
[----:B------:R-:W-:-:S12]  /*f910*/  @P3 BRA P5, `(.L_x_295) ;  /* 0x0000000000203947 */ /* 0x000fd80002800000 */
[----:B------:R-:W-:-:S04]  /*f920*/  LOP3.LUT R0, R7, R32, RZ, 0x30, !PT ;  /* 0x0000002007007212 */ /* 0x000fc800078e30ff */
[----:B------:R-:W0:Y:S02]  /*f930*/  POPC R34, R0 ;  /* 0x0000000000227309 */ /* 0x000e240000000000 */
[----:B0-----:R-:W-:-:S13]  /*f940*/  ISETP.NE.AND P3, PT, R34, 0x1, PT ;  /* 0x000000012200780c */ /* 0x001fda0003f65270 */
[----:B------:R-:W-:-:S04]  /*f950*/  @!P3 LOP3.LUT R0, R0, 0x80000000, RZ, 0xfc, !PT ;  /* 0x800000000000b812 */ /* 0x000fc800078efcff */
[----:B------:R-:W-:Y:S01]  /*f960*/  ISETP.NE.AND P3, PT, R7, R0, PT ;  /* 0x000000000700720c */ /* 0x000fe20003f65270 */
[----:B------:R0:W-:Y:S03]  /*f970*/  STL [R6+-0x1c], R0 ;  /* 0xffffe40006007387 */ /* 0x0001e60000100800 */
[----:B------:R-:W-:-:S04]  /*f980*/  SEL R34, RZ, 0x1, !P3 ;  /* 0x00000001ff227807 */ /* 0x000fc80005800000 */
[----:B------:R-:W-:-:S07]  /*f990*/  LOP3.LUT R33, R33, R34, RZ, 0xfc, !PT ;  /* 0x0000002221217212 */ /* 0x000fce00078efcff */
.L_x_295:
[----:B------:R-:W-:Y:S05]  /*f9a0*/  BSYNC.RECONVERGENT B1 ;  /* 0x0000000000017941 */ /* 0x000fea0003800200 */
.L_x_294:
[----:B------:R-:W-:Y:S01]  /*f9b0*/  ISETP.GT.AND P5, PT, R9, -0x1, PT ;  /* 0xffffffff0900780c */ /* 0x000fe20003fa4270 */
[----:B------:R-:W-:Y:S01]  /*f9c0*/  BSSY.RECONVERGENT B1, `(.L_x_296) ;  /* 0x000000c000017945 */ /* 0x000fe20003800200 */
[----:B------:R-:W-:Y:S02]  /*f9d0*/  LOP3.LUT R7, R16, R32, RZ, 0xc0, !PT ;  /* 0x0000002010077212 */ /* 0x000fe400078ec0ff */
[----:B------:R-:W-:-:S09]  /*f9e0*/  ISETP.NE.AND P3, PT, R36, R15, PT ;  /* 0x0000000f2400720c */ /* 0x000fd20003f65270 */
[----:B------:R-:W-:Y:S05]  /*f9f0*/  @P4 BRA P5, `(.L_x_297) ;  /* 0x0000000000204947 */ /* 0x000fea0002800000 */
[----:B0-----:R-:W-:-:S04]  /*fa00*/  LOP3.LUT R0, R9, R32, RZ, 0x30, !PT ;  /* 0x0000002009007212 */ /* 0x001fc800078e30ff */
[----:B------:R-:W0:Y:S02]  /*fa10*/  POPC R34, R0 ;  /* 0x0000000000227309 */ /* 0x000e240000000000 */
[----:B0-----:R-:W-:-:S13]  /*fa20*/  ISETP.NE.AND P4, PT, R34, 0x1, PT ;  /* 0x000000012200780c */ /* 0x001fda0003f85270 */
[----:B------:R-:W-:-:S04]  /*fa30*/  @!P4 LOP3.LUT R0, R0, 0x80000000, RZ, 0xfc, !PT ;  /* 0x800000000000c812 */ /* 0x000fc800078efcff */
[----:B------:R-:W-:Y:S01]  /*fa40*/  ISETP.NE.AND P4, PT, R9, R0, PT ;  /* 0x000000000900720c */ /* 0x000fe20003f85270 */
[----:B------:R1:W-:Y:S03]  /*fa50*/  STL [R6+-0x8], R0 ;  /* 0xfffff80006007387 */ /* 0x0003e60000100800 */
[----:B------:R-:W-:-:S04]  /*fa60*/  SEL R34, RZ, 0x1, !P4 ;  /* 0x00000001ff227807 */ /* 0x000fc80006000000 */
[----:B------:R-:W-:-:S07]  /*fa70*/  LOP3.LUT R33, R33, R34, RZ, 0xfc, !PT ;  /* 0x0000002221217212 */ /* 0x000fce00078efcff */
.L_x_297:
[----:B------:R-:W-:Y:S05]  /*fa80*/  BSYNC.RECONVERGENT B1 ;  /* 0x0000000000017941 */ /* 0x000fea0003800200 */
.L_x_296:
[----:B------:R-:W-:Y:S01]  /*fa90*/  ISETP.GT.AND P5, PT, R10, -0x1, PT ;  /* 0xffffffff0a00780c */ /* 0x000fe20003fa4270 */
[----:B------:R-:W-:Y:S01]  /*faa0*/  BSSY.RECONVERGENT B1, `(.L_x_298) ;  /* 0x000000c000017945 */ /* 0x000fe20003800200 */
[----:B------:R-:W-:Y:S02]  /*fab0*/  LOP3.LUT R34, R17, R32, RZ, 0xc0, !PT ;  /* 0x0000002011227212 */ /* 0x000fe400078ec0ff */
[----:B------:R-:W-:-:S09]  /*fac0*/  ISETP.NE.AND P4, PT, R7, R16, PT ;  /* 0x000000100700720c */ /* 0x000fd20003f85270 */
[----:B------:R-:W-:Y:S05]  /*fad0*/  @P2 BRA P5, `(.L_x_299) ;  /* 0x0000000000202947 */ /* 0x000fea0002800000 */
[----:B------:R-:W-:-:S04]  /*fae0*/  LOP3.LUT R7, R10, R32, RZ, 0x30, !PT ;  /* 0x000000200a077212 */ /* 0x000fc800078e30ff */
[----:B01----:R-:W0:Y:S02]  /*faf0*/  POPC R0, R7 ;  /* 0x0000000700007309 */ /* 0x003e240000000000 */
[----:B0-----:R-:W-:-:S13]  /*fb00*/  ISETP.NE.AND P2, PT, R0, 0x1, PT ;  /* 0x000000010000780c */ /* 0x001fda0003f45270 */
[----:B------:R-:W-:-:S04]  /*fb10*/  @!P2 LOP3.LUT R7, R7, 0x80000000, RZ, 0xfc, !PT ;  /* 0x800000000707a812 */ /* 0x000fc800078efcff */
[----:B------:R-:W-:Y:S01]  /*fb20*/  ISETP.NE.AND P2, PT, R10, R7, PT ;  /* 0x000000070a00720c */ /* 0x000fe20003f45270 */
[----:B------:R2:W-:Y:S03]  /*fb30*/  STL [R6+0xc], R7 ;  /* 0x00000c0706007387 */ /* 0x0005e60000100800 */
[----:B------:R-:W-:-:S04]  /*fb40*/  SEL R0, RZ, 0x1, !P2 ;  /* 0x00000001ff007807 */ /* 0x000fc80005000000 */
[----:B------:R-:W-:-:S07]  /*fb50*/  LOP3.LUT R33, R33, R0, RZ, 0xfc, !PT ;  /* 0x0000000021217212 */ /* 0x000fce00078efcff */
.L_x_299:
[----:B------:R-:W-:Y:S05]  /*fb60*/  BSYNC.RECONVERGENT B1 ;  /* 0x0000000000017941 */ /* 0x000fea0003800200 */
.L_x_298:
[----:B------:R-:W-:Y:S01]  /*fb70*/  ISETP.NE.AND P5, PT, R34, R17, PT ;  /* 0x000000112200720c */ /* 0x000fe20003fa5270 */
[----:B------:R-:W-:Y:S01]  /*fb80*/  BSSY.RECONVERGENT B1, `(.L_x_300) ;  /* 0x0000015000017945 */ /* 0x000fe20003800200 */
[----:B------:R-:W-:Y:S02]  /*fb90*/  ISETP.EQ.AND P6, PT, R41, 0x2, !P6 ;  /* 0x000000022900780c */ /* 0x000fe400077c2270 */
[----:B------:R-:W-:Y:S02]  /*fba0*/  ISETP.EQ.AND P5, PT, R48, 0x2, !P5 ;  /* 0x000000023000780c */ /* 0x000fe40006fa2270 */
[----:B------:R-:W-:Y:S02]  /*fbb0*/  ISETP.NE.AND P2, PT, R35, RZ, PT ;  /* 0x000000ff2300720c */ /* 0x000fe40003f45270 */
[----:B------:R-:W-:Y:S02]  /*fbc0*/  P2R R9, PR, RZ, 0x20 ;  /* 0x00000020ff097803 */ /* 0x000fe40000000000 */
[----:B------:R-:W-:-:S02]  /*fbd0*/  ISETP.GT.AND P5, PT, R11, -0x1, PT ;  /* 0xffffffff0b00780c */ /* 0x000fc40003fa4270 */
[----:B------:R-:W-:Y:S02]  /*fbe0*/  ISETP.EQ.AND P0, PT, R43, 0x2, !P0 ;  /* 0x000000022b00780c */ /* 0x000fe40004702270 */
[----:B------:R-:W-:Y:S02]  /*fbf0*/  ISETP.EQ.AND P1, PT, R44, 0x2, !P1 ;  /* 0x000000022c00780c */ /* 0x000fe40004f22270 */
[----:B------:R-:W-:Y:S02]  /*fc00*/  ISETP.EQ.AND P2, PT, R45, 0x2, !P2 ;  /* 0x000000022d00780c */ /* 0x000fe40005742270 */
[----:B------:R-:W-:Y:S02]  /*fc10*/  ISETP.EQ.AND P3, PT, R46, 0x2, !P3 ;  /* 0x000000022e00780c */ /* 0x000fe40005f62270 */
[----:B------:R-:W-:Y:S02]  /*fc20*/  ISETP.EQ.AND P4, PT, R47, 0x2, !P4 ;  /* 0x000000022f00780c */ /* 0x000fe40006782270 */
[----:B--2---:R-:W-:Y:S01]  /*fc30*/  LOP3.LUT R7, R18, R32, RZ, 0xc0, !PT ;  /* 0x0000002012077212 */ /* 0x004fe200078ec0ff */
[----:B------:R-:W-:Y:S10]  /*fc40*/  @P6 BRA P5, `(.L_x_301) ;  /* 0x0000000000206947 */ /* 0x000ff40002800000 */
[----:B01----:R-:W-:-:S04]  /*fc50*/  LOP3.LUT R0, R11, R32, RZ, 0x30, !PT ;  /* 0x000000200b007212 */ /* 0x003fc800078e30ff */
[----:B------:R-:W0:Y:S02]  /*fc60*/  POPC R10, R0 ;  /* 0x00000000000a7309 */ /* 0x000e240000000000 */
[----:B0-----:R-:W-:-:S13]  /*fc70*/  ISETP.NE.AND P5, PT, R10, 0x1, PT ;  /* 0x000000010a00780c */ /* 0x001fda0003fa5270 */
[----:B------:R-:W-:-:S04]  /*fc80*/  @!P5 LOP3.LUT R0, R0, 0x80000000, RZ, 0xfc, !PT ;  /* 0x800000000000d812 */ /* 0x000fc800078efcff */
[----:B------:R-:W-:Y:S01]  /*fc90*/  ISETP.NE.AND P5, PT, R11, R0, PT ;  /* 0x000000000b00720c */ /* 0x000fe20003fa5270 */
[----:B------:R2:W-:Y:S03]  /*fca0*/  STL [R6+0x20], R0 ;  /* 0x0000200006007387 */ /* 0x0005e60000100800 */
[----:B------:R-:W-:-:S04]  /*fcb0*/  SEL R10, RZ, 0x1, !P5 ;  /* 0x00000001ff0a7807 */ /* 0x000fc80006800000 */
[----:B------:R-:W-:-:S07]  /*fcc0*/  LOP3.LUT R33, R33, R10, RZ, 0xfc, !PT ;  /* 0x0000000a21217212 */ /* 0x000fce00078efcff */
.L_x_301:
[----:B------:R-:W-:Y:S05]  /*fcd0*/  BSYNC.RECONVERGENT B1 ;  /* 0x0000000000017941 */ /* 0x000fea0003800200 */
.L_x_300:
[----:B------:R-:W-:Y:S01]  /*fce0*/  ISETP.GT.AND P5, PT, R12, -0x1, PT ;  /* 0xffffffff0c00780c */ /* 0x000fe20003fa4270 */
[----:B------:R-:W-:Y:S01]  /*fcf0*/  BSSY.RECONVERGENT B1, `(.L_x_302) ;  /* 0x000000c000017945 */ /* 0x000fe20003800200 */
[----:B------:R-:W-:Y:S02]  /*fd00*/  LOP3.LUT R10, R19, R32, RZ, 0xc0, !PT ;  /* 0x00000020130a7212 */ /* 0x000fe400078ec0ff */
[----:B------:R-:W-:-:S09]  /*fd10*/  ISETP.NE.AND P6, PT, R7, R18, PT ;  /* 0x000000120700720c */ /* 0x000fd20003fc5270 */
[----:B------:R-:W-:Y:S05]  /*fd20*/  @P0 BRA P5, `(.L_x_303) ;  /* 0x0000000000200947 */ /* 0x000fea0002800000 */
[----:B------:R-:W-:-:S04]  /*fd30*/  LOP3.LUT R7, R12, R32, RZ, 0x30, !PT ;  /* 0x000000200c077212 */ /* 0x000fc800078e30ff */
[----:B012---:R-:W0:Y:S02]  /*fd40*/  POPC R0, R7 ;  /* 0x0000000700007309 */ /* 0x007e240000000000 */
[----:B0-----:R-:W-:-:S13]  /*fd50*/  ISETP.NE.AND P0, PT, R0, 0x1, PT ;  /* 0x000000010000780c */ /* 0x001fda0003f05270 */
[----:B------:R-:W-:-:S04]  /*fd60*/  @!P0 LOP3.LUT R7, R7, 0x80000000, RZ, 0xfc, !PT ;  /* 0x8000000007078812 */ /* 0x000fc800078efcff */
[----:B------:R-:W-:Y:S01]  /*fd70*/  ISETP.NE.AND P0, PT, R12, R7, PT ;  /* 0x000000070c00720c */ /* 0x000fe20003f05270 */
[----:B------:R3:W-:Y:S03]  /*fd80*/  STL [R6+-0x2c], R7 ;  /* 0xffffd40706007387 */ /* 0x0007e60000100800 */
[----:B------:R-:W-:-:S04]  /*fd90*/  SEL R0, RZ, 0x1, !P0 ;  /* 0x00000001ff007807 */ /* 0x000fc80004000000 */
[----:B------:R-:W-:-:S07]  /*fda0*/  LOP3.LUT R33, R33, R0, RZ, 0xfc, !PT ;  /* 0x0000000021217212 */ /* 0x000fce00078efcff */
.L_x_303:
[----:B------:R-:W-:Y:S05]  /*fdb0*/  BSYNC.RECONVERGENT B1 ;  /* 0x0000000000017941 */ /* 0x000fea0003800200 */
.L_x_302:
[----:B------:R-:W-:Y:S01]  /*fdc0*/  ISETP.GT.AND P5, PT, R13, -0x1, PT ;  /* 0xffffffff0d00780c */ /* 0x000fe20003fa4270 */
[----:B------:R-:W-:Y:S01]  /*fdd0*/  BSSY.RECONVERGENT B1, `(.L_x_304) ;  /* 0x000000c000017945 */ /* 0x000fe20003800200 */
[----:B---3--:R-:W-:Y:S02]  /*fde0*/  LOP3.LUT R7, R20, R32, RZ, 0xc0, !PT ;  /* 0x0000002014077212 */ /* 0x008fe400078ec0ff */
[----:B------:R-:W-:-:S09]  /*fdf0*/  ISETP.NE.AND P0, PT, R10, R19, PT ;  /* 0x000000130a00720c */ /* 0x000fd20003f05270 */
[----:B------:R-:W-:Y:S05]  /*fe00*/  @P1 BRA P5, `(.L_x_305) ;  /* 0x0000000000201947 */ /* 0x000fea0002800000 */
[----:B012---:R-:W-:-:S04]  /*fe10*/  LOP3.LUT R0, R13, R32, RZ, 0x30, !PT ;  /* 0x000000200d007212 */ /* 0x007fc800078e30ff */
[----:B------:R-:W0:Y:S02]  /*fe20*/  POPC R10, R0 ;  /* 0x00000000000a7309 */ /* 0x000e240000000000 */
[----:B0-----:R-:W-:-:S13]  /*fe30*/  ISETP.NE.AND P1, PT, R10, 0x1, PT ;  /* 0x000000010a00780c */ /* 0x001fda0003f25270 */
[----:B------:R-:W-:-:S04]  /*fe40*/  @!P1 LOP3.LUT R0, R0, 0x80000000, RZ, 0xfc, !PT ;  /* 0x8000000000009812 */ /* 0x000fc800078efcff */
[----:B------:R-:W-:Y:S01]  /*fe50*/  ISETP.NE.AND P1, PT, R13, R0, PT ;  /* 0x000000000d00720c */ /* 0x000fe20003f25270 */
[----:B------:R3:W-:Y:S03]  /*fe60*/  STL [R6+-0x18], R0 ;  /* 0xffffe80006007387 */ /* 0x0007e60000100800 */
[----:B------:R-:W-:-:S04]  /*fe70*/  SEL R10, RZ, 0x1, !P1 ;  /* 0x00000001ff0a7807 */ /* 0x000fc80004800000 */
[----:B------:R-:W-:-:S07]  /*fe80*/  LOP3.LUT R33, R33, R10, RZ, 0xfc, !PT ;  /* 0x0000000a21217212 */ /* 0x000fce00078efcff */
.L_x_305:
[----:B------:R-:W-:Y:S05]  /*fe90*/  BSYNC.RECONVERGENT B1 ;  /* 0x0000000000017941 */ /* 0x000fea0003800200 */
.L_x_304:
[----:B------:R-:W-:Y:S01]  /*fea0*/  ISETP.GT.AND P5, PT, R14, -0x1, PT ;  /* 0xffffffff0e00780c */ /* 0x000fe20003fa4270 */
[----:B------:R-:W-:Y:S01]  /*feb0*/  BSSY.RECONVERGENT B1, `(.L_x_306) ;  /* 0x000000c000017945 */ /* 0x000fe20003800200 */
[----:B------:R-:W-:Y:S02]  /*fec0*/  LOP3.LUT R10, R21, R32, RZ, 0xc0, !PT ;  /* 0x00000020150a7212 */ /* 0x000fe400078ec0ff */
[----:B------:R-:W-:-:S09]  /*fed0*/  ISETP.NE.AND P1, PT, R7, R20, PT ;  /* 0x000000140700720c */ /* 0x000fd20003f25270 */
[----:B------:R-:W-:Y:S05]  /*fee0*/  @P2 BRA P5, `(.L_x_307) ;  /* 0x0000000000202947 */ /* 0x000fea0002800000 */
[----:B------:R-:W-:-:S04]  /*fef0*/  LOP3.LUT R7, R14, R32, RZ, 0x30, !PT ;  /* 0x000000200e077212 */ /* 0x000fc800078e30ff */
[----:B0123--:R-:W0:Y:S02]  /*ff00*/  POPC R0, R7 ;  /* 0x0000000700007309 */ /* 0x00fe240000000000 */
[----:B0-----:R-:W-:-:S13]  /*ff10*/  ISETP.NE.AND P2, PT, R0, 0x1, PT ;  /* 0x000000010000780c */ /* 0x001fda0003f45270 */
[----:B------:R-:W-:-:S04]  /*ff20*/  @!P2 LOP3.LUT R7, R7, 0x80000000, RZ, 0xfc, !PT ;  /* 0x800000000707a812 */ /* 0x000fc800078efcff */
[----:B------:R-:W-:Y:S01]  /*ff30*/  ISETP.NE.AND P2, PT, R14, R7, PT ;  /* 0x000000070e00720c */ /* 0x000fe20003f45270 */
[----:B------:R4:W-:Y:S03]  /*ff40*/  STL [R6+-0x4], R7 ;  /* 0xfffffc0706007387 */ /* 0x0009e60000100800 */
[----:B------:R-:W-:-:S04]  /*ff50*/  SEL R0, RZ, 0x1, !P2 ;  /* 0x00000001ff007807 */ /* 0x000fc80005000000 */
[----:B------:R-:W-:-:S07]  /*ff60*/  LOP3.LUT R33, R33, R0, RZ, 0xfc, !PT ;  /* 0x0000000021217212 */ /* 0x000fce00078efcff */
.L_x_307:
[----:B------:R-:W-:Y:S05]  /*ff70*/  BSYNC.RECONVERGENT B1 ;  /* 0x0000000000017941 */ /* 0x000fea0003800200 */
.L_x_306:
[----:B------:R-:W-:Y:S01]  /*ff80*/  ISETP.GT.AND P5, PT, R15, -0x1, PT ;  /* 0xffffffff0f00780c */ /* 0x000fe20003fa4270 */
[----:B------:R-:W-:Y:S01]  /*ff90*/  BSSY.RECONVERGENT B1, `(.L_x_308) ;  /* 0x000000c000017945 */ /* 0x000fe20003800200 */
[----:B----4-:R-:W-:Y:S02]  /*ffa0*/  LOP3.LUT R7, R22, R32, RZ, 0xc0, !PT ;  /* 0x0000002016077212 */ /* 0x010fe400078ec0ff */
[----:B------:R-:W-:-:S09]  /*ffb0*/  ISETP.NE.AND P2, PT, R10, R21, PT ;  /* 0x000000150a00720c */ /* 0x000fd20003f45270 */
[----:B------:R-:W-:Y:S05]  /*ffc0*/  @P3 BRA P5, `(.L_x_309) ;  /* 0x0000000000203947 */ /* 0x000fea0002800000 */
[----:B0123--:R-:W-:-:S04]  /*ffd0*/  LOP3.LUT R0, R15, R32, RZ, 0x30, !PT ;  /* 0x000000200f007212 */ /* 0x00ffc800078e30ff */
[----:B------:R-:W0:Y:S02]  /*ffe0*/  POPC R10, R0 ;  /* 0x00000000000a7309 */ /* 0x000e240000000000 */
[----:B0-----:R-:W-:-:S13]  /*fff0*/  ISETP.NE.AND P3, PT, R10, 0x1, PT ;  /* 0x000000010a00780c */ /* 0x001fda0003f65270 */
[----:B------:R-:W-:-:S04]  /*10000*/  @!P3 LOP3.LUT R0, R0, 0x80000000, RZ, 0xfc, !PT ;  /* 0x800000000000b812 */ /* 0x000fc800078efcff */
[----:B------:R-:W-:Y:S01]  /*10010*/  ISETP.NE.AND P3, PT, R15, R0, PT ;  /* 0x000000000f00720c */ /* 0x000fe20003f65270 */
[----:B------:R4:W-:Y:S03]  /*10020*/  STL [R6+0x10], R0 ;  /* 0x0000100006007387 */ /* 0x0009e60000100800 */
[----:B------:R-:W-:-:S04]  /*10030*/  SEL R10, RZ, 0x1, !P3 ;  /* 0x00000001ff0a7807 */ /* 0x000fc80005800000 */
[----:B------:R-:W-:-:S07]  /*10040*/  LOP3.LUT R33, R33, R10, RZ, 0xfc, !PT ;  /* 0x0000000a21217212 */ /* 0x000fce00078efcff */
.L_x_309:
[----:B------:R-:W-:Y:S05]  /*10050*/  BSYNC.RECONVERGENT B1 ;  /* 0x0000000000017941 */ /* 0x000fea0003800200 */
.L_x_308:
[----:B------:R-:W-:Y:S01]  /*10060*/  ISETP.GT.AND P5, PT, R16, -0x1, PT ;  /* 0xffffffff1000780c */ /* 0x000fe20003fa4270 */
[----:B------:R-:W-:Y:S01]  /*10070*/  BSSY.RECONVERGENT B1, `(.L_x_310) ;  /* 0x000000c000017945 */ /* 0x000fe20003800200 */
[----:B------:R-:W-:Y:S02]  /*10080*/  LOP3.LUT R10, R23, R32, RZ, 0xc0, !PT ;  /* 0x00000020170a7212 */ /* 0x000fe400078ec0ff */
[----:B------:R-:W-:-:S09]  /*10090*/  ISETP.NE.AND P3, PT, R7, R22, PT ;  /* 0x000000160700720c */ /* 0x000fd20003f65270 */
[----:B------:R-:W-:Y:S05]  /*100a0*/  @P4 BRA P5, `(.L_x_311) ;  /* 0x0000000000204947 */ /* 0x000fea0002800000 */
[----:B------:R-:W-:-:S04]  /*100b0*/  LOP3.LUT R7, R16, R32, RZ, 0x30, !PT ;  /* 0x0000002010077212 */ /* 0x000fc800078e30ff */
[----:B01234-:R-:W0:Y:S02]  /*100c0*/  POPC R0, R7 ;  /* 0x0000000700007309 */ /* 0x01fe240000000000 */
[----:B0-----:R-:W-:-:S13]  /*100d0*/  ISETP.NE.AND P4, PT, R0, 0x1, PT ;  /* 0x000000010000780c */ /* 0x001fda0003f85270 */
[----:B------:R-:W-:-:S04]  /*100e0*/  @!P4 LOP3.LUT R7, R7, 0x80000000, RZ, 0xfc, !PT ;  /* 0x800000000707c812 */ /* 0x000fc800078efcff */
[----:B------:R-:W-:Y:S01]  /*100f0*/  ISETP.NE.AND P4, PT, R16, R7, PT ;  /* 0x000000071000720c */ /* 0x000fe20003f85270 */
[----:B------:R0:W-:Y:S03]  /*10100*/  STL [R6+0x24], R7 ;  /* 0x0000240706007387 */ /* 0x0001e60000100800 */
[----:B------:R-:W-:-:S04]  /*10110*/  SEL R0, RZ, 0x1, !P4 ;  /* 0x00000001ff007807 */ /* 0x000fc80006000000 */
[----:B------:R-:W-:-:S07]  /*10120*/  LOP3.LUT R33, R33, R0, RZ, 0xfc, !PT ;  /* 0x0000000021217212 */ /* 0x000fce00078efcff */
.L_x_311:
[----:B------:R-:W-:Y:S05]  /*10130*/  BSYNC.RECONVERGENT B1 ;  /* 0x0000000000017941 */ /* 0x000fea0003800200 */
.L_x_310:
[----:B------:R-:W-:Y:S01]  /*10140*/  ISETP.NE.AND P5, PT, R9, RZ, PT ;  /* 0x000000ff0900720c */ /* 0x000fe20003fa5270 */
[----:B------:R-:W-:Y:S01]  /*10150*/  BSSY.RECONVERGENT B1, `(.L_x_312) ;  /* 0x0000010000017945 */ /* 0x000fe20003800200 */
[----:B------:R-:W-:Y:S02]  /*10160*/  ISETP.GT.AND P4, PT, R17, -0x1, PT ;  /* 0xffffffff1100780c */ /* 0x000fe40003f84270 */
[----:B01234-:R-:W-:Y:S02]  /*10170*/  P2R R0, PR, RZ, 0x1 ;  /* 0x00000001ff007803 */ /* 0x01ffe40000000000 */
[----:B------:R-:W-:Y:S02]  /*10180*/  ISETP.NE.AND P0, PT, R10, R23, PT ;  /* 0x000000170a00720c */ /* 0x000fe40003f05270 */
[----:B------:R-:W-:Y:S02]  /*10190*/  LOP3.LUT R7, R24, R32, RZ, 0xc0, !PT ;  /* 0x0000002018077212 */ /* 0x000fe400078ec0ff */
[----:B------:R-:W-:-:S02]  /*101a0*/  P2R R9, PR, RZ, 0x1 ;  /* 0x00000001ff097803 */ /* 0x000fc40000000000 */
[----:B------:R-:W-:-:S03]  /*101b0*/  ISETP.NE.AND P0, PT, R0, RZ, PT ;  /* 0x000000ff0000720c */ /* 0x000fc60003f05270 */
[----:B------:R-:W-:Y:S10]  /*101c0*/  @P5 BRA P4, `(.L_x_313) ;  /* 0x0000000000205947 */ /* 0x000ff40002000000 */
        /* <DEDUP_REMOVED lines=8> */
.L_x_313:
[----:B------:R-:W-:Y:S05]  /*10250*/  BSYNC.RECONVERGENT B1 ;  /* 0x0000000000017941 */ /* 0x000fea0003800200 */
.L_x_312:
[----:B------:R-:W-:Y:S01]  /*10260*/  ISETP.NE.AND P5, PT, R7, R24, PT ;  /* 0x000000180700720c */ /* 0x000fe20003fa5270 */
[----:B------:R-:W-:Y:S01]  /*10270*/  BSSY.RECONVERGENT B1, `(.L_x_314) ;  /* 0x0000015000017945 */ /* 0x000fe20003800200 */
[----:B------:R-:W-:Y:S02]  /*10280*/  ISETP.NE.AND P4, PT, R9, RZ, PT ;  /* 0x000000ff0900720c */ /* 0x000fe40003f85270 */
[----:B------:R-:W-:Y:S02]  /*10290*/  ISETP.EQ.AND P5, PT, R55, 0x2, !P5 ;  /* 0x000000023700780c */ /* 0x000fe40006fa2270 */
[----:B------:R-:W-:Y:S02]  /*102a0*/  ISETP.EQ.AND P6, PT, R49, 0x2, !P6 ;  /* 0x000000023100780c */ /* 0x000fe400077c2270 */
[----:B------:R-:W-:Y:S02]  /*102b0*/  P2R R9, PR, RZ, 0x20 ;  /* 0x00000020ff097803 */ /* 0x000fe40000000000 */
[----:B------:R-:W-:-:S02]  /*102c0*/  ISETP.GT.AND P5, PT, R18, -0x1, PT ;  /* 0xffffffff1200780c */ /* 0x000fc40003fa4270 */
[----:B------:R-:W-:Y:S02]  /*102d0*/  ISETP.EQ.AND P0, PT, R50, 0x2, !P0 ;  /* 0x000000023200780c */ /* 0x000fe40004702270 */
[----:B------:R-:W-:Y:S02]  /*102e0*/  ISETP.EQ.AND P1, PT, R51, 0x2, !P1 ;  /* 0x000000023300780c */ /* 0x000fe40004f22270 */
[----:B------:R-:W-:Y:S02]  /*102f0*/  ISETP.EQ.AND P2, PT, R52, 0x2, !P2 ;  /* 0x000000023400780c */ /* 0x000fe40005742270 */
[----:B------:R-:W-:Y:S02]  /*10300*/  ISETP.EQ.AND P3, PT, R53, 0x2, !P3 ;  /* 0x000000023500780c */ /* 0x000fe40005f62270 */
[----:B------:R-:W-:Y:S02]  /*10310*/  ISETP.EQ.AND P4, PT, R54, 0x2, !P4 ;  /* 0x000000023600780c */ /* 0x000fe40006782270 */
[----:B------:R-:W-:Y:S01]  /*10320*/  LOP3.LUT R10, R25, R32, RZ, 0xc0, !PT ;  /* 0x00000020190a7212 */ /* 0x000fe200078ec0ff */
[----:B------:R-:W-:Y:S10]  /*10330*/  @P6 BRA P5, `(.L_x_315) ;  /* 0x0000000000206947 */ /* 0x000ff40002800000 */
[----:B------:R-:W-:-:S04]  /*10340*/  LOP3.LUT R7, R18, R32, RZ, 0x30, !PT ;  /* 0x0000002012077212 */ /* 0x000fc800078e30ff */
[----:B0-----:R-:W0:Y:S02]  /*10350*/  POPC R0, R7 ;  /* 0x0000000700007309 */ /* 0x001e240000000000 */
[----:B0-----:R-:W-:-:S13]  /*10360*/  ISETP.NE.AND P5, PT, R0, 0x1, PT ;  /* 0x000000010000780c */ /* 0x001fda0003fa5270 */
[----:B------:R-:W-:-:S04]  /*10370*/  @!P5 LOP3.LUT R7, R7, 0x80000000, RZ, 0xfc, !PT ;  /* 0x800000000707d812 */ /* 0x000fc800078efcff */
[----:B------:R-:W-:Y:S01]  /*10380*/  ISETP.NE.AND P5, PT, R18, R7, PT ;  /* 0x000000071200720c */ /* 0x000fe20003fa5270 */
[----:B------:R1:W-:Y:S03]  /*10390*/  STL [R6+-0x14], R7 ;  /* 0xffffec0706007387 */ /* 0x0003e60000100800 */
[----:B------:R-:W-:-:S04]  /*103a0*/  SEL R0, RZ, 0x1, !P5 ;  /* 0x00000001ff007807 */ /* 0x000fc80006800000 */
[----:B------:R-:W-:-:S07]  /*103b0*/  LOP3.LUT R33, R33, R0, RZ, 0xfc, !PT ;  /* 0x0000000021217212 */ /* 0x000fce00078efcff */
.L_x_315:
[----:B------:R-:W-:Y:S05]  /*103c0*/  BSYNC.RECONVERGENT B1 ;  /* 0x0000000000017941 */ /* 0x000fea0003800200 */
.L_x_314:
[----:B------:R-:W-:Y:S01]  /*103d0*/  ISETP.GT.AND P5, PT, R19, -0x1, PT ;  /* 0xffffffff1300780c */ /* 0x000fe20003fa4270 */
[----:B------:R-:W-:Y:S01]  /*103e0*/  BSSY.RECONVERGENT B1, `(.L_x_316) ;  /* 0x000000d000017945 */ /* 0x000fe20003800200 */
[----:B------:R-:W-:Y:S02]  /*103f0*/  ISETP.NE.AND P6, PT, R10, R25, PT ;  /* 0x000000190a00720c */ /* 0x000fe40003fc5270 */
[----:B-1----:R-:W-:Y:S02]  /*10400*/  LOP3.LUT R7, R26, R32, RZ, 0xc0, !PT ;  /* 0x000000201a077212 */ /* 0x002fe400078ec0ff */
[----:B------:R-:W-:-:S07]  /*10410*/  P2R R11, PR, RZ, 0x40 ;  /* 0x00000040ff0b7803 */ /* 0x000fce0000000000 */
[----:B------:R-:W-:Y:S05]  /*10420*/  @P0 BRA P5, `(.L_x_317) ;  /* 0x0000000000200947 */ /* 0x000fea0002800000 */
[----:B0-----:R-:W-:-:S04]  /*10430*/  LOP3.LUT R0, R19, R32, RZ, 0x30, !PT ;  /* 0x0000002013007212 */ /* 0x001fc800078e30ff */
[----:B------:R-:W0:Y:S02]  /*10440*/  POPC R10, R0 ;  /* 0x00000000000a7309 */ /* 0x000e240000000000 */
[----:B0-----:R-:W-:-:S13]  /*10450*/  ISETP.NE.AND P0, PT, R10, 0x1, PT ;  /* 0x000000010a00780c */ /* 0x001fda0003f05270 */
[----:B------:R-:W-:-:S04]  /*10460*/  @!P0 LOP3.LUT R0, R0, 0x80000000, RZ, 0xfc, !PT ;  /* 0x8000000000008812 */ /* 0x000fc800078efcff */
[----:B------:R-:W-:Y:S01]  /*10470*/  ISETP.NE.AND P0, PT, R19, R0, PT ;  /* 0x000000001300720c */ /* 0x000fe20003f05270 */
[----:B------:R1:W-:Y:S03]  /*10480*/  STL [R6], R0 ;  /* 0x0000000006007387 */ /* 0x0003e60000100800 */
[----:B------:R-:W-:-:S04]  /*10490*/  SEL R10, RZ, 0x1, !P0 ;  /* 0x00000001ff0a7807 */ /* 0x000fc80004000000 */
[----:B------:R-:W-:-:S07]  /*104a0*/  LOP3.LUT R33, R33, R10, RZ, 0xfc, !PT ;  /* 0x0000000a21217212 */ /* 0x000fce00078efcff */
.L_x_317:
[----:B------:R-:W-:Y:S05]  /*104b0*/  BSYNC.RECONVERGENT B1 ;  /* 0x0000000000017941 */ /* 0x000fea0003800200 */
.L_x_316:
        /* <DEDUP_REMOVED lines=13> */
.L_x_319:
[----:B------:R-:W-:Y:S05]  /*10590*/  BSYNC.RECONVERGENT B1 ;  /* 0x0000000000017941 */ /* 0x000fea0003800200 */
.L_x_318:
[----:B------:R-:W-:Y:S01]  /*105a0*/  ISETP.GT.AND P5, PT, R21, -0x1, PT ;  /* 0xffffffff1500780c */ /* 0x000fe20003fa4270 */
[----:B------:R-:W-:Y:S01]  /*105b0*/  BSSY.RECONVERGENT B1, `(.L_x_320) ;  /* 0x000000c000017945 */ /* 0x000fe20003800200 */
[----:B--2---:R-:W-:Y:S02]  /*105c0*/  LOP3.LUT R7, R28, R32, RZ, 0xc0, !PT ;  /* 0x000000201c077212 */ /* 0x004fe400078ec0ff */
[----:B------:R-:W-:-:S09]  /*105d0*/  ISETP.NE.AND P1, PT, R10, R27, PT ;  /* 0x0000001b0a00720c */ /* 0x000fd20003f25270 */
[----:B------:R-:W-:Y:S05]  /*105e0*/  @P2 BRA P5, `(.L_x_321) ;  /* 0x0000000000202947 */ /* 0x000fea0002800000 */
        /* <DEDUP_REMOVED lines=8> */
.L_x_321:
[----:B------:R-:W-:Y:S05]  /*10670*/  BSYNC.RECONVERGENT B1 ;  /* 0x0000000000017941 */ /* 0x000fea0003800200 */
.L_x_320:
        /* <DEDUP_REMOVED lines=13> */
.L_x_323:
[----:B------:R-:W-:Y:S05]  /*10750*/  BSYNC.RECONVERGENT B1 ;  /* 0x0000000000017941 */ /* 0x000fea0003800200 */
.L_x_322:
        /* <DEDUP_REMOVED lines=13> */
.L_x_325:
[----:B------:R-:W-:Y:S05]  /*10830*/  BSYNC.RECONVERGENT B1 ;  /* 0x0000000000017941 */ /* 0x000fea0003800200 */
.L_x_324:
[----:B------:R-:W-:Y:S01]  /*10840*/  ISETP.NE.AND P6, PT, R9, RZ, PT ;  /* 0x000000ff0900720c */ /* 0x000fe20003fc5270 */
[----:B------:R-:W-:Y:S01]  /*10850*/  BSSY.RECONVERGENT B1, `(.L_x_326) ;  /* 0x000000d000017945 */ /* 0x000fe20003800200 */
[----:B------:R-:W-:Y:S02]  /*10860*/  ISETP.GT.AND P5, PT, R24, -0x1, PT ;  /* 0xffffffff1800780c */ /* 0x000fe40003fa4270 */
        /* <DEDUP_REMOVED lines=8> */
[----:B------:R4:W-:Y:S03]  /*108f0*/  STL [R6+0x4], R7 ;  /* 0x0000040706007387 */ /* 0x0009e60000100800 */
[----:B------:R-:W-:-:S04]  /*10900*/  SEL R0, RZ, 0x1, !P5 ;  /* 0x00000001ff007807 */ /* 0x000fc80006800000 */
[----:B------:R-:W-:-:S07]  /*10910*/  LOP3.LUT R33, R33, R0, RZ, 0xfc, !PT ;  /* 0x0000000021217212 */ /* 0x000fce00078efcff */
.L_x_327:
[----:B------:R-:W-:Y:S05]  /*10920*/  BSYNC.RECONVERGENT B1 ;  /* 0x0000000000017941 */ /* 0x000fea0003800200 */
.L_x_326:
[----:B------:R-:W-:Y:S01]  /*10930*/  ISETP.EQ.AND P3, PT, R60, 0x2, !P3 ;  /* 0x000000023c00780c */ /* 0x000fe20005f62270 */
[----:B------:R-:W-:Y:S01]  /*10940*/  BSSY.RECONVERGENT B1, `(.L_x_328) ;  /* 0x0000014000017945 */ /* 0x000fe20003800200 */
[----:B------:R-:W-:Y:S02]  /*10950*/  ISETP.NE.AND P6, PT, R11, RZ, PT ;  /* 0x000000ff0b00720c */ /* 0x000fe40003fc5270 */
[----:B------:R-:W-:Y:S02]  /*10960*/  P2R R9, PR, RZ, 0x8 ;  /* 0x00000008ff097803 */ /* 0x000fe40000000000 */
[----:B------:R-:W-:Y:S02]  /*10970*/  ISETP.EQ.AND P6, PT, R56, 0x2, !P6 ;  /* 0x000000023800780c */ /* 0x000fe400077c2270 */
[----:B------:R-:W-:Y:S02]  /*10980*/  ISETP.GT.AND P3, PT, R25, -0x1, PT ;  /* 0xffffffff1900780c */ /* 0x000fe40003f64270 */
[----:B------:R-:W-:-:S02]  /*10990*/  ISETP.NE.AND P5, PT, R10, R31, PT ;  /* 0x0000001f0a00720c */ /* 0x000fc40003fa5270 */
[----:B------:R-:W-:Y:S02]  /*109a0*/  ISETP.EQ.AND P0, PT, R57, 0x2, !P0 ;  /* 0x000000023900780c */ /* 0x000fe40004702270 */
[----:B------:R-:W-:Y:S02]  /*109b0*/  ISETP.EQ.AND P1, PT, R58, 0x2, !P1 ;  /* 0x000000023a00780c */ /* 0x000fe40004f22270 */
[----:B------:R-:W-:Y:S02]  /*109c0*/  ISETP.EQ.AND P2, PT, R59, 0x2, !P2 ;  /* 0x000000023b00780c */ /* 0x000fe40005742270 */
[----:B------:R-:W-:Y:S02]  /*109d0*/  ISETP.EQ.AND P4, PT, R61, 0x2, !P4 ;  /* 0x000000023d00780c */ /* 0x000fe40006782270 */
[----:B------:R-:W-:Y:S01]  /*109e0*/  ISETP.EQ.AND P5, PT, R62, 0x2, !P5 ;  /* 0x000000023e00780c */ /* 0x000fe20006fa2270 */
[----:B------:R-:W-:-:S12]  /*109f0*/  @P6 BRA P3, `(.L_x_329) ;  /* 0x0000000000206947 */ /* 0x000fd80001800000 */
[----:B0123--:R-:W-:-:S04]  /*10a00*/  LOP3.LUT R0, R25, R32, RZ, 0x30, !PT ;  /* 0x0000002019007212 */ /* 0x00ffc800078e30ff */
[----:B----4-:R-:W0:Y:S02]  /*10a10*/  POPC R7, R0 ;  /* 0x0000000000077309 */ /* 0x010e240000000000 */
[----:B0-----:R-:W-:-:S13]  /*10a20*/  ISETP.NE.AND P3, PT, R7, 0x1, PT ;  /* 0x000000010700780c */ /* 0x001fda0003f65270 */
[----:B------:R-:W-:-:S04]  /*10a30*/  @!P3 LOP3.LUT R0, R0, 0x80000000, RZ, 0xfc, !PT ;  /* 0x800000000000b812 */ /* 0x000fc800078efcff */
[----:B------:R-:W-:Y:S01]  /*10a40*/  ISETP.NE.AND P3, PT, R25, R0, PT ;  /* 0x000000001900720c */ /* 0x000fe20003f65270 */
[----:B------:R0:W-:Y:S03]  /*10a50*/  STL [R6+0x18], R0 ;  /* 0x0000180006007387 */ /* 0x0001e60000100800 */
[----:B------:R-:W-:-:S04]  /*10a60*/  SEL R10, RZ, 0x1, !P3 ;  /* 0x00000001ff0a7807 */ /* 0x000fc80005800000 */
[----:B------:R-:W-:-:S07]  /*10a70*/  LOP3.LUT R33, R33, R10, RZ, 0xfc, !PT ;  /* 0x0000000a21217212 */ /* 0x000fce00078efcff */
.L_x_329:
[----:B------:R-:W-:Y:S05]  /*10a80*/  BSYNC.RECONVERGENT B1 ;  /* 0x0000000000017941 */ /* 0x000fea0003800200 */
.L_x_328:
[----:B------:R-:W-:Y:S01]  /*10a90*/  ISETP.GT.AND P6, PT, R26, -0x1, PT ;  /* 0xffffffff1a00780c */ /* 0x000fe20003fc4270 */
[----:B------:R-:W-:Y:S01]  /*10aa0*/  BSSY.RECONVERGENT B1, `(.L_x_330) ;  /* 0x000000b000017945 */ /* 0x000fe20003800200 */
[----:B------:R-:W-:-:S11]  /*10ab0*/  ISETP.GT.AND P3, PT, R27, -0x1, PT ;  /* 0xffffffff1b00780c */ /* 0x000fd60003f64270 */
[----:B------:R-:W-:Y:S05]  /*10ac0*/  @P0 BRA P6, `(.L_x_331) ;  /* 0x0000000000200947 */ /* 0x000fea0003000000 */
[----:B----4-:R-:W-:-:S04]  /*10ad0*/  LOP3.LUT R7, R26, R32, RZ, 0x30, !PT ;  /* 0x000000201a077212 */ /* 0x010fc800078e30ff */
[----:B0123--:R-:W0:Y:S02]  /*10ae0*/  POPC R0, R7 ;  /* 0x0000000700007309 */ /* 0x00fe240000000000 */
[----:B0-----:R-:W-:-:S13]  /*10af0*/  ISETP.NE.AND P0, PT, R0, 0x1, PT ;  /* 0x000000010000780c */ /* 0x001fda0003f05270 */
[----:B------:R-:W-:-:S04]  /*10b00*/  @!P0 LOP3.LUT R7, R7, 0x80000000, RZ, 0xfc, !PT ;  /* 0x8000000007078812 */ /* 0x000fc800078efcff */
[----:B------:R-:W-:Y:S01]  /*10b10*/  ISETP.NE.AND P0, PT, R26, R7, PT ;  /* 0x000000071a00720c */ /* 0x000fe20003f05270 */
[----:B------:R0:W-:Y:S03]  /*10b20*/  STL [R6+0x2c], R7 ;  /* 0x00002c0706007387 */ /* 0x0001e60000100800 */
[----:B------:R-:W-:-:S04]  /*10b30*/  SEL R0, RZ, 0x1, !P0 ;  /* 0x00000001ff007807 */ /* 0x000fc80004000000 */
[----:B------:R-:W-:-:S07]  /*10b40*/  LOP3.LUT R33, R33, R0, RZ, 0xfc, !PT ;  /* 0x0000000021217212 */ /* 0x000fce00078efcff */
.L_x_331:
[----:B------:R-:W-:Y:S05]  /*10b50*/  BSYNC.RECONVERGENT B1 ;  /* 0x0000000000017941 */ /* 0x000fea0003800200 */
.L_x_330:
[----:B------:R-:W-:Y:S04]  /*10b60*/  BSSY.RECONVERGENT B1, `(.L_x_332) ;  /* 0x000000a000017945 */ /* 0x000fe80003800200 */
[----:B------:R-:W-:Y:S05]  /*10b70*/  @P1 BRA P3, `(.L_x_333) ;  /* 0x0000000000201947 */ /* 0x000fea0001800000 */
[----:B0123--:R-:W-:-:S04]  /*10b80*/  LOP3.LUT R0, R27, R32, RZ, 0x30, !PT ;  /* 0x000000201b007212 */ /* 0x00ffc800078e30ff */
[----:B----4-:R-:W0:Y:S02]  /*10b90*/  POPC R7, R0 ;  /* 0x0000000000077309 */ /* 0x010e240000000000 */
[----:B0-----:R-:W-:-:S13]  /*10ba0*/  ISETP.NE.AND P0, PT, R7, 0x1, PT ;  /* 0x000000010700780c */ /* 0x001fda0003f05270 */
[----:B------:R-:W-:-:S04]  /*10bb0*/  @!P0 LOP3.LUT R0, R0, 0x80000000, RZ, 0xfc, !PT ;  /* 0x8000000000008812 */ /* 0x000fc800078efcff */
[----:B------:R-:W-:Y:S01]  /*10bc0*/  ISETP.NE.AND P0, PT, R27, R0, PT ;  /* 0x000000001b00720c */ /* 0x000fe20003f05270 */
[----:B------:R0:W-:Y:S03]  /*10bd0*/  STL [R6+-0x20], R0 ;  /* 0xffffe00006007387 */ /* 0x0001e60000100800 */
[----:B------:R-:W-:-:S04]  /*10be0*/  SEL R10, RZ, 0x1, !P0 ;  /* 0x00000001ff0a7807 */ /* 0x000fc80004000000 */
[----:B------:R-:W-:-:S07]  /*10bf0*/  LOP3.LUT R33, R33, R10, RZ, 0xfc, !PT ;  /* 0x0000000a21217212 */ /* 0x000fce00078efcff */
.L_x_333:
[----:B------:R-:W-:Y:S05]  /*10c00*/  BSYNC.RECONVERGENT B1 ;  /* 0x0000000000017941 */ /* 0x000fea0003800200 */
.L_x_332:
[----:B------:R-:W-:Y:S01]  /*10c10*/  ISETP.GT.AND P6, PT, R28, -0x1, PT ;  /* 0xffffffff1c00780c */ /* 0x000fe20003fc4270 */
[----:B------:R-:W-:Y:S01]  /*10c20*/  BSSY.RECONVERGENT B1, `(.L_x_334) ;  /* 0x000000d000017945 */ /* 0x000fe20003800200 */
[----:B------:R-:W-:Y:S02]  /*10c30*/  ISETP.GT.AND P0, PT, R29, -0x1, PT ;  /* 0xffffffff1d00780c */ /* 0x000fe40003f04270 */
[----:B------:R-:W-:Y:S02]  /*10c40*/  ISETP.GT.AND P1, PT, R30, -0x1, PT ;  /* 0xffffffff1e00780c */ /* 0x000fe40003f24270 */
[----:B------:R-:W-:-:S07]  /*10c50*/  ISETP.GT.AND P3, PT, R31, -0x1, PT ;  /* 0xffffffff1f00780c */ /* 0x000fce0003f64270 */
[----:B------:R-:W-:Y:S06]  /*10c60*/  @P2 BRA P6, `(.L_x_335) ;  /* 0x0000000000202947 */ /* 0x000fec0003000000 */
[----:B0---4-:R-:W-:-:S04]  /*10c70*/  LOP3.LUT R7, R28, R32, RZ, 0x30, !PT ;  /* 0x000000201c077212 */ /* 0x011fc800078e30ff */
[----:B-123--:R-:W0:Y:S02]  /*10c80*/  POPC R0, R7 ;  /* 0x0000000700007309 */ /* 0x00ee240000000000 */
[----:B0-----:R-:W-:-:S13]  /*10c90*/  ISETP.NE.AND P2, PT, R0, 0x1, PT ;  /* 0x000000010000780c */ /* 0x001fda0003f45270 */
[----:B------:R-:W-:-:S04]  /*10ca0*/  @!P2 LOP3.LUT R7, R7, 0x80000000, RZ, 0xfc, !PT ;  /* 0x800000000707a812 */ /* 0x000fc800078efcff */
[----:B------:R-:W-:Y:S01]  /*10cb0*/  ISETP.NE.AND P2, PT, R28, R7, PT ;  /* 0x000000071c00720c */ /* 0x000fe20003f45270 */
[----:B------:R0:W-:Y:S03]  /*10cc0*/  STL [R6+-0xc], R7 ;  /* 0xfffff40706007387 */ /* 0x0001e60000100800 */
[----:B------:R-:W-:-:S04]  /*10cd0*/  SEL R0, RZ, 0x1, !P2 ;  /* 0x00000001ff007807 */ /* 0x000fc80005000000 */
[----:B------:R-:W-:-:S07]  /*10ce0*/  LOP3.LUT R33, R33, R0, RZ, 0xfc, !PT ;  /* 0x0000000021217212 */ /* 0x000fce00078efcff */
.L_x_335:
[----:B------:R-:W-:Y:S05]  /*10cf0*/  BSYNC.RECONVERGENT B1 ;  /* 0x0000000000017941 */ /* 0x000fea0003800200 */
.L_x_334:
[----:B------:R-:W-:Y:S01]  /*10d00*/  ISETP.NE.AND P2, PT, R9, RZ, PT ;  /* 0x000000ff0900720c */ /* 0x000fe20003f45270 */
[----:B------:R-:W-:-:S12]  /*10d10*/  BSSY.RECONVERGENT B1, `(.L_x_336) ;  /* 0x000000a000017945 */ /* 0x000fd80003800200 */
[----:B------:R-:W-:Y:S05]  /*10d20*/  @P2 BRA P0, `(.L_x_337) ;  /* 0x0000000000202947 */ /* 0x000fea0000000000 */
        /* <DEDUP_REMOVED lines=8> */
.L_x_337:
[----:B------:R-:W-:Y:S05]  /*10db0*/  BSYNC.RECONVERGENT B1 ;  /* 0x0000000000017941 */ /* 0x000fea0003800200 */
.L_x_336:
[----:B------:R-:W-:Y:S04]  /*10dc0*/  BSSY.RECONVERGENT B1, `(.L_x_338) ;  /* 0x000000a000017945 */ /* 0x000fe80003800200 */
[----:B------:R-:W-:Y:S05]  /*10dd0*/  @P4 BRA P1, `(.L_x_339) ;  /* 0x0000000000204947 */ /* 0x000fea0000800000 */
[----:B0---4-:R-:W-:-:S04]  /*10de0*/  LOP3.LUT R7, R30, R32, RZ, 0x30, !PT ;  /* 0x000000201e077212 */ /* 0x011fc800078e30ff */
[----:B-123--:R-:W0:Y:S02]  /*10df0*/  POPC R0, R7 ;  /* 0x0000000700007309 */ /* 0x00ee240000000000 */
[----:B0-----:R-:W-:-:S13]  /*10e00*/  ISETP.NE.AND P0, PT, R0, 0x1, PT ;  /* 0x000000010000780c */ /* 0x001fda0003f05270 */
[----:B------:R-:W-:-:S04]  /*10e10*/  @!P0 LOP3.LUT R7, R7, 0x80000000, RZ, 0xfc, !PT ;  /* 0x8000000007078812 */ /* 0x000fc800078efcff */
[----:B------:R-:W-:Y:S01]  /*10e20*/  ISETP.NE.AND P0, PT, R30, R7, PT ;  /* 0x000000071e00720c */ /* 0x000fe20003f05270 */
[----:B------:R0:W-:Y:S03]  /*10e30*/  STL [R6+0x1c], R7 ;  /* 0x00001c0706007387 */ /* 0x0001e60000100800 */
[----:B------:R-:W-:-:S04]  /*10e40*/  SEL R0, RZ, 0x1, !P0 ;  /* 0x00000001ff007807 */ /* 0x000fc80004000000 */
[----:B------:R-:W-:-:S07]  /*10e50*/  LOP3.LUT R33, R33, R0, RZ, 0xfc, !PT ;  /* 0x0000000021217212 */ /* 0x000fce00078efcff */
.L_x_339:
[----:B------:R-:W-:Y:S05]  /*10e60*/  BSYNC.RECONVERGENT B1 ;  /* 0x0000000000017941 */ /* 0x000fea0003800200 */
.L_x_338:
        /* <DEDUP_REMOVED lines=9> */
.L_x_293:
[----:B------:R-:W-:Y:S05]  /*10f00*/  BSYNC.RECONVERGENT B0 ;  /* 0x0000000000007941 */ /* 0x000fea0003800200 */
.L_x_292:
[----:B------:R-:W-:Y:S01]  /*10f10*/  LOP3.LUT R5, R8, R5, R33, 0xfe, !PT ;  /* 0x0000000508057212 */ /* 0x000fe200078efe21 */
[----:B01234-:R-:W-:Y:S01]  /*10f20*/  VIADD R6, R6, 0x64 ;  /* 0x0000006406067836 */ /* 0x01ffe20000000000 */
[----:B------:R-:W-:Y:S06]  /*10f30*/  BRA.U UP0, `(.L_x_340) ;  /* 0xffffffad00307547 */ /* 0x000fec000b83ffff */
[----:B------:R-:W-:Y:S01]  /*10f40*/  ISETP.NE.AND P0, PT, R5, 0x3, PT ;  /* 0x000000030500780c */ /* 0x000fe20003f05270 */
[----:B------:R-:W-:-:S12]  /*10f50*/  BSSY.RECONVERGENT B0, `(.L_x_341) ;  /* 0x0004746000007945 */ /* 0x000fd80003800200 */
[----:B------:R-:W-:Y:S05]  /*10f60*/  @!P0 BRA `(.L_x_342) ;  /* 0x0000047400108947 */ /* 0x000fea0003800000 */
[----:B------:R-:W-:-:S07]  /*10f70*/  IMAD.MOV.U32 R7, RZ, RZ, RZ ;  /* 0x000000ffff077224 */ /* 0x000fce00078e00ff */
.L_x_493:
[----:B01234-:R-:W-:-:S05]  /*10f80*/  IMAD R8, R7, 0x4, R248 ;  /* 0x0000000407087824 */ /* 0x01ffca00078e02f8 */
[----:B------:R-:W2:Y:S04]  /*10f90*/  LDL R9, [R8+0x1f4] ;  /* 0x0001f40008097983 */ /* 0x000ea80000100800 */
[----:B------:R-:W3:Y:S04]  /*10fa0*/  LDL R0, [R8] ;  /* 0x0000000008007983 */ /* 0x000ee80000100800 */
[----:B------:R-:W4:Y:S04]  /*10fb0*/  LDL R10, [R8+0x3e8] ;  /* 0x0003e800080a7983 */ /* 0x000f280000100800 */
[----:B------:R-:W5:Y:S04]  /*10fc0*/  LDL R11, [R8+0x5dc] ;  /* 0x0005dc00080b7983 */ /* 0x000f680000100800 */
        /* <DEDUP_REMOVED lines=20> */
[----:B------:R-:W5:Y:S01]  /*11110*/  LDL R32, [R8+0x960] ;  /* 0x0009600008207983 */ /* 0x000f620000100800 */
[----:B------:R-:W-:Y:S01]  /*11120*/  BSSY.RECONVERGENT B1, `(.L_x_343) ;  /* 0x0000086000017945 */ /* 0x000fe20003800200 */
[----:B--2---:R-:W-:-:S02]  /*11130*/  ISETP.GT.AND P0, PT, R9, -0x1, PT ;  /* 0xffffffff0900780c */ /* 0x004fc40003f04270 */
[----:B---3--:R-:W-:-:S04]  /*11140*/  VIMNMX R6, PT, PT, RZ, R0, PT ;  /* 0x00000000ff067248 */ /* 0x008fc80003fe0100 */
[----:B------:R-:W-:Y:S02]  /*11150*/  LOP3.LUT R33, R6, 0x7fffffff, RZ, 0xc0, !PT ;  /* 0x7fffffff06217812 */ /* 0x000fe400078ec0ff */
[C---:B----4-:R-:W-:Y:S02]  /*11160*/  ISETP.GT.AND P2, PT, R10.reuse, -0x1, PT ;  /* 0xffffffff0a00780c */ /* 0x050fe40003f44270 */
[----:B------:R-:W-:-:S03]  /*11170*/  ISETP.GE.AND P6, PT, R10, RZ, PT ;  /* 0x000000ff0a00720c */ /* 0x000fc60003fc6270 */
[C---:B------:R-:W-:Y:S02]  /*11180*/  @!P0 LOP3.LUT R6, R9.reuse, 0x7fffffff, RZ, 0xc0, !PT ;  /* 0x7fffffff09068812 */ /* 0x040fe400078ec0ff */
[-C--:B------:R-:W-:Y:S02]  /*11190*/  @!P0 LOP3.LUT P1, RZ, R9, R33.reuse, RZ, 0xc0, !PT ;  /* 0x0000002109ff8212 */ /* 0x080fe4000782c0ff */
[C---:B-----5:R-:W-:Y:S02]  /*111a0*/  ISETP.GE.AND P5, PT, R11.reuse, RZ, PT ;  /* 0x000000ff0b00720c */ /* 0x060fe40003fa6270 */
[----:B------:R-:W-:Y:S02]  /*111b0*/  @!P0 SEL R6, R6, 0x80000000, !P1 ;  /* 0x8000000006068807 */ /* 0x000fe40004800000 */
[----:B------:R-:W-:Y:S02]  /*111c0*/  ISETP.GT.AND P1, PT, R11, -0x1, PT ;  /* 0xffffffff0b00780c */ /* 0x000fe40003f24270 */
[----:B------:R-:W-:-:S02]  /*111d0*/  @!P0 LOP3.LUT R33, R6, R33, RZ, 0xfc, !PT ;  /* 0x0000002106218212 */ /* 0x000fc400078efcff */
[----:B------:R-:W-:Y:S02]  /*111e0*/  @!P2 LOP3.LUT R6, R10, 0x7fffffff, RZ, 0xc0, !PT ;  /* 0x7fffffff0a06a812 */ /* 0x000fe400078ec0ff */
[----:B------:R-:W-:Y:S02]  /*111f0*/  @!P2 LOP3.LUT P0, RZ, R33, 0x7fffffff, R10, 0x80, !PT ;  /* 0x7fffffff21ffa812 */ /* 0x000fe4000780800a */
[----:B------:R-:W-:Y:S02]  /*11200*/  ISETP.GE.AND P4, PT, R12, RZ, PT ;  /* 0x000000ff0c00720c */ /* 0x000fe40003f86270 */
[----:B------:R-:W-:Y:S02]  /*11210*/  @!P2 SEL R6, R6, 0x80000000, !P0 ;  /* 0x800000000606a807 */ /* 0x000fe40004000000 */
[----:B------:R-:W-:Y:S02]  /*11220*/  ISETP.GE.AND P3, PT, R13, RZ, PT ;  /* 0x000000ff0d00720c */ /* 0x000fe40003f66270 */
[----:B------:R-:W-:-:S02]  /*11230*/  @!P2 LOP3.LUT R33, R6, R33, RZ, 0xfc, !PT ;  /* 0x000000210621a212 */ /* 0x000fc400078efcff */
        /* <DEDUP_REMOVED lines=107> */
[----:B------:R-:W-:Y:S02]  /*118f0*/  @!P2 SEL R6, R6, 0x80000000, !P0 ;  /* 0x800000000606a807 */ /* 0x000fe40004000000 */
[----:B------:R-:W-:Y:S02]  /*11900*/  ISETP.GE.AND P0, PT, R9, RZ, PT ;  /* 0x000000ff0900720c */ /* 0x000fe40003f06270 */
[----:B------:R-:W-:Y:S01]  /*11910*/  @!P2 LOP3.LUT R33, R6, R33, RZ, 0xfc, !PT ;  /* 0x000000210621a212 */ /* 0x000fe200078efcff */
[----:B------:R-:W-:-:S03]  /*11920*/  IMAD.MOV.U32 R6, RZ, RZ, RZ ;  /* 0x000000ffff067224 */ /* 0x000fc600078e00ff */
[----:B------:R-:W-:-:S13]  /*11930*/  ISETP.GT.AND P1, PT, R33, -0x1, PT ;  /* 0xffffffff2100780c */ /* 0x000fda0003f24270 */
[----:B------:R-:W-:Y:S05]  /*11940*/  @P1 BRA `(.L_x_344) ;  /* 0x00000000000c1947 */ /* 0x000fea0003800000 */
[----:B------:R0:W-:Y:S04]  /*11950*/  STL [R1+0xc38], RZ ;  /* 0x000c38ff01007387 */ /* 0x0001e80000100800 */
[----:B------:R0:W5:Y:S01]  /*11960*/  LDL R0, [R8] ;  /* 0x0000000008007983 */ /* 0x0001620000100800 */
[----:B------:R-:W-:-:S07]  /*11970*/  IMAD.MOV.U32 R6, RZ, RZ, 0x3 ;  /* 0x00000003ff067424 */ /* 0x000fce00078e00ff */
.L_x_344:
[----:B------:R-:W-:Y:S05]  /*11980*/  BSYNC.RECONVERGENT B1 ;  /* 0x0000000000017941 */ /* 0x000fea0003800200 */
.L_x_343:
[----:B-----5:R-:W-:Y:S01]  /*11990*/  ISETP.GE.AND P1, PT, R0, RZ, PT ;  /* 0x000000ff0000720c */ /* 0x020fe20003f26270 */
[----:B------:R-:W-:Y:S01]  /*119a0*/  BSSY.RECONVERGENT B1, `(.L_x_345) ;  /* 0x000000c000017945 */ /* 0x000fe20003800200 */
[----:B------:R-:W-:-:S11]  /*119b0*/  ISETP.GE.AND P2, PT, R14, RZ, PT ;  /* 0x000000ff0e00720c */ /* 0x000fd60003f46270 */
[----:B------:R-:W-:Y:S05]  /*119c0*/  @!P1 BRA `(.L_x_346) ;  /* 0x0000000000249947 */ /* 0x000fea0003800000 */
[----:B------:R-:W-:-:S04]  /*119d0*/  LOP3.LUT R35, R0, R33, RZ, 0x30, !PT ;  /* 0x0000002100237212 */ /* 0x000fc800078e30ff */
[----:B------:R-:W1:Y:S02]  /*119e0*/  POPC R34, R35 ;  /* 0x0000002300227309 */ /* 0x000e640000000000 */
[----:B-1----:R-:W-:-:S13]  /*119f0*/  ISETP.NE.AND P1, PT, R34, 0x1, PT ;  /* 0x000000012200780c */ /* 0x002fda0003f25270 */
[----:B------:R-:W-:-:S04]  /*11a00*/  @!P1 LOP3.LUT R35, R35, 0x80000000, RZ, 0xfc, !PT ;  /* 0x8000000023239812 */ /* 0x000fc800078efcff */
[----:B------:R-:W-:Y:S01]  /*11a10*/  ISETP.NE.AND P1, PT, R0, R35, PT ;  /* 0x000000230000720c */ /* 0x000fe20003f25270 */
[----:B------:R1:W-:Y:S01]  /*11a20*/  STL [R8], R35 ;  /* 0x0000002308007387 */ /* 0x0003e20000100800 */
[----:B------:R-:W-:Y:S02]  /*11a30*/  IMAD.MOV.U32 R0, RZ, RZ, R35 ;  /* 0x000000ffff007224 */ /* 0x000fe400078e0023 */
[----:B------:R-:W-:-:S04]  /*11a40*/  SEL R37, RZ, 0x1, !P1 ;  /* 0x00000001ff257807 */ /* 0x000fc80004800000 */
[----:B------:R-:W-:-:S07]  /*11a50*/  LOP3.LUT R6, R6, R37, RZ, 0xfc, !PT ;  /* 0x0000002506067212 */ /* 0x000fce00078efcff */
.L_x_346:
[----:B------:R-:W-:Y:S05]  /*11a60*/  BSYNC.RECONVERGENT B1 ;  /* 0x0000000000017941 */ /* 0x000fea0003800200 */
.L_x_345:
[----:B------:R-:W-:Y:S01]  /*11a70*/  BSSY.RECONVERGENT B1, `(.L_x_347) ;  /* 0x000000c000017945 */ /* 0x000fe20003800200 */
[----:B------:R-:W-:-:S03]  /*11a80*/  ISETP.GE.AND P1, PT, R15, RZ, PT ;  /* 0x000000ff0f00720c */ /* 0x000fc60003f26270 */
[----:B------:R-:W-:Y:S10]  /*11a90*/  @!P0 BRA `(.L_x_348) ;  /* 0x0000000000248947 */ /* 0x000ff40003800000 */
[----:B------:R-:W-:-:S04]  /*11aa0*/  LOP3.LUT R34, R9, R33, RZ, 0x30, !PT ;  /* 0x0000002109227212 */ /* 0x000fc800078e30ff */
[----:B-1----:R-:W1:Y:S02]  /*11ab0*/  POPC R35, R34 ;  /* 0x0000002200237309 */ /* 0x002e640000000000 */
[----:B-1----:R-:W-:-:S13]  /*11ac0*/  ISETP.NE.AND P0, PT, R35, 0x1, PT ;  /* 0x000000012300780c */ /* 0x002fda0003f05270 */
[----:B------:R-:W-:-:S04]  /*11ad0*/  @!P0 LOP3.LUT R34, R34, 0x80000000, RZ, 0xfc, !PT ;  /* 0x8000000022228812 */ /* 0x000fc800078efcff */
[----:B------:R-:W-:Y:S01]  /*11ae0*/  ISETP.NE.AND P0, PT, R9, R34, PT ;  /* 0x000000220900720c */ /* 0x000fe20003f05270 */
[----:B------:R2:W-:Y:S01]  /*11af0*/  STL [R8+0x1f4], R34 ;  /* 0x0001f42208007387 */ /* 0x0005e20000100800 */
[----:B------:R-:W-:Y:S02]  /*11b00*/  IMAD.MOV.U32 R9, RZ, RZ, R34 ;  /* 0x000000ffff097224 */ /* 0x000fe400078e0022 */
[----:B------:R-:W-:-:S04]  /*11b10*/  SEL R35, RZ, 0x1, !P0 ;  /* 0x00000001ff237807 */ /* 0x000fc80004000000 */
[----:B------:R-:W-:-:S07]  /*11b20*/  LOP3.LUT R6, R6, R35, RZ, 0xfc, !PT ;  /* 0x0000002306067212 */ /* 0x000fce00078efcff */
.L_x_348:
[----:B------:R-:W-:Y:S05]  /*11b30*/  BSYNC.RECONVERGENT B1 ;  /* 0x0000000000017941 */ /* 0x000fea0003800200 */
.L_x_347:
[----:B------:R-:W-:Y:S01]  /*11b40*/  BSSY.RECONVERGENT B1, `(.L_x_349) ;  /* 0x000000c000017945 */ /* 0x000fe20003800200 */
[----:B------:R-:W-:-:S03]  /*11b50*/  ISETP.GE.AND P0, PT, R16, RZ, PT ;  /* 0x000000ff1000720c */ /* 0x000fc60003f06270 */
[----:B------:R-:W-:Y:S10]  /*11b60*/  @!P6 BRA `(.L_x_350) ;  /* 0x000000000024e947 */ /* 0x000ff40003800000 */
[----:B-1----:R-:W-:-:S04]  /*11b70*/  LOP3.LUT R35, R10, R33, RZ, 0x30, !PT ;  /* 0x000000210a237212 */ /* 0x002fc800078e30ff */
[----:B--2---:R-:W1:Y:S02]  /*11b80*/  POPC R34, R35 ;  /* 0x0000002300227309 */ /* 0x004e640000000000 */
[----:B-1----:R-:W-:-:S13]  /*11b90*/  ISETP.NE.AND P6, PT, R34, 0x1, PT ;  /* 0x000000012200780c */ /* 0x002fda0003fc5270 */
[----:B------:R-:W-:-:S04]  /*11ba0*/  @!P6 LOP3.LUT R35, R35, 0x80000000, RZ, 0xfc, !PT ;  /* 0x800000002323e812 */ /* 0x000fc800078efcff */
[----:B------:R-:W-:Y:S01]  /*11bb0*/  ISETP.NE.AND P6, PT, R10, R35, PT ;  /* 0x000000230a00720c */ /* 0x000fe20003fc5270 */
[----:B------:R3:W-:Y:S01]  /*11bc0*/  STL [R8+0x3e8], R35 ;  /* 0x0003e82308007387 */ /* 0x0007e20000100800 */
[----:B------:R-:W-:Y:S02]  /*11bd0*/  IMAD.MOV.U32 R10, RZ, RZ, R35 ;  /* 0x000000ffff0a7224 */ /* 0x000fe400078e0023 */
[----:B------:R-:W-:-:S04]  /*11be0*/  SEL R37, RZ, 0x1, !P6 ;  /* 0x00000001ff257807 */ /* 0x000fc80007000000 */
[----:B------:R-:W-:-:S07]  /*11bf0*/  LOP3.LUT R6, R6, R37, RZ, 0xfc, !PT ;  /* 0x0000002506067212 */ /* 0x000fce00078efcff */
.L_x_350:
[----:B------:R-:W-:Y:S05]  /*11c00*/  BSYNC.RECONVERGENT B1 ;  /* 0x0000000000017941 */ /* 0x000fea0003800200 */
.L_x_349:
[----:B------:R-:W-:Y:S01]  /*11c10*/  BSSY.RECONVERGENT B1, `(.L_x_351) ;  /* 0x000000c000017945 */ /* 0x000fe20003800200 */
[----:B------:R-:W-:-:S03]  /*11c20*/  ISETP.GE.AND P6, PT, R17, RZ, PT ;  /* 0x000000ff1100720c */ /* 0x000fc60003fc6270 */
[----:B------:R-:W-:Y:S10]  /*11c30*/  @!P5 BRA `(.L_x_352) ;  /* 0x000000000024d947 */ /* 0x000ff40003800000 */
[----:B--2---:R-:W-:-:S04]  /*11c40*/  LOP3.LUT R34, R11, R33, RZ, 0x30, !PT ;  /* 0x000000210b227212 */ /* 0x004fc800078e30ff */
[----:B-1-3--:R-:W1:Y:S02]  /*11c50*/  POPC R35, R34 ;  /* 0x0000002200237309 */ /* 0x00ae640000000000 */
[----:B-1----:R-:W-:-:S13]  /*11c60*/  ISETP.NE.AND P5, PT, R35, 0x1, PT ;  /* 0x000000012300780c */ /* 0x002fda0003fa5270 */
[----:B------:R-:W-:-:S04]  /*11c70*/  @!P5 LOP3.LUT R34, R34, 0x80000000, RZ, 0xfc, !PT ;  /* 0x800000002222d812 */ /* 0x000fc800078efcff */
[----:B------:R-:W-:Y:S01]  /*11c80*/  ISETP.NE.AND P5, PT, R11, R34, PT ;  /* 0x000000220b00720c */ /* 0x000fe20003fa5270 */
[----:B------:R4:W-:Y:S01]  /*11c90*/  STL [R8+0x5dc], R34 ;  /* 0x0005dc2208007387 */ /* 0x0009e20000100800 */
[----:B------:R-:W-:Y:S02]  /*11ca0*/  IMAD.MOV.U32 R11, RZ, RZ, R34 ;  /* 0x000000ffff0b7224 */ /* 0x000fe400078e0022 */
[----:B------:R-:W-:-:S04]  /*11cb0*/  SEL R35, RZ, 0x1, !P5 ;  /* 0x00000001ff237807 */ /* 0x000fc80006800000 */
[----:B------:R-:W-:-:S07]  /*11cc0*/  LOP3.LUT R6, R6, R35, RZ, 0xfc, !PT ;  /* 0x0000002306067212 */ /* 0x000fce00078efcff */
.L_x_352:
[----:B------:R-:W-:Y:S05]  /*11cd0*/  BSYNC.RECONVERGENT B1 ;  /* 0x0000000000017941 */ /* 0x000fea0003800200 */
.L_x_351:
[----:B------:R-:W-:Y:S01]  /*11ce0*/  BSSY.RECONVERGENT B1, `(.L_x_353) ;  /* 0x000000c000017945 */ /* 0x000fe20003800200 */
[----:B------:R-:W-:-:S03]  /*11cf0*/  ISETP.GE.AND P5, PT, R18, RZ, PT ;  /* 0x000000ff1200720c */ /* 0x000fc60003fa6270 */
[----:B------:R-:W-:Y:S10]  /*11d00*/  @!P4 BRA `(.L_x_354) ;  /* 0x000000000024c947 */ /* 0x000ff40003800000 */
[----:B-1-3--:R-:W-:-:S04]  /*11d10*/  LOP3.LUT R35, R12, R33, RZ, 0x30, !PT ;  /* 0x000000210c237212 */ /* 0x00afc800078e30ff */
[----:B--2-4-:R-:W1:Y:S02]  /*11d20*/  POPC R34, R35 ;  /* 0x0000002300227309 */ /* 0x014e640000000000 */
[----:B-1----:R-:W-:-:S13]  /*11d30*/  ISETP.NE.AND P4, PT, R34, 0x1, PT ;  /* 0x000000012200780c */ /* 0x002fda0003f85270 */
[----:B------:R-:W-:-:S04]  /*11d40*/  @!P4 LOP3.LUT R35, R35, 0x80000000, RZ, 0xfc, !PT ;  /* 0x800000002323c812 */ /* 0x000fc800078efcff */
[----:B------:R-:W-:Y:S01]  /*11d50*/  ISETP.NE.AND P4, PT, R12, R35, PT ;  /* 0x000000230c00720c */ /* 0x000fe20003f85270 */
[----:B------:R1:W-:Y:S01]  /*11d60*/  STL [R8+0x7d0], R35 ;  /* 0x0007d02308007387 */ /* 0x0003e20000100800 */
[----:B------:R-:W-:Y:S02]  /*11d70*/  IMAD.MOV.U32 R12, RZ, RZ, R35 ;  /* 0x000000ffff0c7224 */ /* 0x000fe400078e0023 */
[----:B------:R-:W-:-:S04]  /*11d80*/  SEL R37, RZ, 0x1, !P4 ;  /* 0x00000001ff257807 */ /* 0x000fc80006000000 */
[----:B------:R-:W-:-:S07]  /*11d90*/  LOP3.LUT R6, R6, R37, RZ, 0xfc, !PT ;  /* 0x0000002506067212 */ /* 0x000fce00078efcff */
.L_x_354:
[----:B------:R-:W-:Y:S05]  /*11da0*/  BSYNC.RECONVERGENT B1 ;  /* 0x0000000000017941 */ /* 0x000fea0003800200 */
.L_x_353:
[----:B------:R-:W-:Y:S01]  /*11db0*/  BSSY.RECONVERGENT B1, `(.L_x_355) ;  /* 0x000000c000017945 */ /* 0x000fe20003800200 */
[----:B------:R-:W-:-:S03]  /*11dc0*/  ISETP.GE.AND P4, PT, R19, RZ, PT ;  /* 0x000000ff1300720c */ /* 0x000fc60003f86270 */
[----:B------:R-:W-:Y:S10]  /*11dd0*/  @!P3 BRA `(.L_x_356) ;  /* 0x000000000024b947 */ /* 0x000ff40003800000 */
[----:B--2-4-:R-:W-:-:S04]  /*11de0*/  LOP3.LUT R34, R13, R33, RZ, 0x30, !PT ;  /* 0x000000210d227212 */ /* 0x014fc800078e30ff */
        /* <DEDUP_REMOVED lines=8> */
.L_x_356:
[----:B------:R-:W-:Y:S05]  /*11e70*/  BSYNC.RECONVERGENT B1 ;  /* 0x0000000000017941 */ /* 0x000fea0003800200 */
.L_x_355:
        /* <DEDUP_REMOVED lines=12> */
.L_x_358:
[----:B------:R-:W-:Y:S05]  /*11f40*/  BSYNC.RECONVERGENT B1 ;  /* 0x0000000000017941 */ /* 0x000fea0003800200 */
.L_x_357:
[----:B------:R-:W-:Y:S01]  /*11f50*/  BSSY.RECONVERGENT B1, `(.L_x_359) ;  /* 0x000000c000017945 */ /* 0x000fe20003800200 */
[----:B------:R-:W-:-:S03]  /*11f60*/  ISETP.GE.AND P2, PT, R21, RZ, PT ;  /* 0x000000ff1500720c */ /* 0x000fc60003f46270 */
[----:B------:R-:W-:Y:S10]  /*11f70*/  @!P1 BRA `(.L_x_360) ;  /* 0x0000000000249947 */ /* 0x000ff40003800000 */
[----:B-12-4-:R-:W-:-:S04]  /*11f80*/  LOP3.LUT R34, R15, R33, RZ, 0x30, !PT ;  /* 0x000000210f227212 */ /* 0x016fc800078e30ff */
[----:B---3--:R-:W1:Y:S02]  /*11f90*/  POPC R35, R34 ;  /* 0x0000002200237309 */ /* 0x008e640000000000 */
[----:B-1----:R-:W-:-:S13]  /*11fa0*/  ISETP.NE.AND P1, PT, R35, 0x1, PT ;  /* 0x000000012300780c */ /* 0x002fda0003f25270 */
[----:B------:R-:W-:-:S04]  /*11fb0*/  @!P1 LOP3.LUT R34, R34, 0x80000000, RZ, 0xfc, !PT ;  /* 0x8000000022229812 */ /* 0x000fc800078efcff */
[----:B------:R-:W-:Y:S01]  /*11fc0*/  ISETP.NE.AND P1, PT, R15, R34, PT ;  /* 0x000000220f00720c */ /* 0x000fe20003f25270 */
[----:B------:R1:W-:Y:S01]  /*11fd0*/  STL [R8+0x44c], R34 ;  /* 0x00044c2208007387 */ /* 0x0003e20000100800 */
[----:B------:R-:W-:Y:S02]  /*11fe0*/  IMAD.MOV.U32 R15, RZ, RZ, R34 ;  /* 0x000000ffff0f7224 */ /* 0x000fe400078e0022 */
[----:B------:R-:W-:-:S04]  /*11ff0*/  SEL R35, RZ, 0x1, !P1 ;  /* 0x00000001ff237807 */ /* 0x000fc80004800000 */
[----:B------:R-:W-:-:S07]  /*12000*/  LOP3.LUT R6, R6, R35, RZ, 0xfc, !PT ;  /* 0x0000002306067212 */ /* 0x000fce00078efcff */
.L_x_360:
[----:B------:R-:W-:Y:S05]  /*12010*/  BSYNC.RECONVERGENT B1 ;  /* 0x0000000000017941 */ /* 0x000fea0003800200 */
.L_x_359:
        /* <DEDUP_REMOVED lines=12> */
.L_x_362:
[----:B------:R-:W-:Y:S05]  /*120e0*/  BSYNC.RECONVERGENT B1 ;  /* 0x0000000000017941 */ /* 0x000fea0003800200 */
.L_x_361:
        /* <DEDUP_REMOVED lines=12> */
.L_x_364:
[----:B------:R-:W-:Y:S05]  /*121b0*/  BSYNC.RECONVERGENT B1 ;  /* 0x0000000000017941 */ /* 0x000fea0003800200 */
.L_x_363:
        /* <DEDUP_REMOVED lines=12> */
.L_x_366:
[----:B------:R-:W-:Y:S05]  /*12280*/  BSYNC.RECONVERGENT B1 ;  /* 0x0000000000017941 */ /* 0x000fea0003800200 */
.L_x_365:
        /* <DEDUP_REMOVED lines=12> */
.L_x_368:
[----:B------:R-:W-:Y:S05]  /*12350*/  BSYNC.RECONVERGENT B1 ;  /* 0x0000000000017941 */ /* 0x000fea0003800200 */
.L_x_367:
        /* <DEDUP_REMOVED lines=12> */
.L_x_370:
[----:B------:R-:W-:Y:S05]  /*12420*/  BSYNC.RECONVERGENT B1 ;  /* 0x0000000000017941 */ /* 0x000fea0003800200 */
.L_x_369:
        /* <DEDUP_REMOVED lines=12> */
.L_x_372:
[----:B------:R-:W-:Y:S05]  /*124f0*/  BSYNC.RECONVERGENT B1 ;  /* 0x0000000000017941 */ /* 0x000fea0003800200 */
.L_x_371:
        /* <DEDUP_REMOVED lines=12> */
.L_x_374:
[----:B------:R-:W-:Y:S05]  /*125c0*/  BSYNC.RECONVERGENT B1 ;  /* 0x0000000000017941 */ /* 0x000fea0003800200 */
.L_x_373:
        /* <DEDUP_REMOVED lines=12> */
.L_x_376:
[----:B------:R-:W-:Y:S05]  /*12690*/  BSYNC.RECONVERGENT B1 ;  /* 0x0000000000017941 */ /* 0x000fea0003800200 */
.L_x_375:
        /* <DEDUP_REMOVED lines=12> */
.L_x_378:
[----:B------:R-:W-:Y:S05]  /*12760*/  BSYNC.RECONVERGENT B1 ;  /* 0x0000000000017941 */ /* 0x000fea0003800200 */
.L_x_377:
        /* <DEDUP_REMOVED lines=12> */
.L_x_380:
[----:B------:R-:W-:Y:S05]  /*12830*/  BSYNC.RECONVERGENT B1 ;  /* 0x0000000000017941 */ /* 0x000fea0003800200 */
.L_x_379:
        /* <DEDUP_REMOVED lines=12> */
.L_x_382:
[----:B------:R-:W-:Y:S05]  /*12900*/  BSYNC.RECONVERGENT B1 ;  /* 0x0000000000017941 */ /* 0x000fea0003800200 */
.L_x_381:
[----:B------:R-:W-:Y:S04]  /*12910*/  BSSY.RECONVERGENT B1, `(.L_x_383) ;  /* 0x000000b000017945 */ /* 0x000fe80003800200 */
[----:B------:R-:W-:Y:S05]  /*12920*/  @!P3 BRA `(.L_x_384) ;  /* 0x000000000024b947 */ /* 0x000fea0003800000 */
        /* <DEDUP_REMOVED lines=9> */
.L_x_384:
[----:B------:R-:W-:Y:S05]  /*129c0*/  BSYNC.RECONVERGENT B1 ;  /* 0x0000000000017941 */ /* 0x000fea0003800200 */
.L_x_383:
[----:B------:R-:W-:Y:S04]  /*129d0*/  BSSY.RECONVERGENT B1, `(.L_x_385) ;  /* 0x000000b000017945 */ /* 0x000fe80003800200 */
[----:B------:R-:W-:Y:S05]  /*129e0*/  @!P2 BRA `(.L_x_386) ;  /* 0x000000000024a947 */ /* 0x000fea0003800000 */
        /* <DEDUP_REMOVED lines=9> */
.L_x_386:
[----:B------:R-:W-:Y:S05]  /*12a80*/  BSYNC.RECONVERGENT B1 ;  /* 0x0000000000017941 */ /* 0x000fea0003800200 */
.L_x_385:
        /* <DEDUP_REMOVED lines=11> */
.L_x_388:
[----:B------:R-:W-:Y:S05]  /*12b40*/  BSYNC.RECONVERGENT B1 ;  /* 0x0000000000017941 */ /* 0x000fea0003800200 */
.L_x_387:
        /* <DEDUP_REMOVED lines=11> */
.L_x_390:
[----:B------:R-:W-:Y:S05]  /*12c00*/  BSYNC.RECONVERGENT B1 ;  /* 0x0000000000017941 */ /* 0x000fea0003800200 */
.L_x_389:
        /* <DEDUP_REMOVED lines=11> */
.L_x_392:
[----:B------:R-:W-:Y:S05]  /*12cc0*/  BSYNC.RECONVERGENT B1 ;  /* 0x0000000000017941 */ /* 0x000fea0003800200 */
.L_x_391:
[----:B------:R-:W-:Y:S04]  /*12cd0*/  BSSY.RECONVERGENT B1, `(.L_x_393) ;  /* 0x000000b000017945 */ /* 0x000fe80003800200 */
[----:B------:R-:W-:Y:S05]  /*12ce0*/  @!P5 BRA `(.L_x_394) ;  /* 0x000000000024d947 */ /* 0x000fea0003800000 */
[----:B------:R-:W-:-:S04]  /*12cf0*/  LOP3.LUT R33, R32, R33, RZ, 0x30, !PT ;  /* 0x0000002120217212 */ /* 0x000fc800078e30ff */
[----:B-12-4-:R-:W1:Y:S02]  /*12d00*/  POPC R34, R33 ;  /* 0x0000002100227309 */ /* 0x016e640000000000 */
[----:B-1----:R-:W-:-:S13]  /*12d10*/  ISETP.NE.AND P0, PT, R34, 0x1, PT ;  /* 0x000000012200780c */ /* 0x002fda0003f05270 */
[----:B------:R-:W-:-:S04]  /*12d20*/  @!P0 LOP3.LUT R33, R33, 0x80000000, RZ, 0xfc, !PT ;  /* 0x8000000021218812 */ /* 0x000fc800078efcff */
[----:B------:R-:W-:Y:S01]  /*12d30*/  ISETP.NE.AND P0, PT, R32, R33, PT ;  /* 0x000000212000720c */ /* 0x000fe20003f05270 */
[----:B------:R1:W-:Y:S01]  /*12d40*/  STL [R8+0x960], R33 ;  /* 0x0009602108007387 */ /* 0x0003e20000100800 */
[----:B------:R-:W-:Y:S02]  /*12d50*/  IMAD.MOV.U32 R32, RZ, RZ, R33 ;  /* 0x000000ffff207224 */ /* 0x000fe400078e0021 */
[----:B---3--:R-:W-:-:S04]  /*12d60*/  SEL R35, RZ, 0x1, !P0 ;  /* 0x00000001ff237807 */ /* 0x008fc80004000000 */
[----:B------:R-:W-:-:S07]  /*12d70*/  LOP3.LUT R6, R6, R35, RZ, 0xfc, !PT ;  /* 0x0000002306067212 */ /* 0x000fce00078efcff */
.L_x_394:
[----:B------:R-:W-:Y:S05]  /*12d80*/  BSYNC.RECONVERGENT B1 ;  /* 0x0000000000017941 */ /* 0x000fea0003800200 */
.L_x_393:
[----:B------:R-:W5:Y:S01]  /*12d90*/  POPC R38, R0 ;  /* 0x0000000000267309 */ /* 0x000f620000000000 */
[----:B------:R0:W-:Y:S01]  /*12da0*/  STL.128 [R1], RZ ;  /* 0x000000ff01007387 */ /* 0x0001e20000100c00 */
[----:B------:R-:W-:Y:S01]  /*12db0*/  BSSY.RECONVERGENT B1, `(.L_x_395) ;  /* 0x0000019000017945 */ /* 0x000fe20003800200 */
[----:B-1----:R-:W-:Y:S02]  /*12dc0*/  IMAD.MOV.U32 R33, RZ, RZ, RZ ;  /* 0x000000ffff217224 */ /* 0x002fe400078e00ff */
        /* <DEDUP_REMOVED lines=10> */
[----:B------:R-:W1:Y:S01]  /*12e70*/  FLO.U32 R33, R0 ;  /* 0x0000000000217300 */ /* 0x000e6200000e0000 */
[----:B--2-4-:R-:W-:Y:S01]  /*12e80*/  IMAD.MOV.U32 R34, RZ, RZ, -0x80000000 ;  /* 0x80000000ff227424 */ /* 0x014fe200078e00ff */
[----:B-1----:R-:W-:-:S04]  /*12e90*/  IADD3 R33, PT, PT, -R33, 0x1f, RZ ;  /* 0x0000001f21217810 */ /* 0x002fc80007ffe1ff */
[----:B------:R-:W-:-:S04]  /*12ea0*/  SHF.R.U32.HI R37, RZ, R33, R34 ;  /* 0x00000021ff257219 */ /* 0x000fc80000011622 */
[----:B------:R-:W-:-:S04]  /*12eb0*/  LOP3.LUT R34, R37, R0, RZ, 0x3c, !PT ;  /* 0x0000000025227212 */ /* 0x000fc800078e3cff */
[----:B------:R-:W3:Y:S02]  /*12ec0*/  FLO.U32 R33, R34 ;  /* 0x0000002200217300 */ /* 0x000ee400000e0000 */
[----:B---3--:R-:W-:-:S05]  /*12ed0*/  IMAD R35, R33, 0x4, R2 ;  /* 0x0000000421237824 */ /* 0x008fca00078e0202 */
[----:B------:R-:W2:Y:S01]  /*12ee0*/  LDL R36, [R35] ;  /* 0x0000000023247983 */ /* 0x000ea20000100800 */
[----:B------:R-:W-:Y:S01]  /*12ef0*/  IMAD.MOV.U32 R33, RZ, RZ, R0 ;  /* 0x000000ffff217224 */ /* 0x000fe200078e0000 */
[----:B--2---:R-:W-:-:S13]  /*12f00*/  LOP3.LUT P0, RZ, R36, R37, RZ, 0xc0, !PT ;  /* 0x0000002524ff7212 */ /* 0x004fda000780c0ff */
[----:B------:R-:W-:Y:S01]  /*12f10*/  @!P0 LOP3.LUT R36, R36, R37, RZ, 0xfc, !PT ;  /* 0x0000002524248212 */ /* 0x000fe200078efcff */
[----:B------:R-:W-:-:S04]  /*12f20*/  @!P0 IMAD.MOV.U32 R33, RZ, RZ, RZ ;  /* 0x000000ffff218224 */ /* 0x000fc800078e00ff */
[----:B------:R1:W-:Y:S03]  /*12f30*/  @!P0 STL [R35], R36 ;  /* 0x0000002423008387 */ /* 0x0003e60000100800 */
.L_x_396:
[----:B------:R-:W-:Y:S05]  /*12f40*/  BSYNC.RECONVERGENT B1 ;  /* 0x0000000000017941 */ /* 0x000fea0003800200 */
.L_x_395:
[----:B------:R-:W5:Y:S01]  /*12f50*/  POPC R40, R9 ;  /* 0x0000000900287309 */ /* 0x000f620000000000 */
[----:B------:R-:W-:Y:S01]  /*12f60*/  BSSY.RECONVERGENT B1, `(.L_x_397) ;  /* 0x0000010000017945 */ /* 0x000fe20003800200 */
[----:B-----5:R-:W-:-:S04]  /*12f70*/  ISETP.NE.AND P0, PT, R40, 0x2, PT ;  /* 0x000000022800780c */ /* 0x020fc80003f05270 */
[----:B------:R-:W-:-:S13]  /*12f80*/  ISETP.LT.OR P0, PT, R9, RZ, P0 ;  /* 0x000000ff0900720c */ /* 0x000fda0000701670 */
[----:B------:R-:W-:Y:S05]  /*12f90*/  @P0 BRA `(.L_x_398) ;  /* 0x0000000000300947 */ /* 0x000fea0003800000 */
[----:B--2-4-:R-:W2:Y:S01]  /*12fa0*/  FLO.U32 R34, R9 ;  /* 0x0000000900227300 */ /* 0x014ea200000e0000 */
[----:B-1-3--:R-:W-:Y:S01]  /*12fb0*/  IMAD.MOV.U32 R35, RZ, RZ, -0x80000000 ;  /* 0x80000000ff237424 */ /* 0x00afe200078e00ff */
[----:B--2---:R-:W-:-:S04]  /*12fc0*/  IADD3 R34, PT, PT, -R34, 0x1f, RZ ;  /* 0x0000001f22227810 */ /* 0x004fc80007ffe1ff */
[----:B------:R-:W-:-:S04]  /*12fd0*/  SHF.R.U32.HI R36, RZ, R34, R35 ;  /* 0x00000022ff247219 */ /* 0x000fc80000011623 */
[----:B------:R-:W-:-:S04]  /*12fe0*/  LOP3.LUT R34, R36, R9, RZ, 0x3c, !PT ;  /* 0x0000000924227212 */ /* 0x000fc800078e3cff */
[----:B------:R-:W1:Y:S02]  /*12ff0*/  FLO.U32 R35, R34 ;  /* 0x0000002200237300 */ /* 0x000e6400000e0000 */
[----:B-1----:R-:W-:-:S05]  /*13000*/  IMAD R35, R35, 0x4, R2 ;  /* 0x0000000423237824 */ /* 0x002fca00078e0202 */
[----:B------:R-:W2:Y:S02]  /*13010*/  LDL R37, [R35] ;  /* 0x0000000023257983 */ /* 0x000ea40000100800 */
[----:B--2---:R-:W-:-:S13]  /*13020*/  LOP3.LUT P0, RZ, R37, R36, RZ, 0xc0, !PT ;  /* 0x0000002425ff7212 */ /* 0x004fda000780c0ff */
[----:B------:R-:W-:Y:S02]  /*13030*/  @!P0 LOP3.LUT R36, R37, R36, RZ, 0xfc, !PT ;  /* 0x0000002425248212 */ /* 0x000fe400078efcff */
[----:B------:R-:W-:-:S03]  /*13040*/  @P0 LOP3.LUT R33, R9, R33, RZ, 0xfc, !PT ;  /* 0x0000002109210212 */ /* 0x000fc600078efcff */
[----:B------:R1:W-:Y:S04]  /*13050*/  @!P0 STL [R35], R36 ;  /* 0x0000002423008387 */ /* 0x0003e80000100800 */
.L_x_398:
[----:B------:R-:W-:Y:S05]  /*13060*/  BSYNC.RECONVERGENT B1 ;  /* 0x0000000000017941 */ /* 0x000fea0003800200 */
.L_x_397:
[----:B------:R-:W5:Y:S01]  /*13070*/  POPC R41, R10 ;  /* 0x0000000a00297309 */ /* 0x000f620000000000 */
[----:B------:R-:W-:Y:S01]  /*13080*/  BSSY.RECONVERGENT B1, `(.L_x_399) ;  /* 0x0000010000017945 */ /* 0x000fe20003800200 */
[----:B-----5:R-:W-:-:S04]  /*13090*/  ISETP.NE.AND P0, PT, R41, 0x2, PT ;  /* 0x000000022900780c */ /* 0x020fc80003f05270 */
[----:B------:R-:W-:-:S13]  /*130a0*/  ISETP.LT.OR P0, PT, R10, RZ, P0 ;  /* 0x000000ff0a00720c */ /* 0x000fda0000701670 */
[----:B------:R-:W-:Y:S05]  /*130b0*/  @P0 BRA `(.L_x_400) ;  /* 0x0000000000300947 */ /* 0x000fea0003800000 */
[----:B--2-4-:R-:W2:Y:S01]  /*130c0*/  FLO.U32 R34, R10 ;  /* 0x0000000a00227300 */ /* 0x014ea200000e0000 */
[----:B------:R-:W-:Y:S01]  /*130d0*/  IMAD.MOV.U32 R37, RZ, RZ, -0x80000000 ;  /* 0x80000000ff257424 */ /* 0x000fe200078e00ff */
[----:B--2---:R-:W-:-:S04]  /*130e0*/  IADD3 R34, PT, PT, -R34, 0x1f, RZ ;  /* 0x0000001f22227810 */ /* 0x004fc80007ffe1ff */
[----:B------:R-:W-:-:S04]  /*130f0*/  SHF.R.U32.HI R37, RZ, R34, R37 ;  /* 0x00000022ff257219 */ /* 0x000fc80000011625 */
[----:B------:R-:W-:-:S04]  /*13100*/  LOP3.LUT R34, R37, R10, RZ, 0x3c, !PT ;  /* 0x0000000a25227212 */ /* 0x000fc800078e3cff */
[----:B-1-3--:R-:W1:Y:S02]  /*13110*/  FLO.U32 R35, R34 ;  /* 0x0000002200237300 */ /* 0x00ae6400000e0000 */
[----:B-1----:R-:W-:-:S05]  /*13120*/  IMAD R35, R35, 0x4, R2 ;  /* 0x0000000423237824 */ /* 0x002fca00078e0202 */
[----:B------:R-:W2:Y:S02]  /*13130*/  LDL R36, [R35] ;  /* 0x0000000023247983 */ /* 0x000ea40000100800 */
[----:B--2---:R-:W-:-:S13]  /*13140*/  LOP3.LUT P0, RZ, R36, R37, RZ, 0xc0, !PT ;  /* 0x0000002524ff7212 */ /* 0x004fda000780c0ff */
[----:B------:R-:W-:Y:S02]  /*13150*/  @!P0 LOP3.LUT R36, R36, R37, RZ, 0xfc, !PT ;  /* 0x0000002524248212 */ /* 0x000fe400078efcff */
[----:B------:R-:W-:-:S03]  /*13160*/  @P0 LOP3.LUT R33, R10, R33, RZ, 0xfc, !PT ;  /* 0x000000210a210212 */ /* 0x000fc600078efcff */
[----:B------:R1:W-:Y:S04]  /*13170*/  @!P0 STL [R35], R36 ;  /* 0x0000002423008387 */ /* 0x0003e80000100800 */
.L_x_400:
[----:B------:R-:W-:Y:S05]  /*13180*/  BSYNC.RECONVERGENT B1 ;  /* 0x0000000000017941 */ /* 0x000fea0003800200 */
.L_x_399:
        /* <DEDUP_REMOVED lines=17> */
.L_x_402:
[----:B------:R-:W-:Y:S05]  /*132a0*/  BSYNC.RECONVERGENT B1 ;  /* 0x0000000000017941 */ /* 0x000fea0003800200 */
.L_x_401:
        /* <DEDUP_REMOVED lines=17> */
.L_x_404:
[----:B------:R-:W-:Y:S05]  /*133c0*/  BSYNC.RECONVERGENT B1 ;  /* 0x0000000000017941 */ /* 0x000fea0003800200 */
.L_x_403:
        /* <DEDUP_REMOVED lines=17> */
.L_x_406:
[----:B------:R-:W-:Y:S05]  /*134e0*/  BSYNC.RECONVERGENT B1 ;  /* 0x0000000000017941 */ /* 0x000fea0003800200 */
.L_x_405:
        /* <DEDUP_REMOVED lines=17> */
.L_x_408:
[----:B------:R-:W-:Y:S05]  /*13600*/  BSYNC.RECONVERGENT B1 ;  /* 0x0000000000017941 */ /* 0x000fea0003800200 */
.L_x_407:
        /* <DEDUP_REMOVED lines=17> */
.L_x_410:
[----:B------:R-:W-:Y:S05]  /*13720*/  BSYNC.RECONVERGENT B1 ;  /* 0x0000000000017941 */ /* 0x000fea0003800200 */
.L_x_409:
        /* <DEDUP_REMOVED lines=17> */
.L_x_412:
[----:B------:R-:W-:Y:S05]  /*13840*/  BSYNC.RECONVERGENT B1 ;  /* 0x0000000000017941 */ /* 0x000fea0003800200 */
.L_x_411:
        /* <DEDUP_REMOVED lines=17> */
.L_x_414:
[----:B------:R-:W-:Y:S05]  /*13960*/  BSYNC.RECONVERGENT B1 ;  /* 0x0000000000017941 */ /* 0x000fea0003800200 */
.L_x_413:
        /* <DEDUP_REMOVED lines=17> */
.L_x_416:
[----:B------:R-:W-:Y:S05]  /*13a80*/  BSYNC.RECONVERGENT B1 ;  /* 0x0000000000017941 */ /* 0x000fea0003800200 */
.L_x_415:
        /* <DEDUP_REMOVED lines=17> */
.L_x_418:
[----:B------:R-:W-:Y:S05]  /*13ba0*/  BSYNC.RECONVERGENT B1 ;  /* 0x0000000000017941 */ /* 0x000fea0003800200 */
.L_x_417:
        /* <DEDUP_REMOVED lines=17> */
.L_x_420:
[----:B------:R-:W-:Y:S05]  /*13cc0*/  BSYNC.RECONVERGENT B1 ;  /* 0x0000000000017941 */ /* 0x000fea0003800200 */
.L_x_419:
        /* <DEDUP_REMOVED lines=17> */
.L_x_422:
[----:B------:R-:W-:Y:S05]  /*13de0*/  BSYNC.RECONVERGENT B1 ;  /* 0x0000000000017941 */ /* 0x000fea0003800200 */
.L_x_421:
        /* <DEDUP_REMOVED lines=17> */
.L_x_424:
[----:B------:R-:W-:Y:S05]  /*13f00*/  BSYNC.RECONVERGENT B1 ;  /* 0x0000000000017941 */ /* 0x000fea0003800200 */
.L_x_423:
        /* <DEDUP_REMOVED lines=17> */
.L_x_426:
[----:B------:R-:W-:Y:S05]  /*14020*/  BSYNC.RECONVERGENT B1 ;  /* 0x0000000000017941 */ /* 0x000fea0003800200 */
.L_x_425:
        /* <DEDUP_REMOVED lines=17> */
.L_x_428:
[----:B------:R-:W-:Y:S05]  /*14140*/  BSYNC.RECONVERGENT B1 ;  /* 0x0000000000017941 */ /* 0x000fea0003800200 */
.L_x_427:
        /* <DEDUP_REMOVED lines=17> */
.L_x_430:
[----:B------:R-:W-:Y:S05]  /*14260*/  BSYNC.RECONVERGENT B1 ;  /* 0x0000000000017941 */ /* 0x000fea0003800200 */
.L_x_429:
        /* <DEDUP_REMOVED lines=17> */
.L_x_432:
[----:B------:R-:W-:Y:S05]  /*14380*/  BSYNC.RECONVERGENT B1 ;  /* 0x0000000000017941 */ /* 0x000fea0003800200 */
.L_x_431:
        /* <DEDUP_REMOVED lines=17> */
.L_x_434:
[----:B------:R-:W-:Y:S05]  /*144a0*/  BSYNC.RECONVERGENT B1 ;  /* 0x0000000000017941 */ /* 0x000fea0003800200 */
.L_x_433:
        /* <DEDUP_REMOVED lines=17> */
.L_x_436:
[----:B------:R-:W-:Y:S05]  /*145c0*/  BSYNC.RECONVERGENT B1 ;  /* 0x0000000000017941 */ /* 0x000fea0003800200 */
.L_x_435:
        /* <DEDUP_REMOVED lines=17> */
.L_x_438:
[----:B------:R-:W-:Y:S05]  /*146e0*/  BSYNC.RECONVERGENT B1 ;  /* 0x0000000000017941 */ /* 0x000fea0003800200 */
.L_x_437:
        /* <DEDUP_REMOVED lines=17> */
.L_x_440:
[----:B------:R-:W-:Y:S05]  /*14800*/  BSYNC.RECONVERGENT B1 ;  /* 0x0000000000017941 */ /* 0x000fea0003800200 */
.L_x_439:
        /* <DEDUP_REMOVED lines=17> */
.L_x_442:
[----:B------:R-:W-:Y:S05]  /*14920*/  BSYNC.RECONVERGENT B1 ;  /* 0x0000000000017941 */ /* 0x000fea0003800200 */
.L_x_441:
[----:B------:R-:W5:Y:S01]  /*14930*/  POPC R64, R32 ;  /* 0x0000002000407309 */ /* 0x000f620000000000 */
[----:B------:R-:W-:Y:S01]  /*14940*/  VIADD R7, R7, 0x1 ;  /* 0x0000000107077836 */ /* 0x000fe20000000000 */
[----:B------:R-:W-:Y:S04]  /*14950*/  BSSY.RECONVERGENT B1, `(.L_x_443) ;  /* 0x0000011000017945 */ /* 0x000fe80003800200 */
[----:B------:R-:W-:-:S04]  /*14960*/  ISETP.NE.AND P1, PT, R7, 0x19, PT ;  /* 0x000000190700780c */ /* 0x000fc80003f25270 */
[----:B------:R-:W-:Y:S02]  /*14970*/  P2R R45, PR, RZ, 0x2 ;  /* 0x00000002ff2d7803 */ /* 0x000fe40000000000 */
        /* <DEDUP_REMOVED lines=11> */
[----:B--2---:R-:W-:-:S04]  /*14a30*/  LOP3.LUT P0, RZ, R36, R35, RZ, 0xc0, !PT ;  /* 0x0000002324ff7212 */ /* 0x004fc8000780c0ff */
[----:B------:R-:W-:-:S04]  /*14a40*/  SEL R36, R32, RZ, P0 ;  /* 0x000000ff20247207 */ /* 0x000fc80000000000 */
[----:B------:R-:W-:-:S07]  /*14a50*/  LOP3.LUT R33, R33, R36, RZ, 0xfc, !PT ;  /* 0x0000002421217212 */ /* 0x000fce00078efcff */
.L_x_444:
[----:B------:R-:W-:Y:S05]  /*14a60*/  BSYNC.RECONVERGENT B1 ;  /* 0x0000000000017941 */ /* 0x000fea0003800200 */
.L_x_443:
[----:B------:R-:W-:Y:S01]  /*14a70*/  ISETP.NE.AND P0, PT, R33, RZ, PT ;  /* 0x000000ff2100720c */ /* 0x000fe20003f05270 */
[----:B------:R-:W-:Y:S01]  /*14a80*/  BSSY.RECONVERGENT B1, `(.L_x_445) ;  /* 0x0000175000017945 */ /* 0x000fe20003800200 */
[----:B--2-4-:R-:W-:-:S11]  /*14a90*/  IMAD.MOV.U32 R34, RZ, RZ, RZ ;  /* 0x000000ffff227224 */ /* 0x014fd600078e00ff */
[----:B------:R-:W-:Y:S05]  /*14aa0*/  @!P0 BRA `(.L_x_446) ;  /* 0x0000001400c88947 */ /* 0x000fea0003800000 */
[-C--:B-1-3--:R-:W-:Y:S01]  /*14ab0*/  LOP3.LUT R35, R0, R33.reuse, RZ, 0xc0, !PT ;  /* 0x0000002100237212 */ /* 0x08afe200078ec0ff */
[----:B------:R-:W-:Y:S01]  /*14ac0*/  BSSY.RECONVERGENT B2, `(.L_x_447) ;  /* 0x0000029000027945 */ /* 0x000fe20003800200 */
[----:B------:R-:W-:Y:S02]  /*14ad0*/  ISETP.GT.AND P6, PT, R9, -0x1, PT ;  /* 0xffffffff0900780c */ /* 0x000fe40003fc4270 */
[----:B------:R-:W-:Y:S02]  /*14ae0*/  ISETP.NE.AND P0, PT, R35, R0, PT ;  /* 0x000000002300720c */ /* 0x000fe40003f05270 */
[----:B------:R-:W-:Y:S02]  /*14af0*/  LOP3.LUT R37, R10, R33, RZ, 0xc0, !PT ;  /* 0x000000210a257212 */ /* 0x000fe400078ec0ff */
[----:B------:R-:W-:Y:S02]  /*14b00*/  ISETP.EQ.AND P0, PT, R38, 0x2, !P0 ;  /* 0x000000022600780c */ /* 0x000fe40004702270 */
[----:B------:R-:W-:-:S02]  /*14b10*/  ISETP.NE.AND P4, PT, R37, R10, PT ;  /* 0x0000000a2500720c */ /* 0x000fc40003f85270 */
[----:B------:R-:W-:Y:S02]  /*14b20*/  ISETP.GT.AND P0, PT, R0, -0x1, P0 ;  /* 0xffffffff0000780c */ /* 0x000fe40000704270 */
[-C--:B------:R-:W-:Y:S02]  /*14b30*/  LOP3.LUT R39, R12, R33.reuse, RZ, 0xc0, !PT ;  /* 0x000000210c277212 */ /* 0x080fe400078ec0ff */
[----:B------:R-:W-:Y:S02]  /*14b40*/  LOP3.LUT R37, R14, R33, RZ, 0xc0, !PT ;  /* 0x000000210e257212 */ /* 0x000fe400078ec0ff */
[----:B------:R-:W-:Y:S02]  /*14b50*/  ISETP.NE.AND P2, PT, R39, R12, PT ;  /* 0x0000000c2700720c */ /* 0x000fe40003f45270 */
[----:B------:R-:W-:Y:S02]  /*14b60*/  ISETP.EQ.AND P4, PT, R41, 0x2, !P4 ;  /* 0x000000022900780c */ /* 0x000fe40006782270 */
[----:B------:R-:W-:-:S02]  /*14b70*/  ISETP.EQ.AND P2, PT, R43, 0x2, !P2 ;  /* 0x000000022b00780c */ /* 0x000fc40005742270 */
[-C--:B------:R-:W-:Y:S02]  /*14b80*/  LOP3.LUT R36, R15, R33.reuse, RZ, 0xc0, !PT ;  /* 0x000000210f247212 */ /* 0x080fe400078ec0ff */
[----:B------:R-:W-:-:S04]  /*14b90*/  @!P0 LOP3.LUT R35, R0, R33, RZ, 0x30, !PT ;  /* 0x0000002100238212 */ /* 0x000fc800078e30ff */
[----:B------:R-:W1:Y:S02]  /*14ba0*/  @!P0 POPC R34, R35 ;  /* 0x0000002300228309 */ /* 0x000e640000000000 */
[----:B-1----:R-:W-:Y:S02]  /*14bb0*/  ISETP.NE.OR P1, PT, R34, 0x1, P0 ;  /* 0x000000012200780c */ /* 0x002fe40000725670 */
[----:B------:R-:W-:-:S04]  /*14bc0*/  LOP3.LUT R34, R9, R33, RZ, 0xc0, !PT ;  /* 0x0000002109227212 */ /* 0x000fc800078ec0ff */
[----:B------:R-:W-:Y:S02]  /*14bd0*/  ISETP.NE.AND P5, PT, R34, R9, PT ;  /* 0x000000092200720c */ /* 0x000fe40003fa5270 */
[----:B------:R-:W-:Y:S02]  /*14be0*/  LOP3.LUT R34, R11, R33, RZ, 0xc0, !PT ;  /* 0x000000210b227212 */ /* 0x000fe400078ec0ff */
[----:B------:R-:W-:Y:S02]  /*14bf0*/  ISETP.EQ.AND P5, PT, R40, 0x2, !P5 ;  /* 0x000000022800780c */ /* 0x000fe40006fa2270 */
[----:B------:R-:W-:Y:S01]  /*14c00*/  ISETP.NE.AND P3, PT, R34, R11, PT ;  /* 0x0000000b2200720c */ /* 0x000fe20003f65270 */
[----:B------:R-:W-:Y:S01]  /*14c10*/  IMAD.MOV.U32 R34, RZ, RZ, RZ ;  /* 0x000000ffff227224 */ /* 0x000fe200078e00ff */
[----:B------:R-:W-:Y:S02]  /*14c20*/  @!P1 LOP3.LUT R35, R35, 0x80000000, RZ, 0xfc, !PT ;  /* 0x8000000023239812 */ /* 0x000fe400078efcff */
[----:B------:R-:W-:-:S02]  /*14c30*/  ISETP.EQ.AND P3, PT, R42, 0x2, !P3 ;  /* 0x000000022a00780c */ /* 0x000fc40005f62270 */
[----:B------:R-:W-:Y:S01]  /*14c40*/  @!P0 ISETP.NE.AND P1, PT, R0, R35, PT ;  /* 0x000000230000820c */ /* 0x000fe20003f25270 */
[----:B------:R1:W-:Y:S01]  /*14c50*/  @!P0 STL [R8], R35 ;  /* 0x0000002308008387 */ /* 0x0003e20000100800 */
[----:B------:R-:W-:Y:S02]  /*14c60*/  LOP3.LUT R0, R13, R33, RZ, 0xc0, !PT ;  /* 0x000000210d007212 */ /* 0x000fe400078ec0ff */
[----:B------:R-:W-:Y:S02]  /*14c70*/  @!P0 SEL R34, RZ, 0x1, !P1 ;  /* 0x00000001ff228807 */ /* 0x000fe40004800000 */
[----:B------:R-:W-:Y:S02]  /*14c80*/  ISETP.NE.AND P1, PT, R0, R13, PT ;  /* 0x0000000d0000720c */ /* 0x000fe40003f25270 */
[----:B------:R-:W-:Y:S02]  /*14c90*/  ISETP.NE.AND P0, PT, R37, R14, PT ;  /* 0x0000000e2500720c */ /* 0x000fe40003f05270 */
[----:B------:R-:W-:-:S02]  /*14ca0*/  ISETP.EQ.AND P1, PT, R46, 0x2, !P1 ;  /* 0x000000022e00780c */ /* 0x000fc40004f22270 */
[----:B------:R-:W-:Y:S01]  /*14cb0*/  ISETP.EQ.AND P0, PT, R47, 0x2, !P0 ;  /* 0x000000022f00780c */ /* 0x000fe20004702270 */
[----:B-1----:R-:W-:-:S12]  /*14cc0*/  @P5 BRA P6, `(.L_x_448) ;  /* 0x0000000000205947 */ /* 0x002fd80003000000 */
[----:B------:R-:W-:-:S04]  /*14cd0*/  LOP3.LUT R0, R9, R33, RZ, 0x30, !PT ;  /* 0x0000002109007212 */ /* 0x000fc800078e30ff */
[----:B------:R-:W1:Y:S02]  /*14ce0*/  POPC R35, R0 ;  /* 0x0000000000237309 */ /* 0x000e640000000000 */
[----:B-1----:R-:W-:-:S13]  /*14cf0*/  ISETP.NE.AND P5, PT, R35, 0x1, PT ;  /* 0x000000012300780c */ /* 0x002fda0003fa5270 */
[----:B------:R-:W-:-:S04]  /*14d00*/  @!P5 LOP3.LUT R0, R0, 0x80000000, RZ, 0xfc, !PT ;  /* 0x800000000000d812 */ /* 0x000fc800078efcff */
[----:B------:R-:W-:Y:S01]  /*14d10*/  ISETP.NE.AND P5, PT, R9, R0, PT ;  /* 0x000000000900720c */ /* 0x000fe20003fa5270 */
[----:B------:R1:W-:Y:S03]  /*14d20*/  STL [R8+0x1f4], R0 ;  /* 0x0001f40008007387 */ /* 0x0003e60000100800 */
[----:B------:R-:W-:-:S04]  /*14d30*/  SEL R9, RZ, 0x1, !P5 ;  /* 0x00000001ff097807 */ /* 0x000fc80006800000 */
[----:B------:R-:W-:-:S07]  /*14d40*/  LOP3.LUT R34, R34, R9, RZ, 0xfc, !PT ;  /* 0x0000000922227212 */ /* 0x000fce00078efcff */
.L_x_448:
[----:B------:R-:W-:Y:S05]  /*14d50*/  BSYNC.RECONVERGENT B2 ;  /* 0x0000000000027941 */ /* 0x000fea0003800200 */
.L_x_447:
[----:B------:R-:W-:Y:S01]  /*14d60*/  ISETP.GT.AND P6, PT, R10, -0x1, PT ;  /* 0xffffffff0a00780c */ /* 0x000fe20003fc4270 */
[----:B------:R-:W-:Y:S01]  /*14d70*/  BSSY.RECONVERGENT B2, `(.L_x_449) ;  /* 0x000000c000027945 */ /* 0x000fe20003800200 */
[----:B------:R-:W-:Y:S02]  /*14d80*/  LOP3.LUT R37, R16, R33, RZ, 0xc0, !PT ;  /* 0x0000002110257212 */ /* 0x000fe400078ec0ff */
[----:B------:R-:W-:-:S09]  /*14d90*/  ISETP.NE.AND P5, PT, R36, R15, PT ;  /* 0x0000000f2400720c */ /* 0x000fd20003fa5270 */
[----:B------:R-:W-:Y:S05]  /*14da0*/  @P4 BRA P6, `(.L_x_450) ;  /* 0x0000000000204947 */ /* 0x000fea0003000000 */
[----:B------:R-:W-:-:S04]  /*14db0*/  LOP3.LUT R9, R10, R33, RZ, 0x30, !PT ;  /* 0x000000210a097212 */ /* 0x000fc800078e30ff */
[----:B-1----:R-:W1:Y:S02]  /*14dc0*/  POPC R0, R9 ;  /* 0x0000000900007309 */ /* 0x002e640000000000 */
[----:B-1----:R-:W-:-:S13]  /*14dd0*/  ISETP.NE.AND P4, PT, R0, 0x1, PT ;  /* 0x000000010000780c */ /* 0x002fda0003f85270 */
[----:B------:R-:W-:-:S04]  /*14de0*/  @!P4 LOP3.LUT R9, R9, 0x80000000, RZ, 0xfc, !PT ;  /* 0x800000000909c812 */ /* 0x000fc800078efcff */
[----:B------:R-:W-:Y:S01]  /*14df0*/  ISETP.NE.AND P4, PT, R10, R9, PT ;  /* 0x000000090a00720c */ /* 0x000fe20003f85270 */
[----:B------:R2:W-:Y:S03]  /*14e00*/  STL [R8+0x3e8], R9 ;  /* 0x0003e80908007387 */ /* 0x0005e60000100800 */
[----:B------:R-:W-:-:S04]  /*14e10*/  SEL R35, RZ, 0x1, !P4 ;  /* 0x00000001ff237807 */ /* 0x000fc80006000000 */
[----:B------:R-:W-:-:S07]  /*14e20*/  LOP3.LUT R34, R34, R35, RZ, 0xfc, !PT ;  /* 0x0000002322227212 */ /* 0x000fce00078efcff */
.L_x_450:
[----:B------:R-:W-:Y:S05]  /*14e30*/  BSYNC.RECONVERGENT B2 ;  /* 0x0000000000027941 */ /* 0x000fea0003800200 */
.L_x_449:
[----:B------:R-:W-:Y:S01]  /*14e40*/  ISETP.GT.AND P6, PT, R11, -0x1, PT ;  /* 0xffffffff0b00780c */ /* 0x000fe20003fc4270 */
[----:B------:R-:W-:Y:S01]  /*14e50*/  BSSY.RECONVERGENT B2, `(.L_x_451) ;  /* 0x000000c000027945 */ /* 0x000fe20003800200 */
[----:B------:R-:W-:Y:S02]  /*14e60*/  LOP3.LUT R10, R17, R33, RZ, 0xc0, !PT ;  /* 0x00000021110a7212 */ /* 0x000fe400078ec0ff */
[----:B------:R-:W-:-:S09]  /*14e70*/  ISETP.NE.AND P4, PT, R37, R16, PT ;  /* 0x000000102500720c */ /* 0x000fd20003f85270 */
[----:B------:R-:W-:Y:S05]  /*14e80*/  @P3 BRA P6, `(.L_x_452) ;  /* 0x0000000000203947 */ /* 0x000fea0003000000 */
[----:B-1----:R-:W-:-:S04]  /*14e90*/  LOP3.LUT R0, R11, R33, RZ, 0x30, !PT ;  /* 0x000000210b007212 */ /* 0x002fc800078e30ff */
[----:B--2---:R-:W1:Y:S02]  /*14ea0*/  POPC R9, R0 ;  /* 0x0000000000097309 */ /* 0x004e640000000000 */
[----:B-1----:R-:W-:-:S13]  /*14eb0*/  ISETP.NE.AND P3, PT, R9, 0x1, PT ;  /* 0x000000010900780c */ /* 0x002fda0003f65270 */
[----:B------:R-:W-:-:S04]  /*14ec0*/  @!P3 LOP3.LUT R0, R0, 0x80000000, RZ, 0xfc, !PT ;  /* 0x800000000000b812 */ /* 0x000fc800078efcff */
[----:B------:R-:W-:Y:S01]  /*14ed0*/  ISETP.NE.AND P3, PT, R11, R0, PT ;  /* 0x000000000b00720c */ /* 0x000fe20003f65270 */
[----:B------:R3:W-:Y:S03]  /*14ee0*/  STL [R8+0x5dc], R0 ;  /* 0x0005dc0008007387 */ /* 0x0007e60000100800 */
[----:B------:R-:W-:-:S04]  /*14ef0*/  SEL R9, RZ, 0x1, !P3 ;  /* 0x00000001ff097807 */ /* 0x000fc80005800000 */
[----:B------:R-:W-:-:S07]  /*14f00*/  LOP3.LUT R34, R34, R9, RZ, 0xfc, !PT ;  /* 0x0000000922227212 */ /* 0x000fce00078efcff */
.L_x_452:
[----:B------:R-:W-:Y:S05]  /*14f10*/  BSYNC.RECONVERGENT B2 ;  /* 0x0000000000027941 */ /* 0x000fea0003800200 */
.L_x_451:
[----:B------:R-:W-:Y:S01]  /*14f20*/  ISETP.GT.AND P6, PT, R12, -0x1, PT ;  /* 0xffffffff0c00780c */ /* 0x000fe20003fc4270 */
[----:B------:R-:W-:Y:S01]  /*14f30*/  BSSY.RECONVERGENT B2, `(.L_x_453) ;  /* 0x000000c000027945 */ /* 0x000fe20003800200 */
[----:B------:R-:W-:Y:S02]  /*14f40*/  LOP3.LUT R35, R18, R33, RZ, 0xc0, !PT ;  /* 0x0000002112237212 */ /* 0x000fe400078ec0ff */
[----:B------:R-:W-:-:S09]  /*14f50*/  ISETP.NE.AND P3, PT, R10, R17, PT ;  /* 0x000000110a00720c */ /* 0x000fd20003f65270 */
[----:B------:R-:W-:Y:S05]  /*14f60*/  @P2 BRA P6, `(.L_x_454) ;  /* 0x0000000000202947 */ /* 0x000fea0003000000 */
[----:B--2---:R-:W-:-:S04]  /*14f70*/  LOP3.LUT R9, R12, R33, RZ, 0x30, !PT ;  /* 0x000000210c097212 */ /* 0x004fc800078e30ff */
[----:B-1-3--:R-:W1:Y:S02]  /*14f80*/  POPC R0, R9 ;  /* 0x0000000900007309 */ /* 0x00ae640000000000 */
[----:B-1----:R-:W-:-:S13]  /*14f90*/  ISETP.NE.AND P2, PT, R0, 0x1, PT ;  /* 0x000000010000780c */ /* 0x002fda0003f45270 */
[----:B------:R-:W-:-:S04]  /*14fa0*/  @!P2 LOP3.LUT R9, R9, 0x80000000, RZ, 0xfc, !PT ;  /* 0x800000000909a812 */ /* 0x000fc800078efcff */
[----:B------:R-:W-:Y:S01]  /*14fb0*/  ISETP.NE.AND P2, PT, R12, R9, PT ;  /* 0x000000090c00720c */ /* 0x000fe20003f45270 */
[----:B------:R4:W-:Y:S03]  /*14fc0*/  STL [R8+0x7d0], R9 ;  /* 0x0007d00908007387 */ /* 0x0009e60000100800 */
[----:B------:R-:W-:-:S04]  /*14fd0*/  SEL R11, RZ, 0x1, !P2 ;  /* 0x00000001ff0b7807 */ /* 0x000fc80005000000 */
[----:B------:R-:W-:-:S07]  /*14fe0*/  LOP3.LUT R34, R34, R11, RZ, 0xfc, !PT ;  /* 0x0000000b22227212 */ /* 0x000fce00078efcff */
.L_x_454:
[----:B------:R-:W-:Y:S05]  /*14ff0*/  BSYNC.RECONVERGENT B2 ;  /* 0x0000000000027941 */ /* 0x000fea0003800200 */
.L_x_453:
[----:B------:R-:W-:Y:S01]  /*15000*/  ISETP.GT.AND P6, PT, R13, -0x1, PT ;  /* 0xffffffff0d00780c */ /* 0x000fe20003fc4270 */
[----:B------:R-:W-:Y:S01]  /*15010*/  BSSY.RECONVERGENT B2, `(.L_x_455) ;  /* 0x000000c000027945 */ /* 0x000fe20003800200 */
[----:B------:R-:W-:Y:S02]  /*15020*/  LOP3.LUT R10, R19, R33, RZ, 0xc0, !PT ;  /* 0x00000021130a7212 */ /* 0x000fe400078ec0ff */
[----:B------:R-:W-:-:S09]  /*15030*/  ISETP.NE.AND P2, PT, R35, R18, PT ;  /* 0x000000122300720c */ /* 0x000fd20003f45270 */
[----:B------:R-:W-:Y:S05]  /*15040*/  @P1 BRA P6, `(.L_x_456) ;  /* 0x0000000000201947 */ /* 0x000fea0003000000 */
[----:B-1-3--:R-:W-:-:S04]  /*15050*/  LOP3.LUT R0, R13, R33, RZ, 0x30, !PT ;  /* 0x000000210d007212 */ /* 0x00afc800078e30ff */
[----:B--2-4-:R-:W1:Y:S02]  /*15060*/  POPC R9, R0 ;  /* 0x0000000000097309 */ /* 0x014e640000000000 */
[----:B-1----:R-:W-:-:S13]  /*15070*/  ISETP.NE.AND P1, PT, R9, 0x1, PT ;  /* 0x000000010900780c */ /* 0x002fda0003f25270 */
[----:B------:R-:W-:-:S04]  /*15080*/  @!P1 LOP3.LUT R0, R0, 0x80000000, RZ, 0xfc, !PT ;  /* 0x8000000000009812 */ /* 0x000fc800078efcff */
[----:B------:R-:W-:Y:S01]  /*15090*/  ISETP.NE.AND P1, PT, R13, R0, PT ;  /* 0x000000000d00720c */ /* 0x000fe20003f25270 */
[----:B------:R1:W-:Y:S03]  /*150a0*/  STL [R8+0x64], R0 ;  /* 0x0000640008007387 */ /* 0x0003e60000100800 */
[----:B------:R-:W-:-:S04]  /*150b0*/  SEL R9, RZ, 0x1, !P1 ;  /* 0x00000001ff097807 */ /* 0x000fc80004800000 */
[----:B------:R-:W-:-:S07]  /*150c0*/  LOP3.LUT R34, R34, R9, RZ, 0xfc, !PT ;  /* 0x0000000922227212 */ /* 0x000fce00078efcff */
.L_x_456:
[----:B------:R-:W-:Y:S05]  /*150d0*/  BSYNC.RECONVERGENT B2 ;  /* 0x0000000000027941 */ /* 0x000fea0003800200 */
.L_x_455:
[----:B------:R-:W-:Y:S01]  /*150e0*/  ISETP.GT.AND P6, PT, R14, -0x1, PT ;  /* 0xffffffff0e00780c */ /* 0x000fe20003fc4270 */
[----:B------:R-:W-:Y:S01]  /*150f0*/  BSSY.RECONVERGENT B2, `(.L_x_457) ;  /* 0x000000c000027945 */ /* 0x000fe20003800200 */
[----:B------:R-:W-:Y:S02]  /*15100*/  LOP3.LUT R13, R20, R33, RZ, 0xc0, !PT ;  /* 0x00000021140d7212 */ /* 0x000fe400078ec0ff */
[----:B------:R-:W-:-:S09]  /*15110*/  ISETP.NE.AND P1, PT, R10, R19, PT ;  /* 0x000000130a00720c */ /* 0x000fd20003f25270 */
[----:B------:R-:W-:Y:S05]  /*15120*/  @P0 BRA P6, `(.L_x_458) ;  /* 0x0000000000200947 */ /* 0x000fea0003000000 */
[----:B--2-4-:R-:W-:-:S04]  /*15130*/  LOP3.LUT R9, R14, R33, RZ, 0x30, !PT ;  /* 0x000000210e097212 */ /* 0x014fc800078e30ff */
[----:B-1-3--:R-:W1:Y:S02]  /*15140*/  POPC R0, R9 ;  /* 0x0000000900007309 */ /* 0x00ae640000000000 */
[----:B-1----:R-:W-:-:S13]  /*15150*/  ISETP.NE.AND P0, PT, R0, 0x1, PT ;  /* 0x000000010000780c */ /* 0x002fda0003f05270 */
[----:B------:R-:W-:-:S04]  /*15160*/  @!P0 LOP3.LUT R9, R9, 0x80000000, RZ, 0xfc, !PT ;  /* 0x8000000009098812 */ /* 0x000fc800078efcff */
[----:B------:R-:W-:Y:S01]  /*15170*/  ISETP.NE.AND P0, PT, R14, R9, PT ;  /* 0x000000090e00720c */ /* 0x000fe20003f05270 */
[----:B------:R1:W-:Y:S03]  /*15180*/  STL [R8+0x258], R9 ;  /* 0x0002580908007387 */ /* 0x0003e60000100800 */
[----:B------:R-:W-:-:S04]  /*15190*/  SEL R11, RZ, 0x1, !P0 ;  /* 0x00000001ff0b7807 */ /* 0x000fc80004000000 */
[----:B------:R-:W-:-:S07]  /*151a0*/  LOP3.LUT R34, R34, R11, RZ, 0xfc, !PT ;  /* 0x0000000b22227212 */ /* 0x000fce00078efcff */
.L_x_458:
[----:B------:R-:W-:Y:S05]  /*151b0*/  BSYNC.RECONVERGENT B2 ;  /* 0x0000000000027941 */ /* 0x000fea0003800200 */
.L_x_457:
[----:B------:R-:W-:Y:S01]  /*151c0*/  ISETP.EQ.AND P5, PT, R44, 0x2, !P5 ;  /* 0x000000022c00780c */ /* 0x000fe20006fa2270 */
[----:B------:R-:W-:Y:S01]  /*151d0*/  BSSY.RECONVERGENT B2, `(.L_x_459) ;  /* 0x0000012000027945 */ /* 0x000fe20003800200 */
[----:B------:R-:W-:Y:S02]  /*151e0*/  ISETP.GT.AND P6, PT, R15, -0x1, PT ;  /* 0xffffffff0f00780c */ /* 0x000fe40003fc4270 */
[----:B------:R-:W-:Y:S02]  /*151f0*/  ISETP.NE.AND P0, PT, R13, R20, PT ;  /* 0x000000140d00720c */ /* 0x000fe40003f05270 */
[----:B------:R-:W-:Y:S02]  /*15200*/  ISETP.EQ.AND P4, PT, R48, 0x2, !P4 ;  /* 0x000000023000780c */ /* 0x000fe40006782270 */
[----:B------:R-:W-:Y:S02]  /*15210*/  ISETP.EQ.AND P3, PT, R49, 0x2, !P3 ;  /* 0x000000023100780c */ /* 0x000fe40005f62270 */
[----:B------:R-:W-:-:S02]  /*15220*/  ISETP.EQ.AND P2, PT, R50, 0x2, !P2 ;  /* 0x000000023200780c */ /* 0x000fc40005742270 */
[----:B------:R-:W-:Y:S02]  /*15230*/  ISETP.EQ.AND P1, PT, R51, 0x2, !P1 ;  /* 0x000000023300780c */ /* 0x000fe40004f22270 */
[----:B------:R-:W-:Y:S02]  /*15240*/  ISETP.EQ.AND P0, PT, R52, 0x2, !P0 ;  /* 0x000000023400780c */ /* 0x000fe40004702270 */
[----:B------:R-:W-:Y:S01]  /*15250*/  LOP3.LUT R10, R21, R33, RZ, 0xc0, !PT ;  /* 0x00000021150a7212 */ /* 0x000fe200078ec0ff */
[----:B------:R-:W-:Y:S10]  /*15260*/  @P5 BRA P6, `(.L_x_460) ;  /* 0x0000000000205947 */ /* 0x000ff40003000000 */
        /* <DEDUP_REMOVED lines=8> */
.L_x_460:
[----:B------:R-:W-:Y:S05]  /*152f0*/  BSYNC.RECONVERGENT B2 ;  /* 0x0000000000027941 */ /* 0x000fea0003800200 */
.L_x_459:
[----:B------:R-:W-:Y:S01]  /*15300*/  ISETP.GT.AND P6, PT, R16, -0x1, PT ;  /* 0xffffffff1000780c */ /* 0x000fe20003fc4270 */
[----:B------:R-:W-:Y:S01]  /*15310*/  BSSY.RECONVERGENT B2, `(.L_x_461) ;  /* 0x000000c000027945 */ /* 0x000fe20003800200 */
[----:B------:R-:W-:Y:S02]  /*15320*/  LOP3.LUT R13, R22, R33, RZ, 0xc0, !PT ;  /* 0x00000021160d7212 */ /* 0x000fe400078ec0ff */
[----:B------:R-:W-:-:S09]  /*15330*/  ISETP.NE.AND P5, PT, R10, R21, PT ;  /* 0x000000150a00720c */ /* 0x000fd20003fa5270 */
[----:B------:R-:W-:Y:S05]  /*15340*/  @P4 BRA P6, `(.L_x_462) ;  /* 0x0000000000204947 */ /* 0x000fea0003000000 */
[----:B-12-4-:R-:W-:-:S04]  /*15350*/  LOP3.LUT R9, R16, R33, RZ, 0x30, !PT ;  /* 0x0000002110097212 */ /* 0x016fc800078e30ff */
[----:B---3--:R-:W1:Y:S02]  /*15360*/  POPC R0, R9 ;  /* 0x0000000900007309 */ /* 0x008e640000000000 */
[----:B-1----:R-:W-:-:S13]  /*15370*/  ISETP.NE.AND P4, PT, R0, 0x1, PT ;  /* 0x000000010000780c */ /* 0x002fda0003f85270 */
[----:B------:R-:W-:-:S04]  /*15380*/  @!P4 LOP3.LUT R9, R9, 0x80000000, RZ, 0xfc, !PT ;  /* 0x800000000909c812 */ /* 0x000fc800078efcff */
[----:B------:R-:W-:Y:S01]  /*15390*/  ISETP.NE.AND P4, PT, R16, R9, PT ;  /* 0x000000091000720c */ /* 0x000fe20003f85270 */
[----:B------:R1:W-:Y:S03]  /*153a0*/  STL [R8+0x640], R9 ;  /* 0x0006400908007387 */ /* 0x0003e60000100800 */
[----:B------:R-:W-:-:S04]  /*153b0*/  SEL R11, RZ, 0x1, !P4 ;  /* 0x00000001ff0b7807 */ /* 0x000fc80006000000 */
[----:B------:R-:W-:-:S07]  /*153c0*/  LOP3.LUT R34, R34, R11, RZ, 0xfc, !PT ;  /* 0x0000000b22227212 */ /* 0x000fce00078efcff */
.L_x_462:
[----:B------:R-:W-:Y:S05]  /*153d0*/  BSYNC.RECONVERGENT B2 ;  /* 0x0000000000027941 */ /* 0x000fea0003800200 */
.L_x_461:
        /* <DEDUP_REMOVED lines=13> */
.L_x_464:
[----:B------:R-:W-:Y:S05]  /*154b0*/  BSYNC.RECONVERGENT B2 ;  /* 0x0000000000027941 */ /* 0x000fea0003800200 */
.L_x_463:
        /* <DEDUP_REMOVED lines=13> */
.L_x_466:
[----:B------:R-:W-:Y:S05]  /*15590*/  BSYNC.RECONVERGENT B2 ;  /* 0x0000000000027941 */ /* 0x000fea0003800200 */
.L_x_465:
        /* <DEDUP_REMOVED lines=13> */
.L_x_468:
[----:B------:R-:W-:Y:S05]  /*15670*/  BSYNC.RECONVERGENT B2 ;  /* 0x0000000000027941 */ /* 0x000fea0003800200 */
.L_x_467:
        /* <DEDUP_REMOVED lines=13> */
.L_x_470:
[----:B------:R-:W-:Y:S05]  /*15750*/  BSYNC.RECONVERGENT B2 ;  /* 0x0000000000027941 */ /* 0x000fea0003800200 */
.L_x_469:
        /* <DEDUP_REMOVED lines=19> */
.L_x_472:
[----:B------:R-:W-:Y:S05]  /*15890*/  BSYNC.RECONVERGENT B2 ;  /* 0x0000000000027941 */ /* 0x000fea0003800200 */
.L_x_471:
        /* <DEDUP_REMOVED lines=13> */
.L_x_474:
[----:B------:R-:W-:Y:S05]  /*15970*/  BSYNC.RECONVERGENT B2 ;  /* 0x0000000000027941 */ /* 0x000fea0003800200 */
.L_x_473:
        /* <DEDUP_REMOVED lines=13> */
.L_x_476:
[----:B------:R-:W-:Y:S05]  /*15a50*/  BSYNC.RECONVERGENT B2 ;  /* 0x0000000000027941 */ /* 0x000fea0003800200 */
.L_x_475:
        /* <DEDUP_REMOVED lines=13> */
.L_x_478:
[----:B------:R-:W-:Y:S05]  /*15b30*/  BSYNC.RECONVERGENT B2 ;  /* 0x0000000000027941 */ /* 0x000fea0003800200 */
.L_x_477:
        /* <DEDUP_REMOVED lines=13> */
.L_x_480:
[----:B------:R-:W-:Y:S05]  /*15c10*/  BSYNC.RECONVERGENT B2 ;  /* 0x0000000000027941 */ /* 0x000fea0003800200 */
.L_x_479:
        /* <DEDUP_REMOVED lines=13> */
.L_x_482:
[----:B------:R-:W-:Y:S05]  /*15cf0*/  BSYNC.RECONVERGENT B2 ;  /* 0x0000000000027941 */ /* 0x000fea0003800200 */
.L_x_481:
        /* <DEDUP_REMOVED lines=8> */
[----:B------:R-:W-:Y:S01]  /*15d80*/  ISETP.EQ.AND P0, PT, R64, 0x2, !P0 ;  /* 0x000000024000780c */ /* 0x000fe20004702270 */
[----:B------:R-:W-:-:S12]  /*15d90*/  @P5 BRA P6, `(.L_x_484) ;  /* 0x0000000000205947 */ /* 0x000fd80003000000 */
        /* <DEDUP_REMOVED lines=8> */
.L_x_484:
[----:B------:R-:W-:Y:S05]  /*15e20*/  BSYNC.RECONVERGENT B2 ;  /* 0x0000000000027941 */ /* 0x000fea0003800200 */
.L_x_483:
[----:B------:R-:W-:Y:S01]  /*15e30*/  ISETP.GT.AND P6, PT, R28, -0x1, PT ;  /* 0xffffffff1c00780c */ /* 0x000fe20003fc4270 */
[----:B------:R-:W-:Y:S01]  /*15e40*/  BSSY.RECONVERGENT B2, `(.L_x_485) ;  /* 0x000000b000027945 */ /* 0x000fe20003800200 */
[----:B------:R-:W-:-:S11]  /*15e50*/  ISETP.GT.AND P5, PT, R29, -0x1, PT ;  /* 0xffffffff1d00780c */ /* 0x000fd60003fa4270 */
        /* <DEDUP_REMOVED lines=9> */
.L_x_486:
[----:B------:R-:W-:Y:S05]  /*15ef0*/  BSYNC.RECONVERGENT B2 ;  /* 0x0000000000027941 */ /* 0x000fea0003800200 */
.L_x_485:
[----:B------:R-:W-:Y:S04]  /*15f00*/  BSSY.RECONVERGENT B2, `(.L_x_487) ;  /* 0x000000a000027945 */ /* 0x000fe80003800200 */
        /* <DEDUP_REMOVED lines=9> */
.L_x_488:
[----:B------:R-:W-:Y:S05]  /*15fa0*/  BSYNC.RECONVERGENT B2 ;  /* 0x0000000000027941 */ /* 0x000fea0003800200 */
.L_x_487:
[----:B------:R-:W-:Y:S01]  /*15fb0*/  ISETP.GT.AND P5, PT, R30, -0x1, PT ;  /* 0xffffffff1e00780c */ /* 0x000fe20003fa4270 */
[----:B------:R-:W-:Y:S01]  /*15fc0*/  BSSY.RECONVERGENT B2, `(.L_x_489) ;  /* 0x000000c000027945 */ /* 0x000fe20003800200 */
[----:B------:R-:W-:Y:S02]  /*15fd0*/  ISETP.GT.AND P4, PT, R31, -0x1, PT ;  /* 0xffffffff1f00780c */ /* 0x000fe40003f84270 */
[----:B------:R-:W-:-:S09]  /*15fe0*/  ISETP.GT.AND P3, PT, R32, -0x1, PT ;  /* 0xffffffff2000780c */ /* 0x000fd20003f64270 */
        /* <DEDUP_REMOVED lines=9> */
.L_x_490:
[----:B------:R-:W-:Y:S05]  /*16080*/  BSYNC.RECONVERGENT B2 ;  /* 0x0000000000027941 */ /* 0x000fea0003800200 */
.L_x_489:
        /* <DEDUP_REMOVED lines=10> */
.L_x_492:
[----:B------:R-:W-:Y:S05]  /*16130*/  BSYNC.RECONVERGENT B2 ;  /* 0x0000000000027941 */ /* 0x000fea0003800200 */
.L_x_491:
[----:B------:R-:W-:Y:S05]  /*16140*/  @P0 BRA P3, `(.L_x_446) ;  /* 0x0000000000200947 */ /* 0x000fea0001800000 */
[----:B------:R-:W-:-:S04]  /*16150*/  LOP3.LUT R33, R32, R33, RZ, 0x30, !PT ;  /* 0x0000002120217212 */ /* 0x000fc800078e30ff */
[----:B-1-3--:R-:W1:Y:S02]  /*16160*/  POPC R0, R33 ;  /* 0x0000002100007309 */ /* 0x00ae640000000000 */
[----:B-1----:R-:W-:-:S13]  /*16170*/  ISETP.NE.AND P0, PT, R0, 0x1, PT ;  /* 0x000000010000780c */ /* 0x002fda0003f05270 */
[----:B------:R-:W-:-:S04]  /*16180*/  @!P0 LOP3.LUT R33, R33, 0x80000000, RZ, 0xfc, !PT ;  /* 0x8000000021218812 */ /* 0x000fc800078efcff */
[----:B------:R-:W-:Y:S01]  /*16190*/  ISETP.NE.AND P0, PT, R32, R33, PT ;  /* 0x000000212000720c */ /* 0x000fe20003f05270 */
[----:B------:R1:W-:Y:S03]  /*161a0*/  STL [R8+0x960], R33 ;  /* 0x0009602108007387 */ /* 0x0003e60000100800 */
[----:B--2-4-:R-:W-:-:S04]  /*161b0*/  SEL R9, RZ, 0x1, !P0 ;  /* 0x00000001ff097807 */ /* 0x014fc80004000000 */
[----:B------:R-:W-:-:S07]  /*161c0*/  LOP3.LUT R34, R34, R9, RZ, 0xfc, !PT ;  /* 0x0000000922227212 */ /* 0x000fce00078efcff */
.L_x_446:
[----:B------:R-:W-:Y:S05]  /*161d0*/  BSYNC.RECONVERGENT B1 ;  /* 0x0000000000017941 */ /* 0x000fea0003800200 */
.L_x_445:
[----:B------:R-:W-:Y:S02]  /*161e0*/  ISETP.NE.AND P0, PT, R45, RZ, PT ;  /* 0x000000ff2d00720c */ /* 0x000fe40003f05270 */
[----:B------:R-:W-:-:S11]  /*161f0*/  LOP3.LUT R5, R6, R5, R34, 0xfe, !PT ;  /* 0x0000000506057212 */ /* 0x000fd600078efe22 */
[----:B------:R-:W-:Y:S05]  /*16200*/  @P0 BRA `(.L_x_493) ;  /* 0xffffffac005c0947 */ /* 0x000fea000383ffff */
[----:B------:R-:W-:-:S13]  /*16210*/  ISETP.NE.AND P0, PT, R5, 0x3, PT ;  /* 0x000000030500780c */ /* 0x000fda0003f05270 */
[----:B------:R-:W-:Y:S05]  /*16220*/  @!P0 BRA `(.L_x_342) ;  /* 0x0000042000608947 */ /* 0x000fea0003800000 */
[----:B01234-:R-:W-:Y:S02]  /*16230*/  IMAD.MOV.U32 R8, RZ, RZ, RZ ;  /* 0x000000ffff087224 */ /* 0x01ffe400078e00ff */
[----:B------:R-:W-:-:S07]  /*16240*/  VIADD R7, R1, 0xd08 ;  /* 0x00000d0801077836 */ /* 0x000fce0000000000 */
.L_x_643:
[C---:B------:R-:W-:Y:S02]  /*16250*/  IMAD R9, R8.reuse, 0x64, R7 ;  /* 0x0000006408097824 */ /* 0x040fe400078e0207 */
[----:B------:R-:W-:Y:S02]  /*16260*/  VIADD R8, R8, 0x5 ;  /* 0x0000000508087836 */ /* 0x000fe40000000000 */
[----:B------:R-:W-:-:S03]  /*16270*/  IMAD.MOV.U32 R10, RZ, RZ, RZ ;  /* 0x000000ffff0a7224 */ /* 0x000fc600078e00ff */
[----:B------:R-:W-:-:S04]  /*16280*/  ISETP.GE.U32.AND P0, PT, R8, 0x19, PT ;  /* 0x000000190800780c */ /* 0x000fc80003f06070 */
[----:B------:R-:W-:-:S09]  /*16290*/  P2R R39, PR, RZ, 0x1 ;  /* 0x00000001ff277803 */ /* 0x000fd20000000000 */
.L_x_642:
        /* <DEDUP_REMOVED lines=150> */
[----:B------:R-:W-:Y:S01]  /*16c00*/  BSSY.RECONVERGENT B1, `(.L_x_494) ;  /* 0x0000013000017945 */ /* 0x000fe20003800200 */
[----:B------:R-:W-:Y:S01]  /*16c10*/  IMAD.MOV.U32 R6, RZ, RZ, RZ ;  /* 0x000000ffff067224 */ /* 0x000fe200078e00ff */
[----:B------:R-:W-:Y:S01]  /*16c20*/  ISETP.GE.AND P3, PT, R11, RZ, PT ;  /* 0x000000ff0b00720c */ /* 0x000fe20003f66270 */
[----:B------:R-:W-:Y:S01]  /*16c30*/  @!P1 IMAD.MOV.U32 R6, RZ, RZ, 0x3 ;  /* 0x00000003ff069424 */ /* 0x000fe200078e00ff */
[----:B------:R-:W-:Y:S02]  /*16c40*/  ISETP.GE.AND P4, PT, R12, RZ, PT ;  /* 0x000000ff0c00720c */ /* 0x000fe40003f86270 */
[----:B------:R-:W-:-:S02]  /*16c50*/  ISETP.GE.AND P5, PT, R13, RZ, PT ;  /* 0x000000ff0d00720c */ /* 0x000fc40003fa6270 */
        /* <DEDUP_REMOVED lines=13> */
.L_x_495:
[----:B------:R-:W-:Y:S05]  /*16d30*/  BSYNC.RECONVERGENT B1 ;  /* 0x0000000000017941 */ /* 0x000fea0003800200 */
.L_x_494:
        /* <DEDUP_REMOVED lines=12> */
.L_x_497:
[----:B------:R-:W-:Y:S05]  /*16e00*/  BSYNC.RECONVERGENT B1 ;  /* 0x0000000000017941 */ /* 0x000fea0003800200 */
.L_x_496:
        /* <DEDUP_REMOVED lines=12> */
.L_x_499:
[----:B------:R-:W-:Y:S05]  /*16ed0*/  BSYNC.RECONVERGENT B1 ;  /* 0x0000000000017941 */ /* 0x000fea0003800200 */
.L_x_498:
        /* <DEDUP_REMOVED lines=12> */
.L_x_501:
[----:B------:R-:W-:Y:S05]  /*16fa0*/  BSYNC.RECONVERGENT B1 ;  /* 0x0000000000017941 */ /* 0x000fea0003800200 */
.L_x_500:
        /* <DEDUP_REMOVED lines=12> */
.L_x_503:
[----:B------:R-:W-:Y:S05]  /*17070*/  BSYNC.RECONVERGENT B1 ;  /* 0x0000000000017941 */ /* 0x000fea0003800200 */
.L_x_502:
        /* <DEDUP_REMOVED lines=12> */
.L_x_505:
[----:B------:R-:W-:Y:S05]  /*17140*/  BSYNC.RECONVERGENT B1 ;  /* 0x0000000000017941 */ /* 0x000fea0003800200 */
.L_x_504:
        /* <DEDUP_REMOVED lines=12> */
.L_x_507:
[----:B------:R-:W-:Y:S05]  /*17210*/  BSYNC.RECONVERGENT B1 ;  /* 0x0000000000017941 */ /* 0x000fea0003800200 */
.L_x_506:
        /* <DEDUP_REMOVED lines=12> */
.L_x_509:
[----:B------:R-:W-:Y:S05]  /*172e0*/  BSYNC.RECONVERGENT B1 ;  /* 0x0000000000017941 */ /* 0x000fea0003800200 */
.L_x_508:
        /* <DEDUP_REMOVED lines=12> */
.L_x_511:
[----:B------:R-:W-:Y:S05]  /*173b0*/  BSYNC.RECONVERGENT B1 ;  /* 0x0000000000017941 */ /* 0x000fea0003800200 */
.L_x_510:
        /* <DEDUP_REMOVED lines=12> */
.L_x_513:
[----:B------:R-:W-:Y:S05]  /*17480*/  BSYNC.RECONVERGENT B1 ;  /* 0x0000000000017941 */ /* 0x000fea0003800200 */
.L_x_512:
        /* <DEDUP_REMOVED lines=12> */
.L_x_515:
[----:B------:R-:W-:Y:S05]  /*17550*/  BSYNC.RECONVERGENT B1 ;  /* 0x0000000000017941 */ /* 0x000fea0003800200 */
.L_x_514:
        /* <DEDUP_REMOVED lines=12> */
.L_x_517:
[----:B------:R-:W-:Y:S05]  /*17620*/  BSYNC.RECONVERGENT B1 ;  /* 0x0000000000017941 */ /* 0x000fea0003800200 */
.L_x_516:
        /* <DEDUP_REMOVED lines=12> */
.L_x_519:
[----:B------:R-:W-:Y:S05]  /*176f0*/  BSYNC.RECONVERGENT B1 ;  /* 0x0000000000017941 */ /* 0x000fea0003800200 */
.L_x_518:
        /* <DEDUP_REMOVED lines=12> */
.L_x_521:
[----:B------:R-:W-:Y:S05]  /*177c0*/  BSYNC.RECONVERGENT B1 ;  /* 0x0000000000017941 */ /* 0x000fea0003800200 */
.L_x_520:
        /* <DEDUP_REMOVED lines=12> */
.L_x_523:
[----:B------:R-:W-:Y:S05]  /*17890*/  BSYNC.RECONVERGENT B1 ;  /* 0x0000000000017941 */ /* 0x000fea0003800200 */
.L_x_522:
        /* <DEDUP_REMOVED lines=12> */
.L_x_525:
[----:B------:R-:W-:Y:S05]  /*17960*/  BSYNC.RECONVERGENT B1 ;  /* 0x0000000000017941 */ /* 0x000fea0003800200 */
.L_x_524:
        /* <DEDUP_REMOVED lines=12> */
.L_x_527:
[----:B------:R-:W-:Y:S05]  /*17a30*/  BSYNC.RECONVERGENT B1 ;  /* 0x0000000000017941 */ /* 0x000fea0003800200 */
.L_x_526:
        /* <DEDUP_REMOVED lines=12> */
.L_x_529:
[----:B------:R-:W-:Y:S05]  /*17b00*/  BSYNC.RECONVERGENT B1 ;  /* 0x0000000000017941 */ /* 0x000fea0003800200 */
.L_x_528:
        /* <DEDUP_REMOVED lines=12> */
.L_x_531:
[----:B------:R-:W-:Y:S05]  /*17bd0*/  BSYNC.RECONVERGENT B1 ;  /* 0x0000000000017941 */ /* 0x000fea0003800200 */
.L_x_530:
        /* <DEDUP_REMOVED lines=12> */
.L_x_533:
[----:B------:R-:W-:Y:S05]  /*17ca0*/  BSYNC.RECONVERGENT B1 ;  /* 0x0000000000017941 */ /* 0x000fea0003800200 */
.L_x_532:
        /* <DEDUP_REMOVED lines=11> */
.L_x_535:
[----:B------:R-:W-:Y:S05]  /*17d60*/  BSYNC.RECONVERGENT B1 ;  /* 0x0000000000017941 */ /* 0x000fea0003800200 */
.L_x_534:
        /* <DEDUP_REMOVED lines=11> */
.L_x_537:
[----:B------:R-:W-:Y:S05]  /*17e20*/  BSYNC.RECONVERGENT B1 ;  /* 0x0000000000017941 */ /* 0x000fea0003800200 */
.L_x_536:
        /* <DEDUP_REMOVED lines=11> */
.L_x_539:
[----:B------:R-:W-:Y:S05]  /*17ee0*/  BSYNC.RECONVERGENT B1 ;  /* 0x0000000000017941 */ /* 0x000fea0003800200 */
.L_x_538:
        /* <DEDUP_REMOVED lines=11> */
.L_x_541:
[----:B------:R-:W-:Y:S05]  /*17fa0*/  BSYNC.RECONVERGENT B1 ;  /* 0x0000000000017941 */ /* 0x000fea0003800200 */
.L_x_540:
        /* <DEDUP_REMOVED lines=11> */
.L_x_543:
[----:B------:R-:W-:Y:S05]  /*18060*/  BSYNC.RECONVERGENT B1 ;  /* 0x0000000000017941 */ /* 0x000fea0003800200 */
.L_x_542:
        /* <DEDUP_REMOVED lines=18> */
[----:B------:R-:W-:-:S04]  /*18190*/  LOP3.LUT R36, R41, R0, RZ, 0x3c, !PT ;  /* 0x0000000029247212 */ /* 0x000fc800078e3cff */
[----:B------:R-:W0:Y:S02]  /*181a0*/  FLO.U32 R35, R36 ;  /* 0x0000002400237300 */ /* 0x000e2400000e0000 */
[----:B0-----:R-:W-:-:S05]  /*181b0*/  IMAD R37, R35, 0x4, R2 ;  /* 0x0000000423257824 */ /* 0x001fca00078e0202 */
[----:B------:R-:W2:Y:S01]  /*181c0*/  LDL R38, [R37] ;  /* 0x0000000025267983 */ /* 0x000ea20000100800 */
[----:B------:R-:W-:Y:S01]  /*181d0*/  IMAD.MOV.U32 R35, RZ, RZ, R0 ;  /* 0x000000ffff237224 */ /* 0x000fe200078e0000 */
[----:B--2---:R-:W-:-:S13]  /*181e0*/  LOP3.LUT P0, RZ, R38, R41, RZ, 0xc0, !PT ;  /* 0x0000002926ff7212 */ /* 0x004fda000780c0ff */
[----:B------:R-:W-:Y:S01]  /*181f0*/  @!P0 LOP3.LUT R38, R38, R41, RZ, 0xfc, !PT ;  /* 0x0000002926268212 */ /* 0x000fe200078efcff */
[----:B------:R-:W-:-:S04]  /*18200*/  @!P0 IMAD.MOV.U32 R35, RZ, RZ, RZ ;  /* 0x000000ffff238224 */ /* 0x000fc800078e00ff */
[----:B------:R0:W-:Y:S03]  /*18210*/  @!P0 STL [R37], R38 ;  /* 0x0000002625008387 */ /* 0x0001e60000100800 */
.L_x_545:
[----:B------:R-:W-:Y:S05]  /*18220*/  BSYNC.RECONVERGENT B1 ;  /* 0x0000000000017941 */ /* 0x000fea0003800200 */
.L_x_544:
        /* <DEDUP_REMOVED lines=9> */
[----:B------:R-:W-:-:S04]  /*182c0*/  LOP3.LUT R36, R38, R11, RZ, 0x3c, !PT ;  /* 0x0000000b26247212 */ /* 0x000fc800078e3cff */
[----:B------:R-:W0:Y:S02]  /*182d0*/  FLO.U32 R37, R36 ;  /* 0x0000002400257300 */ /* 0x000e2400000e0000 */
[----:B0-----:R-:W-:-:S05]  /*182e0*/  IMAD R37, R37, 0x4, R2 ;  /* 0x0000000425257824 */ /* 0x001fca00078e0202 */
[----:B------:R-:W2:Y:S02]  /*182f0*/  LDL R41, [R37] ;  /* 0x0000000025297983 */ /* 0x000ea40000100800 */
[----:B--2---:R-:W-:-:S13]  /*18300*/  LOP3.LUT P0, RZ, R41, R38, RZ, 0xc0, !PT ;  /* 0x0000002629ff7212 */ /* 0x004fda000780c0ff */
[----:B------:R-:W-:Y:S02]  /*18310*/  @!P0 LOP3.LUT R38, R41, R38, RZ, 0xfc, !PT ;  /* 0x0000002629268212 */ /* 0x000fe400078efcff */
[----:B------:R-:W-:-:S03]  /*18320*/  @P0 LOP3.LUT R35, R11, R35, RZ, 0xfc, !PT ;  /* 0x000000230b230212 */ /* 0x000fc600078efcff */
[----:B------:R0:W-:Y:S04]  /*18330*/  @!P0 STL [R37], R38 ;  /* 0x0000002625008387 */ /* 0x0001e80000100800 */
.L_x_547:
[----:B------:R-:W-:Y:S05]  /*18340*/  BSYNC.RECONVERGENT B1 ;  /* 0x0000000000017941 */ /* 0x000fea0003800200 */
.L_x_546:
        /* <DEDUP_REMOVED lines=9> */
[----:B------:R-:W-:-:S04]  /*183e0*/  LOP3.LUT R36, R41, R12, RZ, 0x3c, !PT ;  /* 0x0000000c29247212 */ /* 0x000fc800078e3cff */
[----:B0-----:R-:W0:Y:S02]  /*183f0*/  FLO.U32 R37, R36 ;  /* 0x0000002400257300 */ /* 0x001e2400000e0000 */
[----:B0-----:R-:W-:-:S05]  /*18400*/  IMAD R37, R37, 0x4, R2 ;  /* 0x0000000425257824 */ /* 0x001fca00078e0202 */
[----:B------:R-:W2:Y:S02]  /*18410*/  LDL R38, [R37] ;  /* 0x0000000025267983 */ /* 0x000ea40000100800 */
[----:B--2---:R-:W-:-:S13]  /*18420*/  LOP3.LUT P0, RZ, R38, R41, RZ, 0xc0, !PT ;  /* 0x0000002926ff7212 */ /* 0x004fda000780c0ff */
[----:B------:R-:W-:Y:S02]  /*18430*/  @!P0 LOP3.LUT R38, R38, R41, RZ, 0xfc, !PT ;  /* 0x0000002926268212 */ /* 0x000fe400078efcff */
[----:B------:R-:W-:-:S03]  /*18440*/  @P0 LOP3.LUT R35, R12, R35, RZ, 0xfc, !PT ;  /* 0x000000230c230212 */ /* 0x000fc600078efcff */
[----:B------:R0:W-:Y:S04]  /*18450*/  @!P0 STL [R37], R38 ;  /* 0x0000002625008387 */ /* 0x0001e80000100800 */
.L_x_549:
[----:B------:R-:W-:Y:S05]  /*18460*/  BSYNC.RECONVERGENT B1 ;  /* 0x0000000000017941 */ /* 0x000fea0003800200 */
.L_x_548:
        /* <DEDUP_REMOVED lines=17> */
.L_x_551:
[----:B------:R-:W-:Y:S05]  /*18580*/  BSYNC.RECONVERGENT B1 ;  /* 0x0000000000017941 */ /* 0x000fea0003800200 */
.L_x_550:
        /* <DEDUP_REMOVED lines=17> */
.L_x_553:
[----:B------:R-:W-:Y:S05]  /*186a0*/  BSYNC.RECONVERGENT B1 ;  /* 0x0000000000017941 */ /* 0x000fea0003800200 */
.L_x_552:
        /* <DEDUP_REMOVED lines=17> */
.L_x_555:
[----:B------:R-:W-:Y:S05]  /*187c0*/  BSYNC.RECONVERGENT B1 ;  /* 0x0000000000017941 */ /* 0x000fea0003800200 */
.L_x_554:
        /* <DEDUP_REMOVED lines=17> */
.L_x_557:
[----:B------:R-:W-:Y:S05]  /*188e0*/  BSYNC.RECONVERGENT B1 ;  /* 0x0000000000017941 */ /* 0x000fea0003800200 */
.L_x_556:
        /* <DEDUP_REMOVED lines=17> */
.L_x_559:
[----:B------:R-:W-:Y:S05]  /*18a00*/  BSYNC.RECONVERGENT B1 ;  /* 0x0000000000017941 */ /* 0x000fea0003800200 */
.L_x_558:
        /* <DEDUP_REMOVED lines=17> */
.L_x_561:
[----:B------:R-:W-:Y:S05]  /*18b20*/  BSYNC.RECONVERGENT B1 ;  /* 0x0000000000017941 */ /* 0x000fea0003800200 */
.L_x_560:
        /* <DEDUP_REMOVED lines=17> */
.L_x_563:
[----:B------:R-:W-:Y:S05]  /*18c40*/  BSYNC.RECONVERGENT B1 ;  /* 0x0000000000017941 */ /* 0x000fea0003800200 */
.L_x_562:
        /* <DEDUP_REMOVED lines=17> */
.L_x_565:
[----:B------:R-:W-:Y:S05]  /*18d60*/  BSYNC.RECONVERGENT B1 ;  /* 0x0000000000017941 */ /* 0x000fea0003800200 */
.L_x_564:
        /* <DEDUP_REMOVED lines=17> */
.L_x_567:
[----:B------:R-:W-:Y:S05]  /*18e80*/  BSYNC.RECONVERGENT B1 ;  /* 0x0000000000017941 */ /* 0x000fea0003800200 */
.L_x_566:
        /* <DEDUP_REMOVED lines=17> */
.L_x_569:
[----:B------:R-:W-:Y:S05]  /*18fa0*/  BSYNC.RECONVERGENT B1 ;  /* 0x0000000000017941 */ /* 0x000fea0003800200 */
.L_x_568:
        /* <DEDUP_REMOVED lines=17> */
.L_x_571:
[----:B------:R-:W-:Y:S05]  /*190c0*/  BSYNC.RECONVERGENT B1 ;  /* 0x0000000000017941 */ /* 0x000fea0003800200 */
.L_x_570:
        /* <DEDUP_REMOVED lines=17> */
.L_x_573:
[----:B------:R-:W-:Y:S05]  /*191e0*/  BSYNC.RECONVERGENT B1 ;  /* 0x0000000000017941 */ /* 0x000fea0003800200 */
.L_x_572:
        /* <DEDUP_REMOVED lines=17> */
.L_x_575:
[----:B------:R-:W-:Y:S05]  /*19300*/  BSYNC.RECONVERGENT B1 ;  /* 0x0000000000017941 */ /* 0x000fea0003800200 */
.L_x_574:
        /* <DEDUP_REMOVED lines=17> */
.L_x_577:
[----:B------:R-:W-:Y:S05]  /*19420*/  BSYNC.RECONVERGENT B1 ;  /* 0x0000000000017941 */ /* 0x000fea0003800200 */
.L_x_576:
        /* <DEDUP_REMOVED lines=17> */
.L_x_579:
[----:B------:R-:W-:Y:S05]  /*19540*/  BSYNC.RECONVERGENT B1 ;  /* 0x0000000000017941 */ /* 0x000fea0003800200 */
.L_x_578:
        /* <DEDUP_REMOVED lines=17> */
.L_x_581:
[----:B------:R-:W-:Y:S05]  /*19660*/  BSYNC.RECONVERGENT B1 ;  /* 0x0000000000017941 */ /* 0x000fea0003800200 */
.L_x_580:
        /* <DEDUP_REMOVED lines=17> */
.L_x_583:
[----:B------:R-:W-:Y:S05]  /*19780*/  BSYNC.RECONVERGENT B1 ;  /* 0x0000000000017941 */ /* 0x000fea0003800200 */
.L_x_582:
        /* <DEDUP_REMOVED lines=17> */
.L_x_585:
[----:B------:R-:W-:Y:S05]  /*198a0*/  BSYNC.RECONVERGENT B1 ;  /* 0x0000000000017941 */ /* 0x000fea0003800200 */
.L_x_584:
        /* <DEDUP_REMOVED lines=17> */
.L_x_587:
[----:B------:R-:W-:Y:S05]  /*199c0*/  BSYNC.RECONVERGENT B1 ;  /* 0x0000000000017941 */ /* 0x000fea0003800200 */
.L_x_586:
        /* <DEDUP_REMOVED lines=17> */
.L_x_589:
[----:B------:R-:W-:Y:S05]  /*19ae0*/  BSYNC.RECONVERGENT B1 ;  /* 0x0000000000017941 */ /* 0x000fea0003800200 */
.L_x_588:
        /* <DEDUP_REMOVED lines=17> */
.L_x_591:
[----:B------:R-:W-:Y:S05]  /*19c00*/  BSYNC.RECONVERGENT B1 ;  /* 0x0000000000017941 */ /* 0x000fea0003800200 */
.L_x_590:
[----:B------:R-:W5:Y:S01]  /*19c10*/  POPC R66, R34 ;  /* 0x0000002200427309 */ /* 0x000f620000000000 */
[----:B------:R-:W-:Y:S01]  /*19c20*/  BSSY.RECONVERGENT B1, `(.L_x_592) ;  /* 0x0000010000017945 */ /* 0x000fe20003800200 */
[----:B------:R-:W-:Y:S02]  /*19c30*/  ISETP.GE.U32.AND P5, PT, R10, 0x14, PT ;  /* 0x000000140a00780c */ /* 0x000fe40003fa6070 */
        /* <DEDUP_REMOVED lines=11> */
[----:B--2---:R-:W-:-:S04]  /*19cf0*/  LOP3.LUT P0, RZ, R38, R37, RZ, 0xc0, !PT ;  /* 0x0000002526ff7212 */ /* 0x004fc8000780c0ff */
[----:B------:R-:W-:-:S04]  /*19d00*/  SEL R38, R34, RZ, P0 ;  /* 0x000000ff22267207 */ /* 0x000fc80000000000 */
[----:B------:R-:W-:-:S07]  /*19d10*/  LOP3.LUT R35, R35, R38, RZ, 0xfc, !PT ;  /* 0x0000002623237212 */ /* 0x000fce00078efcff */
.L_x_593:
[----:B------:R-:W-:Y:S05]  /*19d20*/  BSYNC.RECONVERGENT B1 ;  /* 0x0000000000017941 */ /* 0x000fea0003800200 */
.L_x_592:
[----:B------:R-:W-:Y:S01]  /*19d30*/  ISETP.NE.AND P0, PT, R35, RZ, PT ;  /* 0x000000ff2300720c */ /* 0x000fe20003f05270 */
[----:B------:R-:W-:Y:S01]  /*19d40*/  BSSY.RECONVERGENT B1, `(.L_x_594) ;  /* 0x0000176000017945 */ /* 0x000fe20003800200 */
[----:B-1234-:R-:W-:Y:S02]  /*19d50*/  IMAD.MOV.U32 R36, RZ, RZ, RZ ;  /* 0x000000ffff247224 */ /* 0x01efe400078e00ff */
[----:B------:R-:W-:-:S09]  /*19d60*/  VIADD R10, R10, 0x5 ;  /* 0x000000050a0a7836 */ /* 0x000fd20000000000 */
[----:B------:R-:W-:Y:S05]  /*19d70*/  @!P0 BRA `(.L_x_595) ;  /* 0x0000001400c88947 */ /* 0x000fea0003800000 */
[-C--:B0-----:R-:W-:Y:S01]  /*19d80*/  LOP3.LUT R37, R0, R35.reuse, RZ, 0xc0, !PT ;  /* 0x0000002300257212 */ /* 0x081fe200078ec0ff */
[----:B------:R-:W-:Y:S01]  /*19d90*/  BSSY.RECONVERGENT B2, `(.L_x_596) ;  /* 0x0000024000027945 */ /* 0x000fe20003800200 */
[----:B------:R-:W-:Y:S02]  /*19da0*/  ISETP.GT.AND P6, PT, R11, -0x1, PT ;  /* 0xffffffff0b00780c */ /* 0x000fe40003fc4270 */
[----:B------:R-:W-:Y:S02]  /*19db0*/  ISETP.NE.AND P1, PT, R37, R0, PT ;  /* 0x000000002500720c */ /* 0x000fe40003f25270 */
[-C--:B------:R-:W-:Y:S02]  /*19dc0*/  LOP3.LUT R41, R12, R35.reuse, RZ, 0xc0, !PT ;  /* 0x000000230c297212 */ /* 0x080fe400078ec0ff */
[----:B------:R-:W-:Y:S02]  /*19dd0*/  ISETP.EQ.AND P1, PT, R40, 0x2, !P1 ;  /* 0x000000022800780c */ /* 0x000fe40004f22270 */
[----:B------:R-:W-:-:S02]  /*19de0*/  LOP3.LUT R43, R14, R35, RZ, 0xc0, !PT ;  /* 0x000000230e2b7212 */ /* 0x000fc400078ec0ff */
[----:B------:R-:W-:Y:S02]  /*19df0*/  ISETP.GT.AND P1, PT, R0, -0x1, P1 ;  /* 0xffffffff0000780c */ /* 0x000fe40000f24270 */
[----:B------:R-:W-:-:S04]  /*19e00*/  ISETP.NE.AND P3, PT, R41, R12, PT ;  /* 0x0000000c2900720c */ /* 0x000fc80003f65270 */
[----:B------:R-:W-:-:S07]  /*19e10*/  ISETP.EQ.AND P3, PT, R44, 0x2, !P3 ;  /* 0x000000022c00780c */ /* 0x000fce0005f62270 */
[----:B------:R-:W-:-:S04]  /*19e20*/  @!P1 LOP3.LUT R37, R0, R35, RZ, 0x30, !PT ;  /* 0x0000002300259212 */ /* 0x000fc800078e30ff */
[----:B------:R-:W0:Y:S02]  /*19e30*/  @!P1 POPC R36, R37 ;  /* 0x0000002500249309 */ /* 0x000e240000000000 */
[----:B0-----:R-:W-:Y:S02]  /*19e40*/  ISETP.NE.OR P0, PT, R36, 0x1, P1 ;  /* 0x000000012400780c */ /* 0x001fe40000f05670 */
[----:B------:R-:W-:-:S11]  /*19e50*/  LOP3.LUT R36, R11, R35, RZ, 0xc0, !PT ;  /* 0x000000230b247212 */ /* 0x000fd600078ec0ff */
[----:B------:R-:W-:Y:S02]  /*19e60*/  @!P0 LOP3.LUT R37, R37, 0x80000000, RZ, 0xfc, !PT ;  /* 0x8000000025258812 */ /* 0x000fe400078efcff */
[----:B------:R-:W-:Y:S01]  /*19e70*/  ISETP.NE.AND P0, PT, R36, R11, PT ;  /* 0x0000000b2400720c */ /* 0x000fe20003f05270 */
[----:B------:R-:W-:Y:S01]  /*19e80*/  IMAD.MOV.U32 R36, RZ, RZ, RZ ;  /* 0x000000ffff247224 */ /* 0x000fe200078e00ff */
[----:B------:R-:W-:Y:S01]  /*19e90*/  @!P1 ISETP.NE.AND P4, PT, R0, R37, PT ;  /* 0x000000250000920c */ /* 0x000fe20003f85270 */
[----:B------:R0:W-:Y:S01]  /*19ea0*/  @!P1 STL [R9+-0xd0], R37 ;  /* 0xffff302509009387 */ /* 0x0001e20000100800 */
[----:B------:R-:W-:Y:S02]  /*19eb0*/  ISETP.EQ.AND P0, PT, R42, 0x2, !P0 ;  /* 0x000000022a00780c */ /* 0x000fe40004702270 */
[----:B------:R-:W-:Y:S02]  /*19ec0*/  LOP3.LUT R0, R13, R35, RZ, 0xc0, !PT ;  /* 0x000000230d007212 */ /* 0x000fe400078ec0ff */
[----:B------:R-:W-:-:S02]  /*19ed0*/  @!P1 SEL R36, RZ, 0x1, !P4 ;  /* 0x00000001ff249807 */ /* 0x000fc40006000000 */
[----:B------:R-:W-:Y:S02]  /*19ee0*/  ISETP.NE.AND P2, PT, R0, R13, PT ;  /* 0x0000000d0000720c */ /* 0x000fe40003f45270 */
[-C--:B------:R-:W-:Y:S02]  /*19ef0*/  LOP3.LUT R0, R15, R35.reuse, RZ, 0xc0, !PT ;  /* 0x000000230f007212 */ /* 0x080fe400078ec0ff */
[----:B------:R-:W-:Y:S02]  /*19f00*/  ISETP.NE.AND P4, PT, R43, R14, PT ;  /* 0x0000000e2b00720c */ /* 0x000fe40003f85270 */
[----:B------:R-:W-:Y:S02]  /*19f10*/  ISETP.EQ.AND P2, PT, R46, 0x2, !P2 ;  /* 0x000000022e00780c */ /* 0x000fe40005742270 */
[----:B0-----:R-:W-:Y:S02]  /*19f20*/  LOP3.LUT R37, R16, R35, RZ, 0xc0, !PT ;  /* 0x0000002310257212 */ /* 0x001fe400078ec0ff */
[----:B------:R-:W-:Y:S01]  /*19f30*/  ISETP.NE.AND P1, PT, R0, R15, PT ;  /* 0x0000000f0000720c */ /* 0x000fe20003f25270 */
        /* <DEDUP_REMOVED lines=9> */
.L_x_597:
[----:B------:R-:W-:Y:S05]  /*19fd0*/  BSYNC.RECONVERGENT B2 ;  /* 0x0000000000027941 */ /* 0x000fea0003800200 */
.L_x_596:
        /* <DEDUP_REMOVED lines=13> */
.L_x_599:
[----:B------:R-:W-:Y:S05]  /*1a0b0*/  BSYNC.RECONVERGENT B2 ;  /* 0x0000000000027941 */ /* 0x000fea0003800200 */
.L_x_598:
[----:B------:R-:W-:Y:S01]  /*1a0c0*/  ISETP.GT.AND P6, PT, R13, -0x1, PT ;  /* 0xffffffff0d00780c */ /* 0x000fe20003fc4270 */
[----:B------:R-:W-:Y:S01]  /*1a0d0*/  BSSY.RECONVERGENT B2, `(.L_x_600) ;  /* 0x000000c000027945 */ /* 0x000fe20003800200 */
[----:B------:R-:W-:Y:S02]  /*1a0e0*/  LOP3.LUT R37, R18, R35, RZ, 0xc0, !PT ;  /* 0x0000002312257212 */ /* 0x000fe400078ec0ff */
        /* <DEDUP_REMOVED lines=10> */
.L_x_601:
[----:B------:R-:W-:Y:S05]  /*1a190*/  BSYNC.RECONVERGENT B2 ;  /* 0x0000000000027941 */ /* 0x000fea0003800200 */
.L_x_600:
        /* <DEDUP_REMOVED lines=8> */
[----:B------:R-:W-:Y:S01]  /*1a220*/  LOP3.LUT R12, R19, R35, RZ, 0xc0, !PT ;  /* 0x00000023130c7212 */ /* 0x000fe200078ec0ff */
[----:B------:R-:W-:Y:S10]  /*1a230*/  @P4 BRA P6, `(.L_x_603) ;  /* 0x0000000000204947 */ /* 0x000ff40003000000 */
[----:B012---:R-:W-:-:S04]  /*1a240*/  LOP3.LUT R0, R14, R35, RZ, 0x30, !PT ;  /* 0x000000230e007212 */ /* 0x007fc800078e30ff */
[----:B------:R-:W0:Y:S02]  /*1a250*/  POPC R11, R0 ;  /* 0x00000000000b7309 */ /* 0x000e240000000000 */
[----:B0-----:R-:W-:-:S13]  /*1a260*/  ISETP.NE.AND P4, PT, R11, 0x1, PT ;  /* 0x000000010b00780c */ /* 0x001fda0003f85270 */
[----:B------:R-:W-:-:S04]  /*1a270*/  @!P4 LOP3.LUT R0, R0, 0x80000000, RZ, 0xfc, !PT ;  /* 0x800000000000c812 */ /* 0x000fc800078efcff */
[----:B------:R-:W-:Y:S01]  /*1a280*/  ISETP.NE.AND P4, PT, R14, R0, PT ;  /* 0x000000000e00720c */ /* 0x000fe20003f85270 */
[----:B------:R3:W-:Y:S03]  /*1a290*/  STL [R9+0xc0], R0 ;  /* 0x0000c00009007387 */ /* 0x0007e60000100800 */
[----:B------:R-:W-:-:S04]  /*1a2a0*/  SEL R11, RZ, 0x1, !P4 ;  /* 0x00000001ff0b7807 */ /* 0x000fc80006000000 */
[----:B------:R-:W-:-:S07]  /*1a2b0*/  LOP3.LUT R36, R36, R11, RZ, 0xfc, !PT ;  /* 0x0000000b24247212 */ /* 0x000fce00078efcff */
.L_x_603:
[----:B------:R-:W-:Y:S05]  /*1a2c0*/  BSYNC.RECONVERGENT B2 ;  /* 0x0000000000027941 */ /* 0x000fea0003800200 */
.L_x_602:
[----:B------:R-:W-:Y:S01]  /*1a2d0*/  ISETP.GT.AND P6, PT, R15, -0x1, PT ;  /* 0xffffffff0f00780c */ /* 0x000fe20003fc4270 */
[----:B------:R-:W-:Y:S01]  /*1a2e0*/  BSSY.RECONVERGENT B2, `(.L_x_604) ;  /* 0x000000c000027945 */ /* 0x000fe20003800200 */
[----:B------:R-:W-:Y:S02]  /*1a2f0*/  LOP3.LUT R13, R20, R35, RZ, 0xc0, !PT ;  /* 0x00000023140d7212 */ /* 0x000fe400078ec0ff */
[----:B------:R-:W-:-:S09]  /*1a300*/  ISETP.NE.AND P4, PT, R12, R19, PT ;  /* 0x000000130c00720c */ /* 0x000fd20003f85270 */
[----:B------:R-:W-:Y:S05]  /*1a310*/  @P1 BRA P6, `(.L_x_605) ;  /* 0x0000000000201947 */ /* 0x000fea0003000000 */
[----:B0123--:R-:W-:-:S04]  /*1a320*/  LOP3.LUT R0, R15, R35, RZ, 0x30, !PT ;  /* 0x000000230f007212 */ /* 0x00ffc800078e30ff */
[----:B------:R-:W0:Y:S02]  /*1a330*/  POPC R11, R0 ;  /* 0x00000000000b7309 */ /* 0x000e240000000000 */
[----:B0-----:R-:W-:-:S13]  /*1a340*/  ISETP.NE.AND P1, PT, R11, 0x1, PT ;  /* 0x000000010b00780c */ /* 0x001fda0003f25270 */
[----:B------:R-:W-:-:S04]  /*1a350*/  @!P1 LOP3.LUT R0, R0, 0x80000000, RZ, 0xfc, !PT ;  /* 0x8000000000009812 */ /* 0x000fc800078efcff */
[----:B------:R-:W-:Y:S01]  /*1a360*/  ISETP.NE.AND P1, PT, R15, R0, PT ;  /* 0x000000000f00720c */ /* 0x000fe20003f25270 */
[----:B------:R4:W-:Y:S03]  /*1a370*/  STL [R9+-0xcc], R0 ;  /* 0xffff340009007387 */ /* 0x0009e60000100800 */
[----:B------:R-:W-:-:S04]  /*1a380*/  SEL R11, RZ, 0x1, !P1 ;  /* 0x00000001ff0b7807 */ /* 0x000fc80004800000 */
[----:B------:R-:W-:-:S07]  /*1a390*/  LOP3.LUT R36, R36, R11, RZ, 0xfc, !PT ;  /* 0x0000000b24247212 */ /* 0x000fce00078efcff */
.L_x_605:
[----:B------:R-:W-:Y:S05]  /*1a3a0*/  BSYNC.RECONVERGENT B2 ;  /* 0x0000000000027941 */ /* 0x000fea0003800200 */
.L_x_604:
[----:B------:R-:W-:Y:S01]  /*1a3b0*/  ISETP.GT.AND P6, PT, R16, -0x1, PT ;  /* 0xffffffff1000780c */ /* 0x000fe20003fc4270 */
[----:B------:R-:W-:Y:S01]  /*1a3c0*/  BSSY.RECONVERGENT B2, `(.L_x_606) ;  /* 0x000000c000027945 */ /* 0x000fe20003800200 */
[----:B------:R-:W-:Y:S02]  /*1a3d0*/  LOP3.LUT R12, R21, R35, RZ, 0xc0, !PT ;  /* 0x00000023150c7212 */ /* 0x000fe400078ec0ff */
[----:B------:R-:W-:-:S09]  /*1a3e0*/  ISETP.NE.AND P1, PT, R13, R20, PT ;  /* 0x000000140d00720c */ /* 0x000fd20003f25270 */
[----:B------:R-:W-:Y:S05]  /*1a3f0*/  @P0 BRA P6, `(.L_x_607) ;  /* 0x0000000000200947 */ /* 0x000fea0003000000 */
[----:B01234-:R-:W-:-:S04]  /*1a400*/  LOP3.LUT R0, R16, R35, RZ, 0x30, !PT ;  /* 0x0000002310007212 */ /* 0x01ffc800078e30ff */
[----:B------:R-:W0:Y:S02]  /*1a410*/  POPC R11, R0 ;  /* 0x00000000000b7309 */ /* 0x000e240000000000 */
[----:B0-----:R-:W-:-:S13]  /*1a420*/  ISETP.NE.AND P0, PT, R11, 0x1, PT ;  /* 0x000000010b00780c */ /* 0x001fda0003f05270 */
[----:B------:R-:W-:-:S04]  /*1a430*/  @!P0 LOP3.LUT R0, R0, 0x80000000, RZ, 0xfc, !PT ;  /* 0x8000000000008812 */ /* 0x000fc800078efcff */
[----:B------:R-:W-:Y:S01]  /*1a440*/  ISETP.NE.AND P0, PT, R16, R0, PT ;  /* 0x000000001000720c */ /* 0x000fe20003f05270 */
[----:B------:R0:W-:Y:S03]  /*1a450*/  STL [R9+-0x68], R0 ;  /* 0xffff980009007387 */ /* 0x0001e60000100800 */
[----:B------:R-:W-:-:S04]  /*1a460*/  SEL R11, RZ, 0x1, !P0 ;  /* 0x00000001ff0b7807 */ /* 0x000fc80004000000 */
[----:B------:R-:W-:-:S07]  /*1a470*/  LOP3.LUT R36, R36, R11, RZ, 0xfc, !PT ;  /* 0x0000000b24247212 */ /* 0x000fce00078efcff */
.L_x_607:
[----:B------:R-:W-:Y:S05]  /*1a480*/  BSYNC.RECONVERGENT B2 ;  /* 0x0000000000027941 */ /* 0x000fea0003800200 */
.L_x_606:
        /* <DEDUP_REMOVED lines=13> */
.L_x_609:
[----:B------:R-:W-:Y:S05]  /*1a560*/  BSYNC.RECONVERGENT B2 ;  /* 0x0000000000027941 */ /* 0x000fea0003800200 */
.L_x_608:
        /* <DEDUP_REMOVED lines=10> */
[----:B------:R0:W-:Y:S03]  /*1a610*/  STL [R9+0x60], R0 ;  /* 0x0000600009007387 */ /* 0x0001e60000100800 */
[----:B------:R-:W-:-:S04]  /*1a620*/  SEL R11, RZ, 0x1, !P2 ;  /* 0x00000001ff0b7807 */ /* 0x000fc80005000000 */
[----:B------:R-:W-:-:S07]  /*1a630*/  LOP3.LUT R36, R36, R11, RZ, 0xfc, !PT ;  /* 0x0000000b24247212 */ /* 0x000fce00078efcff */
.L_x_611:
[----:B------:R-:W-:Y:S05]  /*1a640*/  BSYNC.RECONVERGENT B2 ;  /* 0x0000000000027941 */ /* 0x000fea0003800200 */
.L_x_610:
        /* <DEDUP_REMOVED lines=18> */
.L_x_613:
[----:B------:R-:W-:Y:S05]  /*1a770*/  BSYNC.RECONVERGENT B2 ;  /* 0x0000000000027941 */ /* 0x000fea0003800200 */
.L_x_612:
        /* <DEDUP_REMOVED lines=13> */
.L_x_615:
[----:B------:R-:W-:Y:S05]  /*1a850*/  BSYNC.RECONVERGENT B2 ;  /* 0x0000000000027941 */ /* 0x000fea0003800200 */
.L_x_614:
        /* <DEDUP_REMOVED lines=13> */
.L_x_617:
[----:B------:R-:W-:Y:S05]  /*1a930*/  BSYNC.RECONVERGENT B2 ;  /* 0x0000000000027941 */ /* 0x000fea0003800200 */
.L_x_616:
        /* <DEDUP_REMOVED lines=10> */
[----:B------:R0:W-:Y:S03]  /*1a9e0*/  STL [R9], R0 ;  /* 0x0000000009007387 */ /* 0x0001e60000100800 */
[----:B------:R-:W-:-:S04]  /*1a9f0*/  SEL R11, RZ, 0x1, !P3 ;  /* 0x00000001ff0b7807 */ /* 0x000fc80005800000 */
[----:B------:R-:W-:-:S07]  /*1aa00*/  LOP3.LUT R36, R36, R11, RZ, 0xfc, !PT ;  /* 0x0000000b24247212 */ /* 0x000fce00078efcff */
.L_x_619:
[----:B------:R-:W-:Y:S05]  /*1aa10*/  BSYNC.RECONVERGENT B2 ;  /* 0x0000000000027941 */ /* 0x000fea0003800200 */
.L_x_618:
        /* <DEDUP_REMOVED lines=13> */
.L_x_621:
[----:B------:R-:W-:Y:S05]  /*1aaf0*/  BSYNC.RECONVERGENT B2 ;  /* 0x0000000000027941 */ /* 0x000fea0003800200 */
.L_x_620:
        /* <DEDUP_REMOVED lines=18> */
.L_x_623:
[----:B------:R-:W-:Y:S05]  /*1ac20*/  BSYNC.RECONVERGENT B2 ;  /* 0x0000000000027941 */ /* 0x000fea0003800200 */
.L_x_622:
        /* <DEDUP_REMOVED lines=13> */
.L_x_625:
[----:B------:R-:W-:Y:S05]  /*1ad00*/  BSYNC.RECONVERGENT B2 ;  /* 0x0000000000027941 */ /* 0x000fea0003800200 */
.L_x_624:
        /* <DEDUP_REMOVED lines=13> */
.L_x_627:
[----:B------:R-:W-:Y:S05]  /*1ade0*/  BSYNC.RECONVERGENT B2 ;  /* 0x0000000000027941 */ /* 0x000fea0003800200 */
.L_x_626:
        /* <DEDUP_REMOVED lines=13> */
.L_x_629:
[----:B------:R-:W-:Y:S05]  /*1aec0*/  BSYNC.RECONVERGENT B2 ;  /* 0x0000000000027941 */ /* 0x000fea0003800200 */
.L_x_628:
        /* <DEDUP_REMOVED lines=13> */
.L_x_631:
[----:B------:R-:W-:Y:S05]  /*1afa0*/  BSYNC.RECONVERGENT B2 ;  /* 0x0000000000027941 */ /* 0x000fea0003800200 */
.L_x_630:
        /* <DEDUP_REMOVED lines=18> */
.L_x_633:
[----:B------:R-:W-:Y:S05]  /*1b0d0*/  BSYNC.RECONVERGENT B2 ;  /* 0x0000000000027941 */ /* 0x000fea0003800200 */
.L_x_632:
[----:B------:R-:W-:Y:S01]  /*1b0e0*/  ISETP.GT.AND P6, PT, R30, -0x1, PT ;  /* 0xffffffff1e00780c */ /* 0x000fe20003fc4270 */
[----:B------:R-:W-:Y:S01]  /*1b0f0*/  BSSY.RECONVERGENT B2, `(.L_x_634) ;  /* 0x000000b000027945 */ /* 0x000fe20003800200 */
[----:B------:R-:W-:-:S11]  /*1b100*/  ISETP.NE.AND P4, PT, R13, R34, PT ;  /* 0x000000220d00720c */ /* 0x000fd60003f85270 */
        /* <DEDUP_REMOVED lines=9> */
.L_x_635:
[----:B------:R-:W-:Y:S05]  /*1b1a0*/  BSYNC.RECONVERGENT B2 ;  /* 0x0000000000027941 */ /* 0x000fea0003800200 */
.L_x_634:
[----:B------:R-:W-:Y:S01]  /*1b1b0*/  ISETP.GT.AND P1, PT, R31, -0x1, PT ;  /* 0xffffffff1f00780c */ /* 0x000fe20003f24270 */
[----:B------:R-:W-:Y:S01]  /*1b1c0*/  BSSY.RECONVERGENT B2, `(.L_x_636) ;  /* 0x000000b000027945 */ /* 0x000fe20003800200 */
[----:B------:R-:W-:-:S11]  /*1b1d0*/  ISETP.EQ.AND P4, PT, R66, 0x2, !P4 ;  /* 0x000000024200780c */ /* 0x000fd60006782270 */
        /* <DEDUP_REMOVED lines=9> */
.L_x_637:
[----:B------:R-:W-:Y:S05]  /*1b270*/  BSYNC.RECONVERGENT B2 ;  /* 0x0000000000027941 */ /* 0x000fea0003800200 */
.L_x_636:
[----:B------:R-:W-:Y:S01]  /*1b280*/  ISETP.GT.AND P6, PT, R32, -0x1, PT ;  /* 0xffffffff2000780c */ /* 0x000fe20003fc4270 */
[----:B------:R-:W-:Y:S01]  /*1b290*/  BSSY.RECONVERGENT B2, `(.L_x_638) ;  /* 0x000000c000027945 */ /* 0x000fe20003800200 */
[----:B------:R-:W-:Y:S02]  /*1b2a0*/  ISETP.GT.AND P0, PT, R33, -0x1, PT ;  /* 0xffffffff2100780c */ /* 0x000fe40003f04270 */
[----:B------:R-:W-:-:S09]  /*1b2b0*/  ISETP.GT.AND P1, PT, R34, -0x1, PT ;  /* 0xffffffff2200780c */ /* 0x000fd20003f24270 */
        /* <DEDUP_REMOVED lines=9> */
.L_x_639:
[----:B------:R-:W-:Y:S05]  /*1b350*/  BSYNC.RECONVERGENT B2 ;  /* 0x0000000000027941 */ /* 0x000fea0003800200 */
.L_x_638:
[----:B------:R-:W-:Y:S04]  /*1b360*/  BSSY.RECONVERGENT B2, `(.L_x_640) ;  /* 0x000000a000027945 */ /* 0x000fe80003800200 */
        /* <DEDUP_REMOVED lines=9> */
.L_x_641:
[----:B------:R-:W-:Y:S05]  /*1b400*/  BSYNC.RECONVERGENT B2 ;  /* 0x0000000000027941 */ /* 0x000fea0003800200 */
.L_x_640:
        /* <DEDUP_REMOVED lines=9> */
.L_x_595:
[----:B------:R-:W-:Y:S05]  /*1b4a0*/  BSYNC.RECONVERGENT B1 ;  /* 0x0000000000017941 */ /* 0x000fea0003800200 */
.L_x_594:
[----:B------:R-:W-:Y:S01]  /*1b4b0*/  LOP3.LUT R5, R6, R5, R36, 0xfe, !PT ;  /* 0x0000000506057212 */ /* 0x000fe200078efe24 */
[----:B01234-:R-:W-:Y:S01]  /*1b4c0*/  VIADD R9, R9, 0x14 ;  /* 0x0000001409097836 */ /* 0x01ffe20000000000 */
[----:B------:R-:W-:Y:S06]  /*1b4d0*/  @!P5 BRA `(.L_x_642) ;  /* 0xffffffac0070d947 */ /* 0x000fec000383ffff */
[----:B------:R-:W-:-:S13]  /*1b4e0*/  ISETP.NE.AND P0, PT, R39, RZ, PT ;  /* 0x000000ff2700720c */ /* 0x000fda0003f05270 */
[----:B------:R-:W-:Y:S05]  /*1b4f0*/  @!P0 BRA `(.L_x_643) ;  /* 0xffffffac00548947 */ /* 0x000fea000383ffff */
[----:B------:R-:W-:-:S13]  /*1b500*/  ISETP.NE.AND P0, PT, R5, 0x3, PT ;  /* 0x000000030500780c */ /* 0x000fda0003f05270 */
[----:B------:R-:W-:Y:S05]  /*1b510*/  @!P0 BRA `(.L_x_342) ;  /* 0x000003cc00a48947 */ /* 0x000fea0003800000 */
[----:B------:R-:W-:Y:S02]  /*1b520*/  IMAD.MOV.U32 R6, RZ, RZ, RZ ;  /* 0x000000ffff067224 */ /* 0x000fe400078e00ff */
[----:B------:R-:W-:Y:S02]  /*1b530*/  IMAD.MOV.U32 R8, RZ, RZ, R4 ;  /* 0x000000ffff087224 */ /* 0x000fe400078e0004 */
[----:B------:R-:W-:-:S07]  /*1b540*/  IMAD.MOV.U32 R9, RZ, RZ, RZ ;  /* 0x000000ffff097224 */ /* 0x000fce00078e00ff */
.L_x_792:
        /* <DEDUP_REMOVED lines=170> */
.L_x_645:
[----:B------:R-:W-:Y:S05]  /*1bff0*/  BSYNC.RECONVERGENT B1 ;  /* 0x0000000000017941 */ /* 0x000fea0003800200 */
.L_x_644:
        /* <DEDUP_REMOVED lines=12> */
.L_x_647:
[----:B------:R-:W-:Y:S05]  /*1c0c0*/  BSYNC.RECONVERGENT B1 ;  /* 0x0000000000017941 */ /* 0x000fea0003800200 */
.L_x_646:
[----:B------:R-:W-:Y:S01]  /*1c0d0*/  BSSY.RECONVERGENT B1, `(.L_x_648) ;  /* 0x000000c000017945 */ /* 0x000fe20003800200 */
[----:B------:R-:W-:-:S03]  /*1c0e0*/  ISETP.GE.AND P0, PT, R17, RZ, PT ;  /* 0x000000ff1100720c */ /* 0x000fc60003f06270 */
[----:B------:R-:W-:Y:S10]  /*1c0f0*/  @!P6 BRA `(.L_x_649) ;  /* 0x000000000024e947 */ /* 0x000ff40003800000 */
[----:B------:R-:W-:-:S04]  /*1c100*/  LOP3.LUT R34, R11, R35, RZ, 0x30, !PT ;  /* 0x000000230b227212 */ /* 0x000fc800078e30ff */
[----:B------:R-:W2:Y:S02]  /*1c110*/  POPC R36, R34 ;  /* 0x0000002200247309 */ /* 0x000ea40000000000 */
[----:B--2---:R-:W-:-:S13]  /*1c120*/  ISETP.NE.AND P6, PT, R36, 0x1, PT ;  /* 0x000000012400780c */ /* 0x004fda0003fc5270 */
[----:B------:R-:W-:-:S04]  /*1c130*/  @!P6 LOP3.LUT R34, R34, 0x80000000, RZ, 0xfc, !PT ;  /* 0x800000002222e812 */ /* 0x000fc800078efcff */
[----:B------:R-:W-:Y:S01]  /*1c140*/  ISETP.NE.AND P6, PT, R11, R34, PT ;  /* 0x000000220b00720c */ /* 0x000fe20003fc5270 */
[----:B------:R2:W-:Y:S01]  /*1c150*/  STL [R8+-0x8], R34 ;  /* 0xfffff82208007387 */ /* 0x0005e20000100800 */
[----:B------:R-:W-:Y:S02]  /*1c160*/  IMAD.MOV.U32 R11, RZ, RZ, R34 ;  /* 0x000000ffff0b7224 */ /* 0x000fe400078e0022 */
[----:B------:R-:W-:-:S04]  /*1c170*/  SEL R36, RZ, 0x1, !P6 ;  /* 0x00000001ff247807 */ /* 0x000fc80007000000 */
[----:B------:R-:W-:-:S07]  /*1c180*/  LOP3.LUT R5, R5, R36, RZ, 0xfc, !PT ;  /* 0x0000002405057212 */ /* 0x000fce00078efcff */
.L_x_649:
[----:B------:R-:W-:Y:S05]  /*1c190*/  BSYNC.RECONVERGENT B1 ;  /* 0x0000000000017941 */ /* 0x000fea0003800200 */
.L_x_648:
[----:B------:R-:W-:Y:S01]  /*1c1a0*/  BSSY.RECONVERGENT B1, `(.L_x_650) ;  /* 0x000000c000017945 */ /* 0x000fe20003800200 */
[----:B------:R-:W-:-:S03]  /*1c1b0*/  ISETP.GE.AND P6, PT, R18, RZ, PT ;  /* 0x000000ff1200720c */ /* 0x000fc60003fc6270 */
[----:B------:R-:W-:Y:S10]  /*1c1c0*/  @!P5 BRA `(.L_x_651) ;  /* 0x000000000024d947 */ /* 0x000ff40003800000 */
[----:B01----:R-:W-:-:S04]  /*1c1d0*/  LOP3.LUT R37, R12, R35, RZ, 0x30, !PT ;  /* 0x000000230c257212 */ /* 0x003fc800078e30ff */
[----:B--2---:R-:W0:Y:S02]  /*1c1e0*/  POPC R34, R37 ;  /* 0x0000002500227309 */ /* 0x004e240000000000 */
[----:B0-----:R-:W-:-:S13]  /*1c1f0*/  ISETP.NE.AND P5, PT, R34, 0x1, PT ;  /* 0x000000012200780c */ /* 0x001fda0003fa5270 */
[----:B------:R-:W-:-:S04]  /*1c200*/  @!P5 LOP3.LUT R37, R37, 0x80000000, RZ, 0xfc, !PT ;  /* 0x800000002525d812 */ /* 0x000fc800078efcff */
[----:B------:R-:W-:Y:S01]  /*1c210*/  ISETP.NE.AND P5, PT, R12, R37, PT ;  /* 0x000000250c00720c */ /* 0x000fe20003fa5270 */
[----:B------:R3:W-:Y:S01]  /*1c220*/  STL [R8+0xc], R37 ;  /* 0x00000c2508007387 */ /* 0x0007e20000100800 */
[----:B------:R-:W-:Y:S02]  /*1c230*/  IMAD.MOV.U32 R12, RZ, RZ, R37 ;  /* 0x000000ffff0c7224 */ /* 0x000fe400078e0025 */
[----:B------:R-:W-:-:S04]  /*1c240*/  SEL R34, RZ, 0x1, !P5 ;  /* 0x00000001ff227807 */ /* 0x000fc80006800000 */
[----:B------:R-:W-:-:S07]  /*1c250*/  LOP3.LUT R5, R5, R34, RZ, 0xfc, !PT ;  /* 0x0000002205057212 */ /* 0x000fce00078efcff */
.L_x_651:
[----:B------:R-:W-:Y:S05]  /*1c260*/  BSYNC.RECONVERGENT B1 ;  /* 0x0000000000017941 */ /* 0x000fea0003800200 */
.L_x_650:
[----:B------:R-:W-:Y:S01]  /*1c270*/  BSSY.RECONVERGENT B1, `(.L_x_652) ;  /* 0x000000c000017945 */ /* 0x000fe20003800200 */
[----:B------:R-:W-:-:S03]  /*1c280*/  ISETP.GE.AND P5, PT, R19, RZ, PT ;  /* 0x000000ff1300720c */ /* 0x000fc60003fa6270 */
[----:B------:R-:W-:Y:S10]  /*1c290*/  @!P4 BRA `(.L_x_653) ;  /* 0x000000000024c947 */ /* 0x000ff40003800000 */
[----:B--2---:R-:W-:-:S04]  /*1c2a0*/  LOP3.LUT R34, R13, R35, RZ, 0x30, !PT ;  /* 0x000000230d227212 */ /* 0x004fc800078e30ff */
[----:B------:R-:W2:Y:S02]  /*1c2b0*/  POPC R36, R34 ;  /* 0x0000002200247309 */ /* 0x000ea40000000000 */
[----:B--2---:R-:W-:-:S13]  /*1c2c0*/  ISETP.NE.AND P4, PT, R36, 0x1, PT ;  /* 0x000000012400780c */ /* 0x004fda0003f85270 */
[----:B------:R-:W-:-:S04]  /*1c2d0*/  @!P4 LOP3.LUT R34, R34, 0x80000000, RZ, 0xfc, !PT ;  /* 0x800000002222c812 */ /* 0x000fc800078efcff */
[----:B------:R-:W-:Y:S01]  /*1c2e0*/  ISETP.NE.AND P4, PT, R13, R34, PT ;  /* 0x000000220d00720c */ /* 0x000fe20003f85270 */
[----:B------:R4:W-:Y:S01]  /*1c2f0*/  STL [R8+0x20], R34 ;  /* 0x0000202208007387 */ /* 0x0009e20000100800 */
[----:B------:R-:W-:Y:S02]  /*1c300*/  IMAD.MOV.U32 R13, RZ, RZ, R34 ;  /* 0x000000ffff0d7224 */ /* 0x000fe400078e0022 */
[----:B------:R-:W-:-:S04]  /*1c310*/  SEL R36, RZ, 0x1, !P4 ;  /* 0x00000001ff247807 */ /* 0x000fc80006000000 */
[----:B------:R-:W-:-:S07]  /*1c320*/  LOP3.LUT R5, R5, R36, RZ, 0xfc, !PT ;  /* 0x0000002405057212 */ /* 0x000fce00078efcff */
.L_x_653:
[----:B------:R-:W-:Y:S05]  /*1c330*/  BSYNC.RECONVERGENT B1 ;  /* 0x0000000000017941 */ /* 0x000fea0003800200 */
.L_x_652:
[----:B------:R-:W-:Y:S01]  /*1c340*/  BSSY.RECONVERGENT B1, `(.L_x_654) ;  /* 0x000000c000017945 */ /* 0x000fe20003800200 */
[----:B------:R-:W-:-:S03]  /*1c350*/  ISETP.GE.AND P4, PT, R20, RZ, PT ;  /* 0x000000ff1400720c */ /* 0x000fc60003f86270 */
[----:B------:R-:W-:Y:S10]  /*1c360*/  @!P3 BRA `(.L_x_655) ;  /* 0x000000000024b947 */ /* 0x000ff40003800000 */
[----:B01-3--:R-:W-:-:S04]  /*1c370*/  LOP3.LUT R37, R14, R35, RZ, 0x30, !PT ;  /* 0x000000230e257212 */ /* 0x00bfc800078e30ff */
[----:B--2-4-:R-:W0:Y:S02]  /*1c380*/  POPC R34, R37 ;  /* 0x0000002500227309 */ /* 0x014e240000000000 */
[----:B0-----:R-:W-:-:S13]  /*1c390*/  ISETP.NE.AND P3, PT, R34, 0x1, PT ;  /* 0x000000012200780c */ /* 0x001fda0003f65270 */
[----:B------:R-:W-:-:S04]  /*1c3a0*/  @!P3 LOP3.LUT R37, R37, 0x80000000, RZ, 0xfc, !PT ;  /* 0x800000002525b812 */ /* 0x000fc800078efcff */
[----:B------:R-:W-:Y:S01]  /*1c3b0*/  ISETP.NE.AND P3, PT, R14, R37, PT ;  /* 0x000000250e00720c */ /* 0x000fe20003f65270 */
[----:B------:R0:W-:Y:S01]  /*1c3c0*/  STL [R8+-0x2c], R37 ;  /* 0xffffd42508007387 */ /* 0x0001e20000100800 */
[----:B------:R-:W-:Y:S02]  /*1c3d0*/  IMAD.MOV.U32 R14, RZ, RZ, R37 ;  /* 0x000000ffff0e7224 */ /* 0x000fe400078e0025 */
[----:B------:R-:W-:-:S04]  /*1c3e0*/  SEL R34, RZ, 0x1, !P3 ;  /* 0x00000001ff227807 */ /* 0x000fc80005800000 */
[----:B------:R-:W-:-:S07]  /*1c3f0*/  LOP3.LUT R5, R5, R34, RZ, 0xfc, !PT ;  /* 0x0000002205057212 */ /* 0x000fce00078efcff */
.L_x_655:
[----:B------:R-:W-:Y:S05]  /*1c400*/  BSYNC.RECONVERGENT B1 ;  /* 0x0000000000017941 */ /* 0x000fea0003800200 */
.L_x_654:
[----:B------:R-:W-:Y:S01]  /*1c410*/  BSSY.RECONVERGENT B1, `(.L_x_656) ;  /* 0x000000c000017945 */ /* 0x000fe20003800200 */
[----:B------:R-:W-:-:S03]  /*1c420*/  ISETP.GE.AND P3, PT, R21, RZ, PT ;  /* 0x000000ff1500720c */ /* 0x000fc60003f66270 */
[----:B------:R-:W-:Y:S10]  /*1c430*/  @!P2 BRA `(.L_x_657) ;  /* 0x000000000024a947 */ /* 0x000ff40003800000 */
[----:B--2-4-:R-:W-:-:S04]  /*1c440*/  LOP3.LUT R34, R15, R35, RZ, 0x30, !PT ;  /* 0x000000230f227212 */ /* 0x014fc800078e30ff */
        /* <DEDUP_REMOVED lines=8> */
.L_x_657:
[----:B------:R-:W-:Y:S05]  /*1c4d0*/  BSYNC.RECONVERGENT B1 ;  /* 0x0000000000017941 */ /* 0x000fea0003800200 */
.L_x_656:
        /* <DEDUP_REMOVED lines=12> */
.L_x_659:
[----:B------:R-:W-:Y:S05]  /*1c5a0*/  BSYNC.RECONVERGENT B1 ;  /* 0x0000000000017941 */ /* 0x000fea0003800200 */
.L_x_658:
        /* <DEDUP_REMOVED lines=12> */
.L_x_661:
[----:B------:R-:W-:Y:S05]  /*1c670*/  BSYNC.RECONVERGENT B1 ;  /* 0x0000000000017941 */ /* 0x000fea0003800200 */
.L_x_660:
        /* <DEDUP_REMOVED lines=8> */
[----:B------:R0:W-:Y:S01]  /*1c700*/  STL [R8+0x24], R37 ;  /* 0x0000242508007387 */ /* 0x0001e20000100800 */
[----:B------:R-:W-:Y:S02]  /*1c710*/  IMAD.MOV.U32 R18, RZ, RZ, R37 ;  /* 0x000000ffff127224 */ /* 0x000fe400078e0025 */
[----:B------:R-:W-:-:S04]  /*1c720*/  SEL R34, RZ, 0x1, !P6 ;  /* 0x00000001ff227807 */ /* 0x000fc80007000000 */
[----:B------:R-:W-:-:S07]  /*1c730*/  LOP3.LUT R5, R5, R34, RZ, 0xfc, !PT ;  /* 0x0000002205057212 */ /* 0x000fce00078efcff */
.L_x_663:
[----:B------:R-:W-:Y:S05]  /*1c740*/  BSYNC.RECONVERGENT B1 ;  /* 0x0000000000017941 */ /* 0x000fea0003800200 */
.L_x_662:
        /* <DEDUP_REMOVED lines=12> */
.L_x_665:
[----:B------:R-:W-:Y:S05]  /*1c810*/  BSYNC.RECONVERGENT B1 ;  /* 0x0000000000017941 */ /* 0x000fea0003800200 */
.L_x_664:
        /* <DEDUP_REMOVED lines=12> */
.L_x_667:
[----:B------:R-:W-:Y:S05]  /*1c8e0*/  BSYNC.RECONVERGENT B1 ;  /* 0x0000000000017941 */ /* 0x000fea0003800200 */
.L_x_666:
        /* <DEDUP_REMOVED lines=8> */
[----:B------:R2:W-:Y:S01]  /*1c970*/  STL [R8], R34 ;  /* 0x0000002208007387 */ /* 0x0005e20000100800 */
[----:B------:R-:W-:Y:S02]  /*1c980*/  IMAD.MOV.U32 R21, RZ, RZ, R34 ;  /* 0x000000ffff157224 */ /* 0x000fe400078e0022 */
[----:B------:R-:W-:-:S04]  /*1c990*/  SEL R36, RZ, 0x1, !P3 ;  /* 0x00000001ff247807 */ /* 0x000fc80005800000 */
[----:B------:R-:W-:-:S07]  /*1c9a0*/  LOP3.LUT R5, R5, R36, RZ, 0xfc, !PT ;  /* 0x0000002405057212 */ /* 0x000fce00078efcff */
.L_x_669:
[----:B------:R-:W-:Y:S05]  /*1c9b0*/  BSYNC.RECONVERGENT B1 ;  /* 0x0000000000017941 */ /* 0x000fea0003800200 */
.L_x_668:
        /* <DEDUP_REMOVED lines=12> */
.L_x_671:
[----:B------:R-:W-:Y:S05]  /*1ca80*/  BSYNC.RECONVERGENT B1 ;  /* 0x0000000000017941 */ /* 0x000fea0003800200 */
.L_x_670:
        /* <DEDUP_REMOVED lines=12> */
.L_x_673:
[----:B------:R-:W-:Y:S05]  /*1cb50*/  BSYNC.RECONVERGENT B1 ;  /* 0x0000000000017941 */ /* 0x000fea0003800200 */
.L_x_672:
        /* <DEDUP_REMOVED lines=12> */
.L_x_675:
[----:B------:R-:W-:Y:S05]  /*1cc20*/  BSYNC.RECONVERGENT B1 ;  /* 0x0000000000017941 */ /* 0x000fea0003800200 */
.L_x_674:
        /* <DEDUP_REMOVED lines=12> */
.L_x_677:
[----:B------:R-:W-:Y:S05]  /*1ccf0*/  BSYNC.RECONVERGENT B1 ;  /* 0x0000000000017941 */ /* 0x000fea0003800200 */
.L_x_676:
        /* <DEDUP_REMOVED lines=12> */
.L_x_679:
[----:B------:R-:W-:Y:S05]  /*1cdc0*/  BSYNC.RECONVERGENT B1 ;  /* 0x0000000000017941 */ /* 0x000fea0003800200 */
.L_x_678:
        /* <DEDUP_REMOVED lines=12> */
.L_x_681:
[----:B------:R-:W-:Y:S05]  /*1ce90*/  BSYNC.RECONVERGENT B1 ;  /* 0x0000000000017941 */ /* 0x000fea0003800200 */
.L_x_680:
[----:B------:R-:W-:Y:S04]  /*1cea0*/  BSSY.RECONVERGENT B1, `(.L_x_682) ;  /* 0x000000b000017945 */ /* 0x000fe80003800200 */
[----:B------:R-:W-:Y:S05]  /*1ceb0*/  @!P3 BRA `(.L_x_683) ;  /* 0x000000000024b947 */ /* 0x000fea0003800000 */
        /* <DEDUP_REMOVED lines=9> */
.L_x_683:
[----:B------:R-:W-:Y:S05]  /*1cf50*/  BSYNC.RECONVERGENT B1 ;  /* 0x0000000000017941 */ /* 0x000fea0003800200 */
.L_x_682:
[----:B------:R-:W-:Y:S04]  /*1cf60*/  BSSY.RECONVERGENT B1, `(.L_x_684) ;  /* 0x000000b000017945 */ /* 0x000fe80003800200 */
[----:B------:R-:W-:Y:S05]  /*1cf70*/  @!P2 BRA `(.L_x_685) ;  /* 0x000000000024a947 */ /* 0x000fea0003800000 */
        /* <DEDUP_REMOVED lines=9> */
.L_x_685:
[----:B------:R-:W-:Y:S05]  /*1d010*/  BSYNC.RECONVERGENT B1 ;  /* 0x0000000000017941 */ /* 0x000fea0003800200 */
.L_x_684:
[----:B------:R-:W-:Y:S04]  /*1d020*/  BSSY.RECONVERGENT B1, `(.L_x_686) ;  /* 0x000000b000017945 */ /* 0x000fe80003800200 */
[----:B------:R-:W-:Y:S05]  /*1d030*/  @!P1 BRA `(.L_x_687) ;  /* 0x0000000000249947 */ /* 0x000fea0003800000 */
        /* <DEDUP_REMOVED lines=9> */
.L_x_687:
[----:B------:R-:W-:Y:S05]  /*1d0d0*/  BSYNC.RECONVERGENT B1 ;  /* 0x0000000000017941 */ /* 0x000fea0003800200 */
.L_x_686:
[----:B------:R-:W-:Y:S04]  /*1d0e0*/  BSSY.RECONVERGENT B1, `(.L_x_688) ;  /* 0x000000b000017945 */ /* 0x000fe80003800200 */
[----:B------:R-:W-:Y:S05]  /*1d0f0*/  @!P0 BRA `(.L_x_689) ;  /* 0x0000000000248947 */ /* 0x000fea0003800000 */
        /* <DEDUP_REMOVED lines=9> */
.L_x_689:
[----:B------:R-:W-:Y:S05]  /*1d190*/  BSYNC.RECONVERGENT B1 ;  /* 0x0000000000017941 */ /* 0x000fea0003800200 */
.L_x_688:
        /* <DEDUP_REMOVED lines=11> */
.L_x_691:
[----:B------:R-:W-:Y:S05]  /*1d250*/  BSYNC.RECONVERGENT B1 ;  /* 0x0000000000017941 */ /* 0x000fea0003800200 */
.L_x_690:
[----:B------:R-:W-:Y:S04]  /*1d260*/  BSSY.RECONVERGENT B1, `(.L_x_692) ;  /* 0x000000b000017945 */ /* 0x000fe80003800200 */
[----:B------:R-:W-:Y:S05]  /*1d270*/  @!P5 BRA `(.L_x_693) ;  /* 0x000000000024d947 */ /* 0x000fea0003800000 */
[----:B------:R-:W-:-:S04]  /*1d280*/  LOP3.LUT R35, R33, R35, RZ, 0x30, !PT ;  /* 0x0000002321237212 */ /* 0x000fc800078e30ff */
[----:B--2-4-:R-:W2:Y:S02]  /*1d290*/  POPC R34, R35 ;  /* 0x0000002300227309 */ /* 0x014ea40000000000 */
[----:B--2---:R-:W-:-:S13]  /*1d2a0*/  ISETP.NE.AND P0, PT, R34, 0x1, PT ;  /* 0x000000012200780c */ /* 0x004fda0003f05270 */
[----:B------:R-:W-:-:S04]  /*1d2b0*/  @!P0 LOP3.LUT R35, R35, 0x80000000, RZ, 0xfc, !PT ;  /* 0x8000000023238812 */ /* 0x000fc800078efcff */
[----:B------:R-:W-:Y:S01]  /*1d2c0*/  ISETP.NE.AND P0, PT, R33, R35, PT ;  /* 0x000000232100720c */ /* 0x000fe20003f05270 */
[----:B------:R2:W-:Y:S01]  /*1d2d0*/  STL [R8+0x30], R35 ;  /* 0x0000302308007387 */ /* 0x0005e20000100800 */
[----:B------:R-:W-:Y:S02]  /*1d2e0*/  IMAD.MOV.U32 R33, RZ, RZ, R35 ;  /* 0x000000ffff217224 */ /* 0x000fe400078e0023 */
[----:B------:R-:W-:-:S04]  /*1d2f0*/  SEL R34, RZ, 0x1, !P0 ;  /* 0x00000001ff227807 */ /* 0x000fc80004000000 */
[----:B------:R-:W-:-:S07]  /*1d300*/  LOP3.LUT R5, R5, R34, RZ, 0xfc, !PT ;  /* 0x0000002205057212 */ /* 0x000fce00078efcff */
.L_x_693:
[----:B------:R-:W-:Y:S05]  /*1d310*/  BSYNC.RECONVERGENT B1 ;  /* 0x0000000000017941 */ /* 0x000fea0003800200 */
.L_x_692:
[----:B------:R-:W5:Y:S01]  /*1d320*/  POPC R40, R0 ;  /* 0x0000000000287309 */ /* 0x000f620000000000 */
[----:B------:R0:W-:Y:S01]  /*1d330*/  STL.128 [R1], RZ ;  /* 0x000000ff01007387 */ /* 0x0001e20000100c00 */
[----:B------:R-:W-:Y:S01]  /*1d340*/  BSSY.RECONVERGENT B1, `(.L_x_694) ;  /* 0x0000019000017945 */ /* 0x000fe20003800200 */
[----:B--2---:R-:W-:Y:S02]  /*1d350*/  IMAD.MOV.U32 R35, RZ, RZ, RZ ;  /* 0x000000ffff237224 */ /* 0x004fe400078e00ff */
        /* <DEDUP_REMOVED lines=10> */
[----:B----4-:R-:W2:Y:S01]  /*1d400*/  FLO.U32 R34, R0 ;  /* 0x0000000000227300 */ /* 0x010ea200000e0000 */
[----:B01-3--:R-:W-:Y:S01]  /*1d410*/  IMAD.MOV.U32 R37, RZ, RZ, -0x80000000 ;  /* 0x80000000ff257424 */ /* 0x00bfe200078e00ff */
[----:B--2---:R-:W-:-:S04]  /*1d420*/  IADD3 R34, PT, PT, -R34, 0x1f, RZ ;  /* 0x0000001f22227810 */ /* 0x004fc80007ffe1ff */
        /* <DEDUP_REMOVED lines=10> */
.L_x_695:
[----:B------:R-:W-:Y:S05]  /*1d4d0*/  BSYNC.RECONVERGENT B1 ;  /* 0x0000000000017941 */ /* 0x000fea0003800200 */
.L_x_694:
[----:B------:R-:W5:Y:S01]  /*1d4e0*/  POPC R38, R10 ;  /* 0x0000000a00267309 */ /* 0x000f620000000000 */
[----:B------:R-:W-:Y:S01]  /*1d4f0*/  BSSY.RECONVERGENT B1, `(.L_x_696) ;  /* 0x0000010000017945 */ /* 0x000fe20003800200 */
[----:B-----5:R-:W-:-:S04]  /*1d500*/  ISETP.NE.AND P0, PT, R38, 0x2, PT ;  /* 0x000000022600780c */ /* 0x020fc80003f05270 */
[----:B------:R-:W-:-:S13]  /*1d510*/  ISETP.LT.OR P0, PT, R10, RZ, P0 ;  /* 0x000000ff0a00720c */ /* 0x000fda0000701670 */
[----:B------:R-:W-:Y:S05]  /*1d520*/  @P0 BRA `(.L_x_697) ;  /* 0x0000000000300947 */ /* 0x000fea0003800000 */
[----:B----4-:R-:W4:Y:S01]  /*1d530*/  FLO.U32 R34, R10 ;  /* 0x0000000a00227300 */ /* 0x010f2200000e0000 */
[----:B------:R-:W-:Y:S01]  /*1d540*/  IMAD.MOV.U32 R39, RZ, RZ, -0x80000000 ;  /* 0x80000000ff277424 */ /* 0x000fe200078e00ff */
[----:B----4-:R-:W-:-:S04]  /*1d550*/  IADD3 R34, PT, PT, -R34, 0x1f, RZ ;  /* 0x0000001f22227810 */ /* 0x010fc80007ffe1ff */
[----:B------:R-:W-:-:S04]  /*1d560*/  SHF.R.U32.HI R39, RZ, R34, R39 ;  /* 0x00000022ff277219 */ /* 0x000fc80000011627 */
[----:B------:R-:W-:-:S04]  /*1d570*/  LOP3.LUT R34, R39, R10, RZ, 0x3c, !PT ;  /* 0x0000000a27227212 */ /* 0x000fc800078e3cff */
[----:B0123--:R-:W0:Y:S02]  /*1d580*/  FLO.U32 R37, R34 ;  /* 0x0000002200257300 */ /* 0x00fe2400000e0000 */
[----:B0-----:R-:W-:-:S05]  /*1d590*/  IMAD R37, R37, 0x4, R2 ;  /* 0x0000000425257824 */ /* 0x001fca00078e0202 */
[----:B------:R-:W2:Y:S02]  /*1d5a0*/  LDL R36, [R37] ;  /* 0x0000000025247983 */ /* 0x000ea40000100800 */
[----:B--2---:R-:W-:-:S13]  /*1d5b0*/  LOP3.LUT P0, RZ, R36, R39, RZ, 0xc0, !PT ;  /* 0x0000002724ff7212 */ /* 0x004fda000780c0ff */
[----:B------:R-:W-:Y:S02]  /*1d5c0*/  @!P0 LOP3.LUT R36, R36, R39, RZ, 0xfc, !PT ;  /* 0x0000002724248212 */ /* 0x000fe400078efcff */
[----:B------:R-:W-:-:S03]  /*1d5d0*/  @P0 LOP3.LUT R35, R10, R35, RZ, 0xfc, !PT ;  /* 0x000000230a230212 */ /* 0x000fc600078efcff */
[----:B------:R0:W-:Y:S04]  /*1d5e0*/  @!P0 STL [R37], R36 ;  /* 0x0000002425008387 */ /* 0x0001e80000100800 */
.L_x_697:
[----:B------:R-:W-:Y:S05]  /*1d5f0*/  BSYNC.RECONVERGENT B1 ;  /* 0x0000000000017941 */ /* 0x000fea0003800200 */
.L_x_696:
[----:B------:R-:W5:Y:S01]  /*1d600*/  POPC R41, R11 ;  /* 0x0000000b00297309 */ /* 0x000f620000000000 */
[----:B------:R-:W-:Y:S01]  /*1d610*/  BSSY.RECONVERGENT B1, `(.L_x_698) ;  /* 0x0000010000017945 */ /* 0x000fe20003800200 */
[----:B-----5:R-:W-:-:S04]  /*1d620*/  ISETP.NE.AND P0, PT, R41, 0x2, PT ;  /* 0x000000022900780c */ /* 0x020fc80003f05270 */
[----:B------:R-:W-:-:S13]  /*1d630*/  ISETP.LT.OR P0, PT, R11, RZ, P0 ;  /* 0x000000ff0b00720c */ /* 0x000fda0000701670 */
[----:B------:R-:W-:Y:S05]  /*1d640*/  @P0 BRA `(.L_x_699) ;  /* 0x0000000000300947 */ /* 0x000fea0003800000 */
[----:B----4-:R-:W4:Y:S01]  /*1d650*/  FLO.U32 R34, R11 ;  /* 0x0000000b00227300 */ /* 0x010f2200000e0000 */
[----:B0123--:R-:W-:Y:S01]  /*1d660*/  IMAD.MOV.U32 R37, RZ, RZ, -0x80000000 ;  /* 0x80000000ff257424 */ /* 0x00ffe200078e00ff */
[----:B----4-:R-:W-:-:S04]  /*1d670*/  IADD3 R34, PT, PT, -R34, 0x1f, RZ ;  /* 0x0000001f22227810 */ /* 0x010fc80007ffe1ff */
        /* <DEDUP_REMOVED lines=9> */
.L_x_699:
[----:B------:R-:W-:Y:S05]  /*1d710*/  BSYNC.RECONVERGENT B1 ;  /* 0x0000000000017941 */ /* 0x000fea0003800200 */
.L_x_698:
        /* <DEDUP_REMOVED lines=17> */
.L_x_701:
[----:B------:R-:W-:Y:S05]  /*1d830*/  BSYNC.RECONVERGENT B1 ;  /* 0x0000000000017941 */ /* 0x000fea0003800200 */
.L_x_700:
        /* <DEDUP_REMOVED lines=17> */
.L_x_703:
[----:B------:R-:W-:Y:S05]  /*1d950*/  BSYNC.RECONVERGENT B1 ;  /* 0x0000000000017941 */ /* 0x000fea0003800200 */
.L_x_702:
        /* <DEDUP_REMOVED lines=17> */
.L_x_705:
[----:B------:R-:W-:Y:S05]  /*1da70*/  BSYNC.RECONVERGENT B1 ;  /* 0x0000000000017941 */ /* 0x000fea0003800200 */
.L_x_704:
        /* <DEDUP_REMOVED lines=17> */
.L_x_707:
[----:B------:R-:W-:Y:S05]  /*1db90*/  BSYNC.RECONVERGENT B1 ;  /* 0x0000000000017941 */ /* 0x000fea0003800200 */
.L_x_706:
        /* <DEDUP_REMOVED lines=17> */
.L_x_709:
[----:B------:R-:W-:Y:S05]  /*1dcb0*/  BSYNC.RECONVERGENT B1 ;  /* 0x0000000000017941 */ /* 0x000fea0003800200 */
.L_x_708:
        /* <DEDUP_REMOVED lines=17> */
.L_x_711:
[----:B------:R-:W-:Y:S05]  /*1ddd0*/  BSYNC.RECONVERGENT B1 ;  /* 0x0000000000017941 */ /* 0x000fea0003800200 */
.L_x_710:
        /* <DEDUP_REMOVED lines=17> */
.L_x_713:
[----:B------:R-:W-:Y:S05]  /*1def0*/  BSYNC.RECONVERGENT B1 ;  /* 0x0000000000017941 */ /* 0x000fea0003800200 */
.L_x_712:
        /* <DEDUP_REMOVED lines=17> */
.L_x_715:
[----:B------:R-:W-:Y:S05]  /*1e010*/  BSYNC.RECONVERGENT B1 ;  /* 0x0000000000017941 */ /* 0x000fea0003800200 */
.L_x_714:
        /* <DEDUP_REMOVED lines=17> */
.L_x_717:
[----:B------:R-:W-:Y:S05]  /*1e130*/  BSYNC.RECONVERGENT B1 ;  /* 0x0000000000017941 */ /* 0x000fea0003800200 */
.L_x_716:
        /* <DEDUP_REMOVED lines=17> */
.L_x_719:
[----:B------:R-:W-:Y:S05]  /*1e250*/  BSYNC.RECONVERGENT B1 ;  /* 0x0000000000017941 */ /* 0x000fea0003800200 */
.L_x_718:
        /* <DEDUP_REMOVED lines=17> */
.L_x_721:
[----:B------:R-:W-:Y:S05]  /*1e370*/  BSYNC.RECONVERGENT B1 ;  /* 0x0000000000017941 */ /* 0x000fea0003800200 */
.L_x_720:
        /* <DEDUP_REMOVED lines=17> */
.L_x_723:
[----:B------:R-:W-:Y:S05]  /*1e490*/  BSYNC.RECONVERGENT B1 ;  /* 0x0000000000017941 */ /* 0x000fea0003800200 */
.L_x_722:
        /* <DEDUP_REMOVED lines=17> */
.L_x_725:
[----:B------:R-:W-:Y:S05]  /*1e5b0*/  BSYNC.RECONVERGENT B1 ;  /* 0x0000000000017941 */ /* 0x000fea0003800200 */
.L_x_724:
        /* <DEDUP_REMOVED lines=17> */
.L_x_727:
[----:B------:R-:W-:Y:S05]  /*1e6d0*/  BSYNC.RECONVERGENT B1 ;  /* 0x0000000000017941 */ /* 0x000fea0003800200 */
.L_x_726:
        /* <DEDUP_REMOVED lines=17> */
.L_x_729:
[----:B------:R-:W-:Y:S05]  /*1e7f0*/  BSYNC.RECONVERGENT B1 ;  /* 0x0000000000017941 */ /* 0x000fea0003800200 */
.L_x_728:
        /* <DEDUP_REMOVED lines=17> */
.L_x_731:
[----:B------:R-:W-:Y:S05]  /*1e910*/  BSYNC.RECONVERGENT B1 ;  /* 0x0000000000017941 */ /* 0x000fea0003800200 */
.L_x_730:
        /* <DEDUP_REMOVED lines=17> */
.L_x_733:
[----:B------:R-:W-:Y:S05]  /*1ea30*/  BSYNC.RECONVERGENT B1 ;  /* 0x0000000000017941 */ /* 0x000fea0003800200 */
.L_x_732:
        /* <DEDUP_REMOVED lines=17> */
.L_x_735:
[----:B------:R-:W-:Y:S05]  /*1eb50*/  BSYNC.RECONVERGENT B1 ;  /* 0x0000000000017941 */ /* 0x000fea0003800200 */
.L_x_734:
        /* <DEDUP_REMOVED lines=17> */
.L_x_737:
[----:B------:R-:W-:Y:S05]  /*1ec70*/  BSYNC.RECONVERGENT B1 ;  /* 0x0000000000017941 */ /* 0x000fea0003800200 */
.L_x_736:
        /* <DEDUP_REMOVED lines=17> */
.L_x_739:
[----:B------:R-:W-:Y:S05]  /*1ed90*/  BSYNC.RECONVERGENT B1 ;  /* 0x0000000000017941 */ /* 0x000fea0003800200 */
.L_x_738:
        /* <DEDUP_REMOVED lines=17> */
.L_x_741:
[----:B------:R-:W-:Y:S05]  /*1eeb0*/  BSYNC.RECONVERGENT B1 ;  /* 0x0000000000017941 */ /* 0x000fea0003800200 */
.L_x_740:
        /* <DEDUP_REMOVED lines=14> */
[----:B0-----:R-:W-:-:S06]  /*1efa0*/  IMAD R37, R37, 0x4, R2 ;  /* 0x0000000425257824 */ /* 0x001fcc00078e0202 */
[----:B------:R-:W2:Y:S02]  /*1efb0*/  LDL R37, [R37] ;  /* 0x0000000025257983 */ /* 0x000ea40000100800 */
[----:B--2---:R-:W-:-:S04]  /*1efc0*/  LOP3.LUT P0, RZ, R37, R34, RZ, 0xc0, !PT ;  /* 0x0000002225ff7212 */ /* 0x004fc8000780c0ff */
[----:B------:R-:W-:-:S04]  /*1efd0*/  SEL R34, R33, RZ, P0 ;  /* 0x000000ff21227207 */ /* 0x000fc80000000000 */
[----:B------:R-:W-:-:S07]  /*1efe0*/  LOP3.LUT R35, R35, R34, RZ, 0xfc, !PT ;  /* 0x0000002223237212 */ /* 0x000fce00078efcff */
.L_x_743:
[----:B------:R-:W-:Y:S05]  /*1eff0*/  BSYNC.RECONVERGENT B1 ;  /* 0x0000000000017941 */ /* 0x000fea0003800200 */
.L_x_742:
[----:B------:R-:W-:Y:S01]  /*1f000*/  ISETP.NE.AND P0, PT, R35, RZ, PT ;  /* 0x000000ff2300720c */ /* 0x000fe20003f05270 */
[----:B------:R-:W-:Y:S01]  /*1f010*/  BSSY.RECONVERGENT B1, `(.L_x_744) ;  /* 0x0000175000017945 */ /* 0x000fe20003800200 */
[----:B----4-:R-:W-:-:S11]  /*1f020*/  IMAD.MOV.U32 R34, RZ, RZ, RZ ;  /* 0x000000ffff227224 */ /* 0x010fd600078e00ff */
[----:B------:R-:W-:Y:S05]  /*1f030*/  @!P0 BRA `(.L_x_745) ;  /* 0x0000001400c88947 */ /* 0x000fea0003800000 */
[-C--:B0123--:R-:W-:Y:S01]  /*1f040*/  LOP3.LUT R37, R0, R35.reuse, RZ, 0xc0, !PT ;  /* 0x0000002300257212 */ /* 0x08ffe200078ec0ff */
[----:B------:R-:W-:Y:S01]  /*1f050*/  BSSY.RECONVERGENT B2, `(.L_x_746) ;  /* 0x0000029000027945 */ /* 0x000fe20003800200 */
[----:B------:R-:W-:Y:S02]  /*1f060*/  LOP3.LUT R39, R10, R35, RZ, 0xc0, !PT ;  /* 0x000000230a277212 */ /* 0x000fe400078ec0ff */
[----:B------:R-:W-:Y:S02]  /*1f070*/  ISETP.NE.AND P0, PT, R37, R0, PT ;  /* 0x000000002500720c */ /* 0x000fe40003f05270 */
[----:B------:R-:W-:Y:S02]  /*1f080*/  ISETP.NE.AND P5, PT, R39, R10, PT ;  /* 0x0000000a2700720c */ /* 0x000fe40003fa5270 */
[----:B------:R-:W-:Y:S02]  /*1f090*/  ISETP.EQ.AND P0, PT, R40, 0x2, !P0 ;  /* 0x000000022800780c */ /* 0x000fe40004702270 */
[----:B------:R-:W-:-:S02]  /*1f0a0*/  ISETP.EQ.AND P5, PT, R38, 0x2, !P5 ;  /* 0x000000022600780c */ /* 0x000fc40006fa2270 */
[----:B------:R-:W-:Y:S02]  /*1f0b0*/  ISETP.GT.AND P0, PT, R0, -0x1, P0 ;  /* 0xffffffff0000780c */ /* 0x000fe40000704270 */
[----:B------:R-:W-:Y:S02]  /*1f0c0*/  ISETP.GT.AND P6, PT, R10, -0x1, PT ;  /* 0xffffffff0a00780c */ /* 0x000fe40003fc4270 */
[-C--:B------:R-:W-:Y:S02]  /*1f0d0*/  LOP3.LUT R39, R12, R35.reuse, RZ, 0xc0, !PT ;  /* 0x000000230c277212 */ /* 0x080fe400078ec0ff */
[-C--:B------:R-:W-:Y:S02]  /*1f0e0*/  LOP3.LUT R36, R13, R35.reuse, RZ, 0xc0, !PT ;  /* 0x000000230d247212 */ /* 0x080fe400078ec0ff */
[----:B------:R-:W-:Y:S02]  /*1f0f0*/  ISETP.NE.AND P3, PT, R39, R12, PT ;  /* 0x0000000c2700720c */ /* 0x000fe40003f65270 */
[----:B------:R-:W-:-:S02]  /*1f100*/  LOP3.LUT R39, R14, R35, RZ, 0xc0, !PT ;  /* 0x000000230e277212 */ /* 0x000fc400078ec0ff */
[----:B------:R-:W-:Y:S02]  /*1f110*/  ISETP.NE.AND P2, PT, R36, R13, PT ;  /* 0x0000000d2400720c */ /* 0x000fe40003f45270 */
[-C--:B------:R-:W-:Y:S02]  /*1f120*/  @!P0 LOP3.LUT R37, R0, R35.reuse, RZ, 0x30, !PT ;  /* 0x0000002300258212 */ /* 0x080fe400078e30ff */
[----:B------:R-:W-:Y:S02]  /*1f130*/  ISETP.EQ.AND P3, PT, R42, 0x2, !P3 ;  /* 0x000000022a00780c */ /* 0x000fe40005f62270 */
[----:B------:R-:W0:Y:S01]  /*1f140*/  @!P0 POPC R34, R37 ;  /* 0x0000002500228309 */ /* 0x000e220000000000 */
[----:B------:R-:W-:Y:S02]  /*1f150*/  ISETP.EQ.AND P2, PT, R43, 0x2, !P2 ;  /* 0x000000022b00780c */ /* 0x000fe40005742270 */
[----:B0-----:R-:W-:Y:S02]  /*1f160*/  ISETP.NE.OR P1, PT, R34, 0x1, P0 ;  /* 0x000000012200780c */ /* 0x001fe40000725670 */
[----:B------:R-:W-:-:S04]  /*1f170*/  LOP3.LUT R34, R11, R35, RZ, 0xc0, !PT ;  /* 0x000000230b227212 */ /* 0x000fc800078ec0ff */
[----:B------:R-:W-:Y:S01]  /*1f180*/  ISETP.NE.AND P4, PT, R34, R11, PT ;  /* 0x0000000b2200720c */ /* 0x000fe20003f85270 */
[----:B------:R-:W-:-:S03]  /*1f190*/  IMAD.MOV.U32 R34, RZ, RZ, RZ ;  /* 0x000000ffff227224 */ /* 0x000fc600078e00ff */
[----:B------:R-:W-:Y:S02]  /*1f1a0*/  ISETP.EQ.AND P4, PT, R41, 0x2, !P4 ;  /* 0x000000022900780c */ /* 0x000fe40006782270 */
[----:B------:R-:W-:Y:S02]  /*1f1b0*/  LOP3.LUT R41, R16, R35, RZ, 0xc0, !PT ;  /* 0x0000002310297212 */ /* 0x000fe400078ec0ff */
[----:B------:R-:W-:-:S04]  /*1f1c0*/  @!P1 LOP3.LUT R37, R37, 0x80000000, RZ, 0xfc, !PT ;  /* 0x8000000025259812 */ /* 0x000fc800078efcff */
[----:B------:R-:W-:Y:S01]  /*1f1d0*/  @!P0 ISETP.NE.AND P1, PT, R0, R37, PT ;  /* 0x000000250000820c */ /* 0x000fe20003f25270 */
[----:B------:R0:W-:Y:S01]  /*1f1e0*/  @!P0 STL [R8+-0x30], R37 ;  /* 0xffffd02508008387 */ /* 0x0001e20000100800 */
[----:B------:R-:W-:Y:S02]  /*1f1f0*/  LOP3.LUT R0, R15, R35, RZ, 0xc0, !PT ;  /* 0x000000230f007212 */ /* 0x000fe400078ec0ff */
[----:B------:R-:W-:Y:S02]  /*1f200*/  @!P0 SEL R34, RZ, 0x1, !P1 ;  /* 0x00000001ff228807 */ /* 0x000fe40004800000 */
[----:B------:R-:W-:Y:S02]  /*1f210*/  ISETP.NE.AND P1, PT, R39, R14, PT ;  /* 0x0000000e2700720c */ /* 0x000fe40003f25270 */
[----:B------:R-:W-:Y:S02]  /*1f220*/  ISETP.NE.AND P0, PT, R0, R15, PT ;  /* 0x0000000f0000720c */ /* 0x000fe40003f05270 */
[----:B------:R-:W-:-:S02]  /*1f230*/  ISETP.EQ.AND P1, PT, R46, 0x2, !P1 ;  /* 0x000000022e00780c */ /* 0x000fc40004f22270 */
[----:B------:R-:W-:Y:S01]  /*1f240*/  ISETP.EQ.AND P0, PT, R47, 0x2, !P0 ;  /* 0x000000022f00780c */ /* 0x000fe20004702270 */
[----:B0-----:R-:W-:-:S12]  /*1f250*/  @P5 BRA P6, `(.L_x_747) ;  /* 0x0000000000205947 */ /* 0x001fd80003000000 */
        /* <DEDUP_REMOVED lines=8> */
.L_x_747:
[----:B------:R-:W-:Y:S05]  /*1f2e0*/  BSYNC.RECONVERGENT B2 ;  /* 0x0000000000027941 */ /* 0x000fea0003800200 */
.L_x_746:
[----:B------:R-:W-:Y:S01]  /*1f2f0*/  ISETP.GT.AND P6, PT, R11, -0x1, PT ;  /* 0xffffffff0b00780c */ /* 0x000fe20003fc4270 */
[----:B------:R-:W-:Y:S01]  /*1f300*/  BSSY.RECONVERGENT B2, `(.L_x_748) ;  /* 0x000000c000027945 */ /* 0x000fe20003800200 */
[----:B------:R-:W-:Y:S02]  /*1f310*/  LOP3.LUT R10, R17, R35, RZ, 0xc0, !PT ;  /* 0x00000023110a7212 */ /* 0x000fe400078ec0ff */
[----:B------:R-:W-:-:S09]  /*1f320*/  ISETP.NE.AND P5, PT, R41, R16, PT ;  /* 0x000000102900720c */ /* 0x000fd20003fa5270 */
[----:B------:R-:W-:Y:S05]  /*1f330*/  @P4 BRA P6, `(.L_x_749) ;  /* 0x0000000000204947 */ /* 0x000fea0003000000 */
[----:B------:R-:W-:-:S04]  /*1f340*/  LOP3.LUT R0, R11, R35, RZ, 0x30, !PT ;  /* 0x000000230b007212 */ /* 0x000fc800078e30ff */
[----:B------:R-:W1:Y:S02]  /*1f350*/  POPC R36, R0 ;  /* 0x0000000000247309 */ /* 0x000e640000000000 */
[----:B-1----:R-:W-:-:S13]  /*1f360*/  ISETP.NE.AND P4, PT, R36, 0x1, PT ;  /* 0x000000012400780c */ /* 0x002fda0003f85270 */
[----:B------:R-:W-:-:S04]  /*1f370*/  @!P4 LOP3.LUT R0, R0, 0x80000000, RZ, 0xfc, !PT ;  /* 0x800000000000c812 */ /* 0x000fc800078efcff */
[----:B------:R-:W-:Y:S01]  /*1f380*/  ISETP.NE.AND P4, PT, R11, R0, PT ;  /* 0x000000000b00720c */ /* 0x000fe20003f85270 */
[----:B------:R1:W-:Y:S03]  /*1f390*/  STL [R8+-0x8], R0 ;  /* 0xfffff80008007387 */ /* 0x0003e60000100800 */
[----:B------:R-:W-:-:S04]  /*1f3a0*/  SEL R11, RZ, 0x1, !P4 ;  /* 0x00000001ff0b7807 */ /* 0x000fc80006000000 */
[----:B------:R-:W-:-:S07]  /*1f3b0*/  LOP3.LUT R34, R34, R11, RZ, 0xfc, !PT ;  /* 0x0000000b22227212 */ /* 0x000fce00078efcff */
.L_x_749:
[----:B------:R-:W-:Y:S05]  /*1f3c0*/  BSYNC.RECONVERGENT B2 ;  /* 0x0000000000027941 */ /* 0x000fea0003800200 */
.L_x_748:
        /* <DEDUP_REMOVED lines=11> */
[----:B0-----:R-:W-:-:S04]  /*1f480*/  SEL R37, RZ, 0x1, !P3 ;  /* 0x00000001ff257807 */ /* 0x001fc80005800000 */
[----:B------:R-:W-:-:S07]  /*1f490*/  LOP3.LUT R34, R34, R37, RZ, 0xfc, !PT ;  /* 0x0000002522227212 */ /* 0x000fce00078efcff */
.L_x_751:
[----:B------:R-:W-:Y:S05]  /*1f4a0*/  BSYNC.RECONVERGENT B2 ;  /* 0x0000000000027941 */ /* 0x000fea0003800200 */
.L_x_750:
        /* <DEDUP_REMOVED lines=13> */
.L_x_753:
[----:B------:R-:W-:Y:S05]  /*1f580*/  BSYNC.RECONVERGENT B2 ;  /* 0x0000000000027941 */ /* 0x000fea0003800200 */
.L_x_752:
[----:B------:R-:W-:Y:S01]  /*1f590*/  ISETP.GT.AND P6, PT, R14, -0x1, PT ;  /* 0xffffffff0e00780c */ /* 0x000fe20003fc4270 */
[----:B------:R-:W-:Y:S01]  /*1f5a0*/  BSSY.RECONVERGENT B2, `(.L_x_754) ;  /* 0x000000c000027945 */ /* 0x000fe20003800200 */
[----:B0-----:R-:W-:Y:S02]  /*1f5b0*/  LOP3.LUT R37, R20, R35, RZ, 0xc0, !PT ;  /* 0x0000002314257212 */ /* 0x001fe400078ec0ff */
[----:B------:R-:W-:-:S09]  /*1f5c0*/  ISETP.NE.AND P2, PT, R10, R19, PT ;  /* 0x000000130a00720c */ /* 0x000fd20003f45270 */
[----:B------:R-:W-:Y:S05]  /*1f5d0*/  @P1 BRA P6, `(.L_x_755) ;  /* 0x0000000000201947 */ /* 0x000fea0003000000 */
[----:B--2---:R-:W-:-:S04]  /*1f5e0*/  LOP3.LUT R11, R14, R35, RZ, 0x30, !PT ;  /* 0x000000230e0b7212 */ /* 0x004fc800078e30ff */
[----:B-1-3--:R-:W0:Y:S02]  /*1f5f0*/  POPC R0, R11 ;  /* 0x0000000b00007309 */ /* 0x00ae240000000000 */
[----:B0-----:R-:W-:-:S13]  /*1f600*/  ISETP.NE.AND P1, PT, R0, 0x1, PT ;  /* 0x000000010000780c */ /* 0x001fda0003f25270 */
[----:B------:R-:W-:-:S04]  /*1f610*/  @!P1 LOP3.LUT R11, R11, 0x80000000, RZ, 0xfc, !PT ;  /* 0x800000000b0b9812 */ /* 0x000fc800078efcff */
[----:B------:R-:W-:Y:S01]  /*1f620*/  ISETP.NE.AND P1, PT, R14, R11, PT ;  /* 0x0000000b0e00720c */ /* 0x000fe20003f25270 */
[----:B------:R0:W-:Y:S03]  /*1f630*/  STL [R8+-0x2c], R11 ;  /* 0xffffd40b08007387 */ /* 0x0001e60000100800 */
[----:B------:R-:W-:-:S04]  /*1f640*/  SEL R13, RZ, 0x1, !P1 ;  /* 0x00000001ff0d7807 */ /* 0x000fc80004800000 */
[----:B------:R-:W-:-:S07]  /*1f650*/  LOP3.LUT R34, R34, R13, RZ, 0xfc, !PT ;  /* 0x0000000d22227212 */ /* 0x000fce00078efcff */
.L_x_755:
[----:B------:R-:W-:Y:S05]  /*1f660*/  BSYNC.RECONVERGENT B2 ;  /* 0x0000000000027941 */ /* 0x000fea0003800200 */
.L_x_754:
[----:B------:R-:W-:Y:S01]  /*1f670*/  ISETP.GT.AND P6, PT, R15, -0x1, PT ;  /* 0xffffffff0f00780c */ /* 0x000fe20003fc4270 */
[----:B------:R-:W-:Y:S01]  /*1f680*/  BSSY.RECONVERGENT B2, `(.L_x_756) ;  /* 0x000000c000027945 */ /* 0x000fe20003800200 */
[----:B------:R-:W-:Y:S02]  /*1f690*/  LOP3.LUT R10, R21, R35, RZ, 0xc0, !PT ;  /* 0x00000023150a7212 */ /* 0x000fe400078ec0ff */
[----:B------:R-:W-:-:S09]  /*1f6a0*/  ISETP.NE.AND P1, PT, R37, R20, PT ;  /* 0x000000142500720c */ /* 0x000fd20003f25270 */
[----:B------:R-:W-:Y:S05]  /*1f6b0*/  @P0 BRA P6, `(.L_x_757) ;  /* 0x0000000000200947 */ /* 0x000fea0003000000 */
[----:B-1-3--:R-:W-:-:S04]  /*1f6c0*/  LOP3.LUT R0, R15, R35, RZ, 0x30, !PT ;  /* 0x000000230f007212 */ /* 0x00afc800078e30ff */
[----:B0-2---:R-:W0:Y:S02]  /*1f6d0*/  POPC R11, R0 ;  /* 0x00000000000b7309 */ /* 0x005e240000000000 */
[----:B0-----:R-:W-:-:S13]  /*1f6e0*/  ISETP.NE.AND P0, PT, R11, 0x1, PT ;  /* 0x000000010b00780c */ /* 0x001fda0003f05270 */
[----:B------:R-:W-:-:S04]  /*1f6f0*/  @!P0 LOP3.LUT R0, R0, 0x80000000, RZ, 0xfc, !PT ;  /* 0x8000000000008812 */ /* 0x000fc800078efcff */
[----:B------:R-:W-:Y:S01]  /*1f700*/  ISETP.NE.AND P0, PT, R15, R0, PT ;  /* 0x000000000f00720c */ /* 0x000fe20003f05270 */
[----:B------:R4:W-:Y:S03]  /*1f710*/  STL [R8+-0x18], R0 ;  /* 0xffffe80008007387 */ /* 0x0009e60000100800 */
[----:B------:R-:W-:-:S04]  /*1f720*/  SEL R11, RZ, 0x1, !P0 ;  /* 0x00000001ff0b7807 */ /* 0x000fc80004000000 */
[----:B------:R-:W-:-:S07]  /*1f730*/  LOP3.LUT R34, R34, R11, RZ, 0xfc, !PT ;  /* 0x0000000b22227212 */ /* 0x000fce00078efcff */
.L_x_757:
[----:B------:R-:W-:Y:S05]  /*1f740*/  BSYNC.RECONVERGENT B2 ;  /* 0x0000000000027941 */ /* 0x000fea0003800200 */
.L_x_756:
        /* <DEDUP_REMOVED lines=11> */
[----:B0-2---:R-:W-:-:S04]  /*1f800*/  LOP3.LUT R11, R16, R35, RZ, 0x30, !PT ;  /* 0x00000023100b7212 */ /* 0x005fc800078e30ff */
[----:B-1-34-:R-:W0:Y:S02]  /*1f810*/  POPC R0, R11 ;  /* 0x0000000b00007309 */ /* 0x01ae240000000000 */
[----:B0-----:R-:W-:-:S13]  /*1f820*/  ISETP.NE.AND P5, PT, R0, 0x1, PT ;  /* 0x000000010000780c */ /* 0x001fda0003fa5270 */
[----:B------:R-:W-:-:S04]  /*1f830*/  @!P5 LOP3.LUT R11, R11, 0x80000000, RZ, 0xfc, !PT ;  /* 0x800000000b0bd812 */ /* 0x000fc800078efcff */
[----:B------:R-:W-:Y:S01]  /*1f840*/  ISETP.NE.AND P5, PT, R16, R11, PT ;  /* 0x0000000b1000720c */ /* 0x000fe20003fa5270 */
[----:B------:R0:W-:Y:S03]  /*1f850*/  STL [R8+-0x4], R11 ;  /* 0xfffffc0b08007387 */ /* 0x0001e60000100800 */
[----:B------:R-:W-:-:S04]  /*1f860*/  SEL R13, RZ, 0x1, !P5 ;  /* 0x00000001ff0d7807 */ /* 0x000fc80006800000 */
[----:B------:R-:W-:-:S07]  /*1f870*/  LOP3.LUT R34, R34, R13, RZ, 0xfc, !PT ;  /* 0x0000000d22227212 */ /* 0x000fce00078efcff */
.L_x_759:
[----:B------:R-:W-:Y:S05]  /*1f880*/  BSYNC.RECONVERGENT B2 ;  /* 0x0000000000027941 */ /* 0x000fea0003800200 */
.L_x_758:
[----:B------:R-:W-:Y:S01]  /*1f890*/  ISETP.GT.AND P6, PT, R17, -0x1, PT ;  /* 0xffffffff1100780c */ /* 0x000fe20003fc4270 */
[----:B------:R-:W-:Y:S01]  /*1f8a0*/  BSSY.RECONVERGENT B2, `(.L_x_760) ;  /* 0x000000c000027945 */ /* 0x000fe20003800200 */
[----:B------:R-:W-:Y:S02]  /*1f8b0*/  LOP3.LUT R10, R23, R35, RZ, 0xc0, !PT ;  /* 0x00000023170a7212 */ /* 0x000fe400078ec0ff */
[----:B------:R-:W-:-:S09]  /*1f8c0*/  ISETP.NE.AND P5, PT, R15, R22, PT ;  /* 0x000000160f00720c */ /* 0x000fd20003fa5270 */
[----:B------:R-:W-:Y:S05]  /*1f8d0*/  @P4 BRA P6, `(.L_x_761) ;  /* 0x0000000000204947 */ /* 0x000fea0003000000 */
[----:B-1-34-:R-:W-:-:S04]  /*1f8e0*/  LOP3.LUT R0, R17, R35, RZ, 0x30, !PT ;  /* 0x0000002311007212 */ /* 0x01afc800078e30ff */
[----:B0-2---:R-:W0:Y:S02]  /*1f8f0*/  POPC R11, R0 ;  /* 0x00000000000b7309 */ /* 0x005e240000000000 */
[----:B0-----:R-:W-:-:S13]  /*1f900*/  ISETP.NE.AND P4, PT, R11, 0x1, PT ;  /* 0x000000010b00780c */ /* 0x001fda0003f85270 */
[----:B------:R-:W-:-:S04]  /*1f910*/  @!P4 LOP3.LUT R0, R0, 0x80000000, RZ, 0xfc, !PT ;  /* 0x800000000000c812 */ /* 0x000fc800078efcff */
[----:B------:R-:W-:Y:S01]  /*1f920*/  ISETP.NE.AND P4, PT, R17, R0, PT ;  /* 0x000000001100720c */ /* 0x000fe20003f85270 */
[----:B------:R0:W-:Y:S03]  /*1f930*/  STL [R8+0x10], R0 ;  /* 0x0000100008007387 */ /* 0x0001e60000100800 */
[----:B------:R-:W-:-:S04]  /*1f940*/  SEL R11, RZ, 0x1, !P4 ;  /* 0x00000001ff0b7807 */ /* 0x000fc80006000000 */
[----:B------:R-:W-:-:S07]  /*1f950*/  LOP3.LUT R34, R34, R11, RZ, 0xfc, !PT ;  /* 0x0000000b22227212 */ /* 0x000fce00078efcff */
.L_x_761:
[----:B------:R-:W-:Y:S05]  /*1f960*/  BSYNC.RECONVERGENT B2 ;  /* 0x0000000000027941 */ /* 0x000fea0003800200 */
.L_x_760:
[----:B------:R-:W-:Y:S01]  /*1f970*/  ISETP.GT.AND P6, PT, R18, -0x1, PT ;  /* 0xffffffff1200780c */ /* 0x000fe20003fc4270 */
[----:B------:R-:W-:Y:S01]  /*1f980*/  BSSY.RECONVERGENT B2, `(.L_x_762) ;  /* 0x000000c000027945 */ /* 0x000fe20003800200 */
[----:B------:R-:W-:Y:S02]  /*1f990*/  LOP3.LUT R15, R24, R35, RZ, 0xc0, !PT ;  /* 0x00000023180f7212 */ /* 0x000fe400078ec0ff */
[----:B------:R-:W-:-:S09]  /*1f9a0*/  ISETP.NE.AND P4, PT, R10, R23, PT ;  /* 0x000000170a00720c */ /* 0x000fd20003f85270 */
[----:B------:R-:W-:Y:S05]  /*1f9b0*/  @P3 BRA P6, `(.L_x_763) ;  /* 0x0000000000203947 */ /* 0x000fea0003000000 */
[----:B0-2---:R-:W-:-:S04]  /*1f9c0*/  LOP3.LUT R11, R18, R35, RZ, 0x30, !PT ;  /* 0x00000023120b7212 */ /* 0x005fc800078e30ff */
[----:B-1-34-:R-:W0:Y:S02]  /*1f9d0*/  POPC R0, R11 ;  /* 0x0000000b00007309 */ /* 0x01ae240000000000 */
[----:B0-----:R-:W-:-:S13]  /*1f9e0*/  ISETP.NE.AND P3, PT, R0, 0x1, PT ;  /* 0x000000010000780c */ /* 0x001fda0003f65270 */
[----:B------:R-:W-:-:S04]  /*1f9f0*/  @!P3 LOP3.LUT R11, R11, 0x80000000, RZ, 0xfc, !PT ;  /* 0x800000000b0bb812 */ /* 0x000fc800078efcff */
[----:B------:R-:W-:Y:S01]  /*1fa00*/  ISETP.NE.AND P3, PT, R18, R11, PT ;  /* 0x0000000b1200720c */ /* 0x000fe20003f65270 */
[----:B------:R0:W-:Y:S03]  /*1fa10*/  STL [R8+0x24], R11 ;  /* 0x0000240b08007387 */ /* 0x0001e60000100800 */
[----:B------:R-:W-:-:S04]  /*1fa20*/  SEL R13, RZ, 0x1, !P3 ;  /* 0x00000001ff0d7807 */ /* 0x000fc80005800000 */
[----:B------:R-:W-:-:S07]  /*1fa30*/  LOP3.LUT R34, R34, R13, RZ, 0xfc, !PT ;  /* 0x0000000d22227212 */ /* 0x000fce00078efcff */
.L_x_763:
[----:B------:R-:W-:Y:S05]  /*1fa40*/  BSYNC.RECONVERGENT B2 ;  /* 0x0000000000027941 */ /* 0x000fea0003800200 */
.L_x_762:
[----:B------:R-:W-:Y:S01]  /*1fa50*/  ISETP.GT.AND P6, PT, R19, -0x1, PT ;  /* 0xffffffff1300780c */ /* 0x000fe20003fc4270 */
[----:B------:R-:W-:Y:S01]  /*1fa60*/  BSSY.RECONVERGENT B2, `(.L_x_764) ;  /* 0x000000c000027945 */ /* 0x000fe20003800200 */
[----:B------:R-:W-:Y:S02]  /*1fa70*/  LOP3.LUT R10, R25, R35, RZ, 0xc0, !PT ;  /* 0x00000023190a7212 */ /* 0x000fe400078ec0ff */
[----:B------:R-:W-:-:S09]  /*1fa80*/  ISETP.NE.AND P3, PT, R15, R24, PT ;  /* 0x000000180f00720c */ /* 0x000fd20003f65270 */
[----:B------:R-:W-:Y:S05]  /*1fa90*/  @P2 BRA P6, `(.L_x_765) ;  /* 0x0000000000202947 */ /* 0x000fea0003000000 */
[----:B01-34-:R-:W-:-:S04]  /*1faa0*/  LOP3.LUT R0, R19, R35, RZ, 0x30, !PT ;  /* 0x0000002313007212 */ /* 0x01bfc800078e30ff */
[----:B--2---:R-:W0:Y:S02]  /*1fab0*/  POPC R11, R0 ;  /* 0x00000000000b7309 */ /* 0x004e240000000000 */
[----:B0-----:R-:W-:-:S13]  /*1fac0*/  ISETP.NE.AND P2, PT, R11, 0x1, PT ;  /* 0x000000010b00780c */ /* 0x001fda0003f45270 */
[----:B------:R-:W-:-:S04]  /*1fad0*/  @!P2 LOP3.LUT R0, R0, 0x80000000, RZ, 0xfc, !PT ;  /* 0x800000000000a812 */ /* 0x000fc800078efcff */
[----:B------:R-:W-:Y:S01]  /*1fae0*/  ISETP.NE.AND P2, PT, R19, R0, PT ;  /* 0x000000001300720c */ /* 0x000fe20003f45270 */
[----:B------:R0:W-:Y:S03]  /*1faf0*/  STL [R8+-0x28], R0 ;  /* 0xffffd80008007387 */ /* 0x0001e60000100800 */
[----:B------:R-:W-:-:S04]  /*1fb00*/  SEL R11, RZ, 0x1, !P2 ;  /* 0x00000001ff0b7807 */ /* 0x000fc80005000000 */
[----:B------:R-:W-:-:S07]  /*1fb10*/  LOP3.LUT R34, R34, R11, RZ, 0xfc, !PT ;  /* 0x0000000b22227212 */ /* 0x000fce00078efcff */
.L_x_765:
[----:B------:R-:W-:Y:S05]  /*1fb20*/  BSYNC.RECONVERGENT B2 ;  /* 0x0000000000027941 */ /* 0x000fea0003800200 */
.L_x_764:
        /* <DEDUP_REMOVED lines=13> */
.L_x_767:
[----:B------:R-:W-:Y:S05]  /*1fc00*/  BSYNC.RECONVERGENT B2 ;  /* 0x0000000000027941 */ /* 0x000fea0003800200 */
.L_x_766:
        /* <DEDUP_REMOVED lines=10> */
[----:B------:R0:W-:Y:S03]  /*1fcb0*/  STL [R8], R0 ;  /* 0x0000000008007387 */ /* 0x0001e60000100800 */
[----:B------:R-:W-:-:S04]  /*1fcc0*/  SEL R11, RZ, 0x1, !P0 ;  /* 0x00000001ff0b7807 */ /* 0x000fc80004000000 */
[----:B------:R-:W-:-:S07]  /*1fcd0*/  LOP3.LUT R34, R34, R11, RZ, 0xfc, !PT ;  /* 0x0000000b22227212 */ /* 0x000fce00078efcff */
.L_x_769:
[----:B------:R-:W-:Y:S05]  /*1fce0*/  BSYNC.RECONVERGENT B2 ;  /* 0x0000000000027941 */ /* 0x000fea0003800200 */
.L_x_768:
        /* <DEDUP_REMOVED lines=19> */
.L_x_771:
[----:B------:R-:W-:Y:S05]  /*1fe20*/  BSYNC.RECONVERGENT B2 ;  /* 0x0000000000027941 */ /* 0x000fea0003800200 */
.L_x_770:
        /* <DEDUP_REMOVED lines=10> */
[----:B------:R0:W-:Y:S03]  /*1fed0*/  STL [R8+0x28], R0 ;  /* 0x0000280008007387 */ /* 0x0001e60000100800 */
[----:B------:R-:W-:-:S04]  /*1fee0*/  SEL R11, RZ, 0x1, !P4 ;  /* 0x00000001ff0b7807 */ /* 0x000fc80006000000 */
[----:B------:R-:W-:-:S07]  /*1fef0*/  LOP3.LUT R34, R34, R11, RZ, 0xfc, !PT ;  /* 0x0000000b22227212 */ /* 0x000fce00078efcff */
.L_x_773:
[----:B------:R-:W-:Y:S05]  /*1ff00*/  BSYNC.RECONVERGENT B2 ;  /* 0x0000000000027941 */ /* 0x000fea0003800200 */
.L_x_772:
        /* <DEDUP_REMOVED lines=13> */
.L_x_775:
[----:B------:R-:W-:Y:S05]  /*1ffe0*/  BSYNC.RECONVERGENT B2 ;  /* 0x0000000000027941 */ /* 0x000fea0003800200 */
.L_x_774:
        /* <DEDUP_REMOVED lines=13> */
.L_x_777:
[----:B------:R-:W-:Y:S05]  /*200c0*/  BSYNC.RECONVERGENT B2 ;  /* 0x0000000000027941 */ /* 0x000fea0003800200 */
.L_x_776:
        /* <DEDUP_REMOVED lines=13> */
.L_x_779:
[----:B------:R-:W-:Y:S05]  /*201a0*/  BSYNC.RECONVERGENT B2 ;  /* 0x0000000000027941 */ /* 0x000fea0003800200 */
.L_x_778:
        /* <DEDUP_REMOVED lines=13> */
.L_x_781:
[----:B------:R-:W-:Y:S05]  /*20280*/  BSYNC.RECONVERGENT B2 ;  /* 0x0000000000027941 */ /* 0x000fea0003800200 */
.L_x_780:
        /* <DEDUP_REMOVED lines=18> */
.L_x_783:
[----:B------:R-:W-:Y:S05]  /*203b0*/  BSYNC.RECONVERGENT B2 ;  /* 0x0000000000027941 */ /* 0x000fea0003800200 */
.L_x_782:
[----:B------:R-:W-:Y:S01]  /*203c0*/  ISETP.GT.AND P6, PT, R29, -0x1, PT ;  /* 0xffffffff1d00780c */ /* 0x000fe20003fc4270 */
[----:B------:R-:W-:Y:S01]  /*203d0*/  BSSY.RECONVERGENT B2, `(.L_x_784) ;  /* 0x000000b000027945 */ /* 0x000fe20003800200 */
[----:B------:R-:W-:-:S11]  /*203e0*/  ISETP.GT.AND P5, PT, R30, -0x1, PT ;  /* 0xffffffff1e00780c */ /* 0x000fd60003fa4270 */
[----:B------:R-:W-:Y:S05]  /*203f0*/  @P4 BRA P6, `(.L_x_785) ;  /* 0x0000000000204947 */ /* 0x000fea0003000000 */
[----:B01-34-:R-:W-:-:S04]  /*20400*/  LOP3.LUT R0, R29, R35, RZ, 0x30, !PT ;  /* 0x000000231d007212 */ /* 0x01bfc800078e30ff */
[----:B------:R-:W0:Y:S02]  /*20410*/  POPC R10, R0 ;  /* 0x00000000000a7309 */ /* 0x000e240000000000 */
[----:B0-----:R-:W-:-:S13]  /*20420*/  ISETP.NE.AND P4, PT, R10, 0x1, PT ;  /* 0x000000010a00780c */ /* 0x001fda0003f85270 */
[----:B------:R-:W-:-:S04]  /*20430*/  @!P4 LOP3.LUT R0, R0, 0x80000000, RZ, 0xfc, !PT ;  /* 0x800000000000c812 */ /* 0x000fc800078efcff */
[----:B------:R-:W-:Y:S01]  /*20440*/  ISETP.NE.AND P4, PT, R29, R0, PT ;  /* 0x000000001d00720c */ /* 0x000fe20003f85270 */
[----:B------:R0:W-:Y:S03]  /*20450*/  STL [R8+-0x20], R0 ;  /* 0xffffe00008007387 */ /* 0x0001e60000100800 */
[----:B--2---:R-:W-:-:S04]  /*20460*/  SEL R11, RZ, 0x1, !P4 ;  /* 0x00000001ff0b7807 */ /* 0x004fc80006000000 */
[----:B------:R-:W-:-:S07]  /*20470*/  LOP3.LUT R34, R34, R11, RZ, 0xfc, !PT ;  /* 0x0000000b22227212 */ /* 0x000fce00078efcff */
.L_x_785:
[----:B------:R-:W-:Y:S05]  /*20480*/  BSYNC.RECONVERGENT B2 ;  /* 0x0000000000027941 */ /* 0x000fea0003800200 */
.L_x_784:
[----:B------:R-:W-:Y:S04]  /*20490*/  BSSY.RECONVERGENT B2, `(.L_x_786) ;  /* 0x000000a000027945 */ /* 0x000fe80003800200 */
        /* <DEDUP_REMOVED lines=9> */
.L_x_787:
[----:B------:R-:W-:Y:S05]  /*20530*/  BSYNC.RECONVERGENT B2 ;  /* 0x0000000000027941 */ /* 0x000fea0003800200 */
.L_x_786:
[----:B------:R-:W-:Y:S01]  /*20540*/  ISETP.GT.AND P5, PT, R31, -0x1, PT ;  /* 0xffffffff1f00780c */ /* 0x000fe20003fa4270 */
[----:B------:R-:W-:Y:S01]  /*20550*/  BSSY.RECONVERGENT B2, `(.L_x_788) ;  /* 0x000000c000027945 */ /* 0x000fe20003800200 */
[----:B------:R-:W-:Y:S02]  /*20560*/  ISETP.GT.AND P4, PT, R32, -0x1, PT ;  /* 0xffffffff2000780c */ /* 0x000fe40003f84270 */
[----:B------:R-:W-:-:S09]  /*20570*/  ISETP.GT.AND P3, PT, R33, -0x1, PT ;  /* 0xffffffff2100780c */ /* 0x000fd20003f64270 */
[----:B------:R-:W-:Y:S05]  /*20580*/  @P2 BRA P5, `(.L_x_789) ;  /* 0x0000000000202947 */ /* 0x000fea0002800000 */
[----:B01-34-:R-:W-:-:S04]  /*20590*/  LOP3.LUT R0, R31, R35, RZ, 0x30, !PT ;  /* 0x000000231f007212 */ /* 0x01bfc800078e30ff */
[----:B------:R-:W0:Y:S02]  /*205a0*/  POPC R10, R0 ;  /* 0x00000000000a7309 */ /* 0x000e240000000000 */
[----:B0-----:R-:W-:-:S13]  /*205b0*/  ISETP.NE.AND P2, PT, R10, 0x1, PT ;  /* 0x000000010a00780c */ /* 0x001fda0003f45270 */
[----:B------:R-:W-:-:S04]  /*205c0*/  @!P2 LOP3.LUT R0, R0, 0x80000000, RZ, 0xfc, !PT ;  /* 0x800000000000a812 */ /* 0x000fc800078efcff */
[----:B------:R-:W-:Y:S01]  /*205d0*/  ISETP.NE.AND P2, PT, R31, R0, PT ;  /* 0x000000001f00720c */ /* 0x000fe20003f45270 */
[----:B------:R0:W-:Y:S03]  /*205e0*/  STL [R8+0x8], R0 ;  /* 0x0000080008007387 */ /* 0x0001e60000100800 */
[----:B--2---:R-:W-:-:S04]  /*205f0*/  SEL R11, RZ, 0x1, !P2 ;  /* 0x00000001ff0b7807 */ /* 0x004fc80005000000 */
[----:B------:R-:W-:-:S07]  /*20600*/  LOP3.LUT R34, R34, R11, RZ, 0xfc, !PT ;  /* 0x0000000b22227212 */ /* 0x000fce00078efcff */
.L_x_789:
[----:B------:R-:W-:Y:S05]  /*20610*/  BSYNC.RECONVERGENT B2 ;  /* 0x0000000000027941 */ /* 0x000fea0003800200 */
.L_x_788:
[----:B------:R-:W-:Y:S04]  /*20620*/  BSSY.RECONVERGENT B2, `(.L_x_790) ;  /* 0x000000a000027945 */ /* 0x000fe80003800200 */
        /* <DEDUP_REMOVED lines=9> */
.L_x_791:
[----:B------:R-:W-:Y:S05]  /*206c0*/  BSYNC.RECONVERGENT B2 ;  /* 0x0000000000027941 */ /* 0x000fea0003800200 */
.L_x_790:
[----:B------:R-:W-:Y:S05]  /*206d0*/  @P0 BRA P3, `(.L_x_745) ;  /* 0x0000000000200947 */ /* 0x000fea0001800000 */
[----:B------:R-:W-:-:S04]  /*206e0*/  LOP3.LUT R35, R33, R35, RZ, 0x30, !PT ;  /* 0x0000002321237212 */ /* 0x000fc800078e30ff */
[----:B01-34-:R-:W0:Y:S02]  /*206f0*/  POPC R0, R35 ;  /* 0x0000002300007309 */ /* 0x01be240000000000 */
[----:B0-----:R-:W-:-:S13]  /*20700*/  ISETP.NE.AND P0, PT, R0, 0x1, PT ;  /* 0x000000010000780c */ /* 0x001fda0003f05270 */
[----:B------:R-:W-:-:S04]  /*20710*/  @!P0 LOP3.LUT R35, R35, 0x80000000, RZ, 0xfc, !PT ;  /* 0x8000000023238812 */ /* 0x000fc800078efcff */
[----:B------:R-:W-:Y:S01]  /*20720*/  ISETP.NE.AND P0, PT, R33, R35, PT ;  /* 0x000000232100720c */ /* 0x000fe20003f05270 */
[----:B------:R0:W-:Y:S03]  /*20730*/  STL [R8+0x30], R35 ;  /* 0x0000302308007387 */ /* 0x0001e60000100800 */
[----:B--2---:R-:W-:-:S04]  /*20740*/  SEL R11, RZ, 0x1, !P0 ;  /* 0x00000001ff0b7807 */ /* 0x004fc80004000000 */
[----:B------:R-:W-:-:S07]  /*20750*/  LOP3.LUT R34, R34, R11, RZ, 0xfc, !PT ;  /* 0x0000000b22227212 */ /* 0x000fce00078efcff */
.L_x_745:
[----:B------:R-:W-:Y:S05]  /*20760*/  BSYNC.RECONVERGENT B1 ;  /* 0x0000000000017941 */ /* 0x000fea0003800200 */
.L_x_744:
[----:B------:R-:W-:Y:S01]  /*20770*/  ISETP.NE.AND P0, PT, R45, RZ, PT ;  /* 0x000000ff2d00720c */ /* 0x000fe20003f05270 */
[----:B01234-:R-:W-:Y:S01]  /*20780*/  VIADD R8, R8, 0x64 ;  /* 0x0000006408087836 */ /* 0x01ffe20000000000 */
[----:B------:R-:W-:-:S11]  /*20790*/  LOP3.LUT R6, R5, R6, R34, 0xfe, !PT ;  /* 0x0000000605067212 */ /* 0x000fd600078efe22 */
[----:B------:R-:W-:Y:S05]  /*207a0*/  @P0 BRA `(.L_x_792) ;  /* 0xffffffac00680947 */ /* 0x000fea000383ffff */
[----:B------:R-:W-:-:S13]  /*207b0*/  ISETP.NE.AND P0, PT, R6, 0x3, PT ;  /* 0x000000030600780c */ /* 0x000fda0003f05270 */
[----:B------:R-:W-:Y:S05]  /*207c0*/  @!P0 BRA `(.L_x_342) ;  /* 0x0000037800f88947 */ /* 0x000fea0003800000 */
[----:B------:R-:W-:-:S07]  /*207d0*/  IMAD.MOV.U32 R9, RZ, RZ, RZ ;  /* 0x000000ffff097224 */ /* 0x000fce00078e00ff */
.L_x_943:
        /* <DEDUP_REMOVED lines=151> */
[----:B------:R-:W-:Y:S01]  /*21150*/  @!P2 SEL R34, R5, 0x80000000, !P0 ;  /* 0x800000000522a807 */ /* 0x000fe20004000000 */
[----:B------:R-:W-:Y:S01]  /*21160*/  IMAD.MOV.U32 R5, RZ, RZ, RZ ;  /* 0x000000ffff057224 */ /* 0x000fe200078e00ff */
[----:B------:R-:W-:Y:S02]  /*21170*/  ISETP.GE.AND P0, PT, R10, RZ, PT ;  /* 0x000000ff0a00720c */ /* 0x000fe40003f06270 */
[----:B------:R-:W-:-:S04]  /*21180*/  @!P2 LOP3.LUT R35, R34, R35, RZ, 0xfc, !PT ;  /* 0x000000232223a212 */ /* 0x000fc800078efcff */
[----:B------:R-:W-:-:S13]  /*21190*/  ISETP.GT.AND P1, PT, R35, -0x1, PT ;  /* 0xffffffff2300780c */ /* 0x000fda0003f24270 */
[----:B------:R-:W-:Y:S05]  /*211a0*/  @P1 BRA `(.L_x_794) ;  /* 0x00000000000c1947 */ /* 0x000fea0003800000 */
[----:B------:R0:W-:Y:S04]  /*211b0*/  STL [R1+0xc38], RZ ;  /* 0x000c38ff01007387 */ /* 0x0001e80000100800 */
[----:B------:R0:W5:Y:S01]  /*211c0*/  LDL R0, [R8] ;  /* 0x0000000008007983 */ /* 0x0001620000100800 */
[----:B------:R-:W-:-:S07]  /*211d0*/  IMAD.MOV.U32 R5, RZ, RZ, 0x3 ;  /* 0x00000003ff057424 */ /* 0x000fce00078e00ff */
.L_x_794:
[----:B------:R-:W-:Y:S05]  /*211e0*/  BSYNC.RECONVERGENT B1 ;  /* 0x0000000000017941 */ /* 0x000fea0003800200 */
.L_x_793:
        /* <DEDUP_REMOVED lines=13> */
.L_x_796:
[----:B------:R-:W-:Y:S05]  /*212c0*/  BSYNC.RECONVERGENT B1 ;  /* 0x0000000000017941 */ /* 0x000fea0003800200 */
.L_x_795:
[----:B------:R-:W-:Y:S01]  /*212d0*/  BSSY.RECONVERGENT B1, `(.L_x_797) ;  /* 0x000000c000017945 */ /* 0x000fe20003800200 */
[----:B------:R-:W-:-:S03]  /*212e0*/  ISETP.GE.AND P1, PT, R16, RZ, PT ;  /* 0x000000ff1000720c */ /* 0x000fc60003f26270 */
[----:B------:R-:W-:Y:S10]  /*212f0*/  @!P0 BRA `(.L_x_798) ;  /* 0x0000000000248947 */ /* 0x000ff40003800000 */
[----:B-1----:R-:W-:-:S04]  /*21300*/  LOP3.LUT R37, R10, R35, RZ, 0x30, !PT ;  /* 0x000000230a257212 */ /* 0x002fc800078e30ff */
[----:B------:R-:W1:Y:S02]  /*21310*/  POPC R34, R37 ;  /* 0x0000002500227309 */ /* 0x000e640000000000 */
[----:B-1----:R-:W-:-:S13]  /*21320*/  ISETP.NE.AND P0, PT, R34, 0x1, PT ;  /* 0x000000012200780c */ /* 0x002fda0003f05270 */
[----:B------:R-:W-:-:S04]  /*21330*/  @!P0 LOP3.LUT R37, R37, 0x80000000, RZ, 0xfc, !PT ;  /* 0x8000000025258812 */ /* 0x000fc800078efcff */
[----:B------:R-:W-:Y:S01]  /*21340*/  ISETP.NE.AND P0, PT, R10, R37, PT ;  /* 0x000000250a00720c */ /* 0x000fe20003f05270 */
[----:B------:R2:W-:Y:S01]  /*21350*/  STL [R8+0x1f4], R37 ;  /* 0x0001f42508007387 */ /* 0x0005e20000100800 */
[----:B------:R-:W-:Y:S02]  /*21360*/  IMAD.MOV.U32 R10, RZ, RZ, R37 ;  /* 0x000000ffff0a7224 */ /* 0x000fe400078e0025 */
[----:B------:R-:W-:-:S04]  /*21370*/  SEL R34, RZ, 0x1, !P0 ;  /* 0x00000001ff227807 */ /* 0x000fc80004000000 */
[----:B------:R-:W-:-:S07]  /*21380*/  LOP3.LUT R5, R5, R34, RZ, 0xfc, !PT ;  /* 0x0000002205057212 */ /* 0x000fce00078efcff */
.L_x_798:
[----:B------:R-:W-:Y:S05]  /*21390*/  BSYNC.RECONVERGENT B1 ;  /* 0x0000000000017941 */ /* 0x000fea0003800200 */
.L_x_797:
[----:B------:R-:W-:Y:S01]  /*213a0*/  BSSY.RECONVERGENT B1, `(.L_x_799) ;  /* 0x000000c000017945 */ /* 0x000fe20003800200 */
[----:B------:R-:W-:-:S03]  /*213b0*/  ISETP.GE.AND P0, PT, R17, RZ, PT ;  /* 0x000000ff1100720c */ /* 0x000fc60003f06270 */
[----:B------:R-:W-:Y:S10]  /*213c0*/  @!P6 BRA `(.L_x_800) ;  /* 0x000000000024e947 */ /* 0x000ff40003800000 */
[----:B------:R-:W-:-:S04]  /*213d0*/  LOP3.LUT R34, R11, R35, RZ, 0x30, !PT ;  /* 0x000000230b227212 */ /* 0x000fc800078e30ff */
[----:B------:R-:W3:Y:S02]  /*213e0*/  POPC R36, R34 ;  /* 0x0000002200247309 */ /* 0x000ee40000000000 */
[----:B---3--:R-:W-:-:S13]  /*213f0*/  ISETP.NE.AND P6, PT, R36, 0x1, PT ;  /* 0x000000012400780c */ /* 0x008fda0003fc5270 */
[----:B------:R-:W-:-:S04]  /*21400*/  @!P6 LOP3.LUT R34, R34, 0x80000000, RZ, 0xfc, !PT ;  /* 0x800000002222e812 */ /* 0x000fc800078efcff */
[----:B------:R-:W-:Y:S01]  /*21410*/  ISETP.NE.AND P6, PT, R11, R34, PT ;  /* 0x000000220b00720c */ /* 0x000fe20003fc5270 */
[----:B------:R3:W-:Y:S01]  /*21420*/  STL [R8+0x3e8], R34 ;  /* 0x0003e82208007387 */ /* 0x0007e20000100800 */
[----:B------:R-:W-:Y:S02]  /*21430*/  IMAD.MOV.U32 R11, RZ, RZ, R34 ;  /* 0x000000ffff0b7224 */ /* 0x000fe400078e0022 */
[----:B------:R-:W-:-:S04]  /*21440*/  SEL R36, RZ, 0x1, !P6 ;  /* 0x00000001ff247807 */ /* 0x000fc80007000000 */
[----:B------:R-:W-:-:S07]  /*21450*/  LOP3.LUT R5, R5, R36, RZ, 0xfc, !PT ;  /* 0x0000002405057212 */ /* 0x000fce00078efcff */
.L_x_800:
[----:B------:R-:W-:Y:S05]  /*21460*/  BSYNC.RECONVERGENT B1 ;  /* 0x0000000000017941 */ /* 0x000fea0003800200 */
.L_x_799:
[----:B------:R-:W-:Y:S01]  /*21470*/  BSSY.RECONVERGENT B1, `(.L_x_801) ;  /* 0x000000c000017945 */ /* 0x000fe20003800200 */
[----:B------:R-:W-:-:S03]  /*21480*/  ISETP.GE.AND P6, PT, R18, RZ, PT ;  /* 0x000000ff1200720c */ /* 0x000fc60003fc6270 */
[----:B------:R-:W-:Y:S10]  /*21490*/  @!P5 BRA `(.L_x_802) ;  /* 0x000000000024d947 */ /* 0x000ff40003800000 */
[----:B-12---:R-:W-:-:S04]  /*214a0*/  LOP3.LUT R37, R12, R35, RZ, 0x30, !PT ;  /* 0x000000230c257212 */ /* 0x006fc800078e30ff */
        /* <DEDUP_REMOVED lines=8> */
.L_x_802:
[----:B------:R-:W-:Y:S05]  /*21530*/  BSYNC.RECONVERGENT B1 ;  /* 0x0000000000017941 */ /* 0x000fea0003800200 */
.L_x_801:
[----:B------:R-:W-:Y:S01]  /*21540*/  BSSY.RECONVERGENT B1, `(.L_x_803) ;  /* 0x000000c000017945 */ /* 0x000fe20003800200 */
[----:B------:R-:W-:-:S03]  /*21550*/  ISETP.GE.AND P5, PT, R19, RZ, PT ;  /* 0x000000ff1300720c */ /* 0x000fc60003fa6270 */
[----:B------:R-:W-:Y:S10]  /*21560*/  @!P4 BRA `(.L_x_804) ;  /* 0x000000000024c947 */ /* 0x000ff40003800000 */
[----:B---3--:R-:W-:-:S04]  /*21570*/  LOP3.LUT R34, R13, R35, RZ, 0x30, !PT ;  /* 0x000000230d227212 */ /* 0x008fc800078e30ff */
        /* <DEDUP_REMOVED lines=8> */
.L_x_804:
[----:B------:R-:W-:Y:S05]  /*21600*/  BSYNC.RECONVERGENT B1 ;  /* 0x0000000000017941 */ /* 0x000fea0003800200 */
.L_x_803:
        /* <DEDUP_REMOVED lines=12> */
.L_x_806:
[----:B------:R-:W-:Y:S05]  /*216d0*/  BSYNC.RECONVERGENT B1 ;  /* 0x0000000000017941 */ /* 0x000fea0003800200 */
.L_x_805:
        /* <DEDUP_REMOVED lines=12> */
.L_x_808:
[----:B------:R-:W-:Y:S05]  /*217a0*/  BSYNC.RECONVERGENT B1 ;  /* 0x0000000000017941 */ /* 0x000fea0003800200 */
.L_x_807:
        /* <DEDUP_REMOVED lines=12> */
.L_x_810:
[----:B------:R-:W-:Y:S05]  /*21870*/  BSYNC.RECONVERGENT B1 ;  /* 0x0000000000017941 */ /* 0x000fea0003800200 */
.L_x_809:
        /* <DEDUP_REMOVED lines=12> */
.L_x_812:
[----:B------:R-:W-:Y:S05]  /*21940*/  BSYNC.RECONVERGENT B1 ;  /* 0x0000000000017941 */ /* 0x000fea0003800200 */
.L_x_811:
        /* <DEDUP_REMOVED lines=12> */
.L_x_814:
[----:B------:R-:W-:Y:S05]  /*21a10*/  BSYNC.RECONVERGENT B1 ;  /* 0x0000000000017941 */ /* 0x000fea0003800200 */
.L_x_813:
        /* <DEDUP_REMOVED lines=12> */
.L_x_816:
[----:B------:R-:W-:Y:S05]  /*21ae0*/  BSYNC.RECONVERGENT B1 ;  /* 0x0000000000017941 */ /* 0x000fea0003800200 */
.L_x_815:
        /* <DEDUP_REMOVED lines=12> */
.L_x_818:
[----:B------:R-:W-:Y:S05]  /*21bb0*/  BSYNC.RECONVERGENT B1 ;  /* 0x0000000000017941 */ /* 0x000fea0003800200 */
.L_x_817:
        /* <DEDUP_REMOVED lines=12> */
.L_x_820:
[----:B------:R-:W-:Y:S05]  /*21c80*/  BSYNC.RECONVERGENT B1 ;  /* 0x0000000000017941 */ /* 0x000fea0003800200 */
.L_x_819:
        /* <DEDUP_REMOVED lines=12> */
.L_x_822:
[----:B------:R-:W-:Y:S05]  /*21d50*/  BSYNC.RECONVERGENT B1 ;  /* 0x0000000000017941 */ /* 0x000fea0003800200 */
.L_x_821:
        /* <DEDUP_REMOVED lines=12> */
.L_x_824:
[----:B------:R-:W-:Y:S05]  /*21e20*/  BSYNC.RECONVERGENT B1 ;  /* 0x0000000000017941 */ /* 0x000fea0003800200 */
.L_x_823:
        /* <DEDUP_REMOVED lines=12> */
.L_x_826:
[----:B------:R-:W-:Y:S05]  /*21ef0*/  BSYNC.RECONVERGENT B1 ;  /* 0x0000000000017941 */ /* 0x000fea0003800200 */
.L_x_825:
        /* <DEDUP_REMOVED lines=12> */
.L_x_828:
[----:B------:R-:W-:Y:S05]  /*21fc0*/  BSYNC.RECONVERGENT B1 ;  /* 0x0000000000017941 */ /* 0x000fea0003800200 */
.L_x_827:
        /* <DEDUP_REMOVED lines=12> */
.L_x_830:
[----:B------:R-:W-:Y:S05]  /*22090*/  BSYNC.RECONVERGENT B1 ;  /* 0x0000000000017941 */ /* 0x000fea0003800200 */
.L_x_829:
        /* <DEDUP_REMOVED lines=12> */
.L_x_832:
[----:B------:R-:W-:Y:S05]  /*22160*/  BSYNC.RECONVERGENT B1 ;  /* 0x0000000000017941 */ /* 0x000fea0003800200 */
.L_x_831:
        /* <DEDUP_REMOVED lines=11> */
.L_x_834:
[----:B------:R-:W-:Y:S05]  /*22220*/  BSYNC.RECONVERGENT B1 ;  /* 0x0000000000017941 */ /* 0x000fea0003800200 */
.L_x_833:
[----:B------:R-:W-:Y:S04]  /*22230*/  BSSY.RECONVERGENT B1, `(.L_x_835) ;  /* 0x000000b000017945 */ /* 0x000fe80003800200 */
[----:B------:R-:W-:Y:S05]  /*22240*/  @!P2 BRA `(.L_x_836) ;  /* 0x000000000024a947 */ /* 0x000fea0003800000 */
        /* <DEDUP_REMOVED lines=9> */
.L_x_836:
[----:B------:R-:W-:Y:S05]  /*222e0*/  BSYNC.RECONVERGENT B1 ;  /* 0x0000000000017941 */ /* 0x000fea0003800200 */
.L_x_835:
        /* <DEDUP_REMOVED lines=11> */
.L_x_838:
[----:B------:R-:W-:Y:S05]  /*223a0*/  BSYNC.RECONVERGENT B1 ;  /* 0x0000000000017941 */ /* 0x000fea0003800200 */
.L_x_837:
        /* <DEDUP_REMOVED lines=11> */
.L_x_840:
[----:B------:R-:W-:Y:S05]  /*22460*/  BSYNC.RECONVERGENT B1 ;  /* 0x0000000000017941 */ /* 0x000fea0003800200 */
.L_x_839:
        /* <DEDUP_REMOVED lines=11> */
.L_x_842:
[----:B------:R-:W-:Y:S05]  /*22520*/  BSYNC.RECONVERGENT B1 ;  /* 0x0000000000017941 */ /* 0x000fea0003800200 */
.L_x_841:
[----:B------:R-:W-:Y:S04]  /*22530*/  BSSY.RECONVERGENT B1, `(.L_x_843) ;  /* 0x000000b000017945 */ /* 0x000fe80003800200 */
[----:B------:R-:W-:Y:S05]  /*22540*/  @!P5 BRA `(.L_x_844) ;  /* 0x000000000024d947 */ /* 0x000fea0003800000 */
[----:B------:R-:W-:-:S04]  /*22550*/  LOP3.LUT R35, R33, R35, RZ, 0x30, !PT ;  /* 0x0000002321237212 */ /* 0x000fc800078e30ff */
[----:B---3--:R-:W3:Y:S02]  /*22560*/  POPC R34, R35 ;  /* 0x0000002300227309 */ /* 0x008ee40000000000 */
[----:B---3--:R-:W-:-:S13]  /*22570*/  ISETP.NE.AND P0, PT, R34, 0x1, PT ;  /* 0x000000012200780c */ /* 0x008fda0003f05270 */
[----:B------:R-:W-:-:S04]  /*22580*/  @!P0 LOP3.LUT R35, R35, 0x80000000, RZ, 0xfc, !PT ;  /* 0x8000000023238812 */ /* 0x000fc800078efcff */
[----:B------:R-:W-:Y:S01]  /*22590*/  ISETP.NE.AND P0, PT, R33, R35, PT ;  /* 0x000000232100720c */ /* 0x000fe20003f05270 */
[----:B------:R3:W-:Y:S01]  /*225a0*/  STL [R8+0x960], R35 ;  /* 0x0009602308007387 */ /* 0x0007e20000100800 */
[----:B------:R-:W-:Y:S02]  /*225b0*/  IMAD.MOV.U32 R33, RZ, RZ, R35 ;  /* 0x000000ffff217224 */ /* 0x000fe400078e0023 */
[----:B------:R-:W-:-:S04]  /*225c0*/  SEL R34, RZ, 0x1, !P0 ;  /* 0x00000001ff227807 */ /* 0x000fc80004000000 */
[----:B------:R-:W-:-:S07]  /*225d0*/  LOP3.LUT R5, R5, R34, RZ, 0xfc, !PT ;  /* 0x0000002205057212 */ /* 0x000fce00078efcff */
.L_x_844:
[----:B------:R-:W-:Y:S05]  /*225e0*/  BSYNC.RECONVERGENT B1 ;  /* 0x0000000000017941 */ /* 0x000fea0003800200 */
.L_x_843:
[----:B------:R-:W5:Y:S01]  /*225f0*/  POPC R40, R0 ;  /* 0x0000000000287309 */ /* 0x000f620000000000 */
[----:B------:R0:W-:Y:S01]  /*22600*/  STL.128 [R1], RZ ;  /* 0x000000ff01007387 */ /* 0x0001e20000100c00 */
[----:B------:R-:W-:Y:S01]  /*22610*/  BSSY.RECONVERGENT B1, `(.L_x_845) ;  /* 0x0000019000017945 */ /* 0x000fe20003800200 */
[----:B---3--:R-:W-:Y:S02]  /*22620*/  IMAD.MOV.U32 R35, RZ, RZ, RZ ;  /* 0x000000ffff237224 */ /* 0x008fe400078e00ff */
        /* <DEDUP_REMOVED lines=10> */
[----:B------:R-:W3:Y:S01]  /*226d0*/  FLO.U32 R34, R0 ;  /* 0x0000000000227300 */ /* 0x000ee200000e0000 */
[----:B-12-4-:R-:W-:Y:S01]  /*226e0*/  IMAD.MOV.U32 R37, RZ, RZ, -0x80000000 ;  /* 0x80000000ff257424 */ /* 0x016fe200078e00ff */
[----:B---3--:R-:W-:-:S04]  /*226f0*/  IADD3 R34, PT, PT, -R34, 0x1f, RZ ;  /* 0x0000001f22227810 */ /* 0x008fc80007ffe1ff */
[----:B------:R-:W-:-:S04]  /*22700*/  SHF.R.U32.HI R37, RZ, R34, R37 ;  /* 0x00000022ff257219 */ /* 0x000fc80000011625 */
[----:B------:R-:W-:-:S04]  /*22710*/  LOP3.LUT R34, R37, R0, RZ, 0x3c, !PT ;  /* 0x0000000025227212 */ /* 0x000fc800078e3cff */
[----:B------:R-:W1:Y:S02]  /*22720*/  FLO.U32 R35, R34 ;  /* 0x0000002200237300 */ /* 0x000e6400000e0000 */
[----:B-1----:R-:W-:-:S05]  /*22730*/  IMAD R36, R35, 0x4, R2 ;  /* 0x0000000423247824 */ /* 0x002fca00078e0202 */
[----:B------:R-:W2:Y:S01]  /*22740*/  LDL R38, [R36] ;  /* 0x0000000024267983 */ /* 0x000ea20000100800 */
[----:B------:R-:W-:Y:S01]  /*22750*/  IMAD.MOV.U32 R35, RZ, RZ, R0 ;  /* 0x000000ffff237224 */ /* 0x000fe200078e0000 */
[----:B--2---:R-:W-:-:S13]  /*22760*/  LOP3.LUT P0, RZ, R38, R37, RZ, 0xc0, !PT ;  /* 0x0000002526ff7212 */ /* 0x004fda000780c0ff */
[----:B------:R-:W-:Y:S01]  /*22770*/  @!P0 LOP3.LUT R37, R38, R37, RZ, 0xfc, !PT ;  /* 0x0000002526258212 */ /* 0x000fe200078efcff */
[----:B------:R-:W-:-:S04]  /*22780*/  @!P0 IMAD.MOV.U32 R35, RZ, RZ, RZ ;  /* 0x000000ffff238224 */ /* 0x000fc800078e00ff */
[----:B------:R3:W-:Y:S03]  /*22790*/  @!P0 STL [R36], R37 ;  /* 0x0000002524008387 */ /* 0x0007e60000100800 */
.L_x_846:
[----:B------:R-:W-:Y:S05]  /*227a0*/  BSYNC.RECONVERGENT B1 ;  /* 0x0000000000017941 */ /* 0x000fea0003800200 */
.L_x_845:
[----:B------:R-:W5:Y:S01]  /*227b0*/  POPC R38, R10 ;  /* 0x0000000a00267309 */ /* 0x000f620000000000 */
[----:B------:R-:W-:Y:S01]  /*227c0*/  BSSY.RECONVERGENT B1, `(.L_x_847) ;  /* 0x0000010000017945 */ /* 0x000fe20003800200 */
[----:B-----5:R-:W-:-:S04]  /*227d0*/  ISETP.NE.AND P0, PT, R38, 0x2, PT ;  /* 0x000000022600780c */ /* 0x020fc80003f05270 */
[----:B------:R-:W-:-:S13]  /*227e0*/  ISETP.LT.OR P0, PT, R10, RZ, P0 ;  /* 0x000000ff0a00720c */ /* 0x000fda0000701670 */
[----:B------:R-:W-:Y:S05]  /*227f0*/  @P0 BRA `(.L_x_848) ;  /* 0x0000000000300947 */ /* 0x000fea0003800000 */
[----:B------:R-:W5:Y:S01]  /*22800*/  FLO.U32 R34, R10 ;  /* 0x0000000a00227300 */ /* 0x000f6200000e0000 */
[----:B------:R-:W-:Y:S01]  /*22810*/  IMAD.MOV.U32 R39, RZ, RZ, -0x80000000 ;  /* 0x80000000ff277424 */ /* 0x000fe200078e00ff */
[----:B-----5:R-:W-:-:S04]  /*22820*/  IADD3 R34, PT, PT, -R34, 0x1f, RZ ;  /* 0x0000001f22227810 */ /* 0x020fc80007ffe1ff */
[----:B------:R-:W-:-:S04]  /*22830*/  SHF.R.U32.HI R39, RZ, R34, R39 ;  /* 0x00000022ff277219 */ /* 0x000fc80000011627 */
[----:B------:R-:W-:-:S04]  /*22840*/  LOP3.LUT R34, R39, R10, RZ, 0x3c, !PT ;  /* 0x0000000a27227212 */ /* 0x000fc800078e3cff */
[----:B-1234-:R-:W1:Y:S02]  /*22850*/  FLO.U32 R37, R34 ;  /* 0x0000002200257300 */ /* 0x01ee6400000e0000 */
[----:B-1----:R-:W-:-:S05]  /*22860*/  IMAD R37, R37, 0x4, R2 ;  /* 0x0000000425257824 */ /* 0x002fca00078e0202 */
[----:B------:R-:W2:Y:S02]  /*22870*/  LDL R36, [R37] ;  /* 0x0000000025247983 */ /* 0x000ea40000100800 */
[----:B--2---:R-:W-:-:S13]  /*22880*/  LOP3.LUT P0, RZ, R36, R39, RZ, 0xc0, !PT ;  /* 0x0000002724ff7212 */ /* 0x004fda000780c0ff */
[----:B------:R-:W-:Y:S02]  /*22890*/  @!P0 LOP3.LUT R36, R36, R39, RZ, 0xfc, !PT ;  /* 0x0000002724248212 */ /* 0x000fe400078efcff */
[----:B------:R-:W-:-:S03]  /*228a0*/  @P0 LOP3.LUT R35, R10, R35, RZ, 0xfc, !PT ;  /* 0x000000230a230212 */ /* 0x000fc600078efcff */
[----:B------:R1:W-:Y:S04]  /*228b0*/  @!P0 STL [R37], R36 ;  /* 0x0000002425008387 */ /* 0x0003e80000100800 */
.L_x_848:
[----:B------:R-:W-:Y:S05]  /*228c0*/  BSYNC.RECONVERGENT B1 ;  /* 0x0000000000017941 */ /* 0x000fea0003800200 */
.L_x_847:
[----:B------:R-:W5:Y:S01]  /*228d0*/  POPC R41, R11 ;  /* 0x0000000b00297309 */ /* 0x000f620000000000 */
[----:B------:R-:W-:Y:S01]  /*228e0*/  BSSY.RECONVERGENT B1, `(.L_x_849) ;  /* 0x0000010000017945 */ /* 0x000fe20003800200 */
[----:B-----5:R-:W-:-:S04]  /*228f0*/  ISETP.NE.AND P0, PT, R41, 0x2, PT ;  /* 0x000000022900780c */ /* 0x020fc80003f05270 */
[----:B------:R-:W-:-:S13]  /*22900*/  ISETP.LT.OR P0, PT, R11, RZ, P0 ;  /* 0x000000ff0b00720c */ /* 0x000fda0000701670 */
[----:B------:R-:W-:Y:S05]  /*22910*/  @P0 BRA `(.L_x_850) ;  /* 0x0000000000300947 */ /* 0x000fea0003800000 */
[----:B------:R-:W5:Y:S01]  /*22920*/  FLO.U32 R34, R11 ;  /* 0x0000000b00227300 */ /* 0x000f6200000e0000 */
[----:B-1234-:R-:W-:Y:S01]  /*22930*/  IMAD.MOV.U32 R37, RZ, RZ, -0x80000000 ;  /* 0x80000000ff257424 */ /* 0x01efe200078e00ff */
[----:B-----5:R-:W-:-:S04]  /*22940*/  IADD3 R34, PT, PT, -R34, 0x1f, RZ ;  /* 0x0000001f22227810 */ /* 0x020fc80007ffe1ff */
        /* <DEDUP_REMOVED lines=9> */
.L_x_850:
[----:B------:R-:W-:Y:S05]  /*229e0*/  BSYNC.RECONVERGENT B1 ;  /* 0x0000000000017941 */ /* 0x000fea0003800200 */
.L_x_849:
        /* <DEDUP_REMOVED lines=17> */
.L_x_852:
[----:B------:R-:W-:Y:S05]  /*22b00*/  BSYNC.RECONVERGENT B1 ;  /* 0x0000000000017941 */ /* 0x000fea0003800200 */
.L_x_851:
        /* <DEDUP_REMOVED lines=17> */
.L_x_854:
[----:B------:R-:W-:Y:S05]  /*22c20*/  BSYNC.RECONVERGENT B1 ;  /* 0x0000000000017941 */ /* 0x000fea0003800200 */
.L_x_853:
        /* <DEDUP_REMOVED lines=17> */
.L_x_856:
[----:B------:R-:W-:Y:S05]  /*22d40*/  BSYNC.RECONVERGENT B1 ;  /* 0x0000000000017941 */ /* 0x000fea0003800200 */
.L_x_855:
        /* <DEDUP_REMOVED lines=17> */
.L_x_858:
[----:B------:R-:W-:Y:S05]  /*22e60*/  BSYNC.RECONVERGENT B1 ;  /* 0x0000000000017941 */ /* 0x000fea0003800200 */
.L_x_857:
        /* <DEDUP_REMOVED lines=17> */
.L_x_860:
[----:B------:R-:W-:Y:S05]  /*22f80*/  BSYNC.RECONVERGENT B1 ;  /* 0x0000000000017941 */ /* 0x000fea0003800200 */
.L_x_859:
        /* <DEDUP_REMOVED lines=17> */
.L_x_862:
[----:B------:R-:W-:Y:S05]  /*230a0*/  BSYNC.RECONVERGENT B1 ;  /* 0x0000000000017941 */ /* 0x000fea0003800200 */
.L_x_861:
        /* <DEDUP_REMOVED lines=17> */
.L_x_864:
[----:B------:R-:W-:Y:S05]  /*231c0*/  BSYNC.RECONVERGENT B1 ;  /* 0x0000000000017941 */ /* 0x000fea0003800200 */
.L_x_863:
        /* <DEDUP_REMOVED lines=17> */
.L_x_866:
[----:B------:R-:W-:Y:S05]  /*232e0*/  BSYNC.RECONVERGENT B1 ;  /* 0x0000000000017941 */ /* 0x000fea0003800200 */
.L_x_865:
        /* <DEDUP_REMOVED lines=17> */
.L_x_868:
[----:B------:R-:W-:Y:S05]  /*23400*/  BSYNC.RECONVERGENT B1 ;  /* 0x0000000000017941 */ /* 0x000fea0003800200 */
.L_x_867:
        /* <DEDUP_REMOVED lines=17> */
.L_x_870:
[----:B------:R-:W-:Y:S05]  /*23520*/  BSYNC.RECONVERGENT B1 ;  /* 0x0000000000017941 */ /* 0x000fea0003800200 */
.L_x_869:
        /* <DEDUP_REMOVED lines=17> */
.L_x_872:
[----:B------:R-:W-:Y:S05]  /*23640*/  BSYNC.RECONVERGENT B1 ;  /* 0x0000000000017941 */ /* 0x000fea0003800200 */
.L_x_871:
        /* <DEDUP_REMOVED lines=17> */
.L_x_874:
[----:B------:R-:W-:Y:S05]  /*23760*/  BSYNC.RECONVERGENT B1 ;  /* 0x0000000000017941 */ /* 0x000fea0003800200 */
.L_x_873:
        /* <DEDUP_REMOVED lines=17> */
.L_x_876:
[----:B------:R-:W-:Y:S05]  /*23880*/  BSYNC.RECONVERGENT B1 ;  /* 0x0000000000017941 */ /* 0x000fea0003800200 */
.L_x_875:
        /* <DEDUP_REMOVED lines=17> */
.L_x_878:
[----:B------:R-:W-:Y:S05]  /*239a0*/  BSYNC.RECONVERGENT B1 ;  /* 0x0000000000017941 */ /* 0x000fea0003800200 */
.L_x_877:
        /* <DEDUP_REMOVED lines=17> */
.L_x_880:
[----:B------:R-:W-:Y:S05]  /*23ac0*/  BSYNC.RECONVERGENT B1 ;  /* 0x0000000000017941 */ /* 0x000fea0003800200 */
.L_x_879:
        /* <DEDUP_REMOVED lines=17> */
.L_x_882:
[----:B------:R-:W-:Y:S05]  /*23be0*/  BSYNC.RECONVERGENT B1 ;  /* 0x0000000000017941 */ /* 0x000fea0003800200 */
.L_x_881:
        /* <DEDUP_REMOVED lines=17> */
.L_x_884:
[----:B------:R-:W-:Y:S05]  /*23d00*/  BSYNC.RECONVERGENT B1 ;  /* 0x0000000000017941 */ /* 0x000fea0003800200 */
.L_x_883:
        /* <DEDUP_REMOVED lines=17> */
.L_x_886:
[----:B------:R-:W-:Y:S05]  /*23e20*/  BSYNC.RECONVERGENT B1 ;  /* 0x0000000000017941 */ /* 0x000fea0003800200 */
.L_x_885:
        /* <DEDUP_REMOVED lines=17> */
.L_x_888:
[----:B------:R-:W-:Y:S05]  /*23f40*/  BSYNC.RECONVERGENT B1 ;  /* 0x0000000000017941 */ /* 0x000fea0003800200 */
.L_x_887:
        /* <DEDUP_REMOVED lines=17> */
.L_x_890:
[----:B------:R-:W-:Y:S05]  /*24060*/  BSYNC.RECONVERGENT B1 ;  /* 0x0000000000017941 */ /* 0x000fea0003800200 */
.L_x_889:
        /* <DEDUP_REMOVED lines=17> */
.L_x_892:
[----:B------:R-:W-:Y:S05]  /*24180*/  BSYNC.RECONVERGENT B1 ;  /* 0x0000000000017941 */ /* 0x000fea0003800200 */
.L_x_891:
        /* <DEDUP_REMOVED lines=14> */
[----:B-1----:R-:W-:-:S06]  /*24270*/  IMAD R37, R37, 0x4, R2 ;  /* 0x0000000425257824 */ /* 0x002fcc00078e0202 */
[----:B------:R-:W2:Y:S02]  /*24280*/  LDL R37, [R37] ;  /* 0x0000000025257983 */ /* 0x000ea40000100800 */
[----:B--2---:R-:W-:-:S04]  /*24290*/  LOP3.LUT P0, RZ, R37, R34, RZ, 0xc0, !PT ;  /* 0x0000002225ff7212 */ /* 0x004fc8000780c0ff */
[----:B------:R-:W-:-:S04]  /*242a0*/  SEL R34, R33, RZ, P0 ;  /* 0x000000ff21227207 */ /* 0x000fc80000000000 */
[----:B------:R-:W-:-:S07]  /*242b0*/  LOP3.LUT R35, R35, R34, RZ, 0xfc, !PT ;  /* 0x0000002223237212 */ /* 0x000fce00078efcff */
.L_x_894:
[----:B------:R-:W-:Y:S05]  /*242c0*/  BSYNC.RECONVERGENT B1 ;  /* 0x0000000000017941 */ /* 0x000fea0003800200 */
.L_x_893:
[----:B------:R-:W-:Y:S01]  /*242d0*/  ISETP.NE.AND P0, PT, R35, RZ, PT ;  /* 0x000000ff2300720c */ /* 0x000fe20003f05270 */
[----:B------:R-:W-:Y:S01]  /*242e0*/  BSSY.RECONVERGENT B1, `(.L_x_895) ;  /* 0x0000175000017945 */ /* 0x000fe20003800200 */
[----:B------:R-:W-:-:S11]  /*242f0*/  IMAD.MOV.U32 R34, RZ, RZ, RZ ;  /* 0x000000ffff227224 */ /* 0x000fd600078e00ff */
[----:B------:R-:W-:Y:S05]  /*24300*/  @!P0 BRA `(.L_x_896) ;  /* 0x0000001400c88947 */ /* 0x000fea0003800000 */
[-C--:B-1234-:R-:W-:Y:S01]  /*24310*/  LOP3.LUT R37, R0, R35.reuse, RZ, 0xc0, !PT ;  /* 0x0000002300257212 */ /* 0x09efe200078ec0ff */
        /* <DEDUP_REMOVED lines=15> */
[----:B------:R-:W1:Y:S01]  /*24410*/  @!P0 POPC R34, R37 ;  /* 0x0000002500228309 */ /* 0x000e620000000000 */
[----:B------:R-:W-:Y:S02]  /*24420*/  ISETP.EQ.AND P2, PT, R43, 0x2, !P2 ;  /* 0x000000022b00780c */ /* 0x000fe40005742270 */
[----:B-1----:R-:W-:Y:S02]  /*24430*/  ISETP.NE.OR P1, PT, R34, 0x1, P0 ;  /* 0x000000012200780c */ /* 0x002fe40000725670 */
[----:B------:R-:W-:-:S04]  /*24440*/  LOP3.LUT R34, R11, R35, RZ, 0xc0, !PT ;  /* 0x000000230b227212 */ /* 0x000fc800078ec0ff */
[----:B------:R-:W-:Y:S01]  /*24450*/  ISETP.NE.AND P4, PT, R34, R11, PT ;  /* 0x0000000b2200720c */ /* 0x000fe20003f85270 */
[----:B------:R-:W-:-:S03]  /*24460*/  IMAD.MOV.U32 R34, RZ, RZ, RZ ;  /* 0x000000ffff227224 */ /* 0x000fc600078e00ff */
[----:B------:R-:W-:Y:S02]  /*24470*/  ISETP.EQ.AND P4, PT, R41, 0x2, !P4 ;  /* 0x000000022900780c */ /* 0x000fe40006782270 */
[----:B------:R-:W-:Y:S02]  /*24480*/  LOP3.LUT R41, R16, R35, RZ, 0xc0, !PT ;  /* 0x0000002310297212 */ /* 0x000fe400078ec0ff */
[----:B------:R-:W-:-:S04]  /*24490*/  @!P1 LOP3.LUT R37, R37, 0x80000000, RZ, 0xfc, !PT ;  /* 0x8000000025259812 */ /* 0x000fc800078efcff */
        /* <DEDUP_REMOVED lines=17> */
.L_x_898:
[----:B------:R-:W-:Y:S05]  /*245b0*/  BSYNC.RECONVERGENT B2 ;  /* 0x0000000000027941 */ /* 0x000fea0003800200 */
.L_x_897:
[----:B------:R-:W-:Y:S01]  /*245c0*/  ISETP.GT.AND P6, PT, R11, -0x1, PT ;  /* 0xffffffff0b00780c */ /* 0x000fe20003fc4270 */
[----:B------:R-:W-:Y:S01]  /*245d0*/  BSSY.RECONVERGENT B2, `(.L_x_899) ;  /* 0x000000c000027945 */ /* 0x000fe20003800200 */
[----:B------:R-:W-:Y:S02]  /*245e0*/  LOP3.LUT R10, R17, R35, RZ, 0xc0, !PT ;  /* 0x00000023110a7212 */ /* 0x000fe400078ec0ff */
[----:B------:R-:W-:-:S09]  /*245f0*/  ISETP.NE.AND P5, PT, R41, R16, PT ;  /* 0x000000102900720c */ /* 0x000fd20003fa5270 */
[----:B------:R-:W-:Y:S05]  /*24600*/  @P4 BRA P6, `(.L_x_900) ;  /* 0x0000000000204947 */ /* 0x000fea0003000000 */
[----:B------:R-:W-:-:S04]  /*24610*/  LOP3.LUT R0, R11, R35, RZ, 0x30, !PT ;  /* 0x000000230b007212 */ /* 0x000fc800078e30ff */
[----:B------:R-:W2:Y:S02]  /*24620*/  POPC R36, R0 ;  /* 0x0000000000247309 */ /* 0x000ea40000000000 */
[----:B--2---:R-:W-:-:S13]  /*24630*/  ISETP.NE.AND P4, PT, R36, 0x1, PT ;  /* 0x000000012400780c */ /* 0x004fda0003f85270 */
[----:B------:R-:W-:-:S04]  /*24640*/  @!P4 LOP3.LUT R0, R0, 0x80000000, RZ, 0xfc, !PT ;  /* 0x800000000000c812 */ /* 0x000fc800078efcff */
[----:B------:R-:W-:Y:S01]  /*24650*/  ISETP.NE.AND P4, PT, R11, R0, PT ;  /* 0x000000000b00720c */ /* 0x000fe20003f85270 */
[----:B------:R2:W-:Y:S03]  /*24660*/  STL [R8+0x3e8], R0 ;  /* 0x0003e80008007387 */ /* 0x0005e60000100800 */
[----:B------:R-:W-:-:S04]  /*24670*/  SEL R11, RZ, 0x1, !P4 ;  /* 0x00000001ff0b7807 */ /* 0x000fc80006000000 */
[----:B------:R-:W-:-:S07]  /*24680*/  LOP3.LUT R34, R34, R11, RZ, 0xfc, !PT ;  /* 0x0000000b22227212 */ /* 0x000fce00078efcff */
.L_x_900:
[----:B------:R-:W-:Y:S05]  /*24690*/  BSYNC.RECONVERGENT B2 ;  /* 0x0000000000027941 */ /* 0x000fea0003800200 */
.L_x_899:
[----:B------:R-:W-:Y:S01]  /*246a0*/  ISETP.GT.AND P6, PT, R12, -0x1, PT ;  /* 0xffffffff0c00780c */ /* 0x000fe20003fc4270 */
[----:B------:R-:W-:Y:S01]  /*246b0*/  BSSY.RECONVERGENT B2, `(.L_x_901) ;  /* 0x000000c000027945 */ /* 0x000fe20003800200 */
[----:B------:R-:W-:Y:S02]  /*246c0*/  LOP3.LUT R39, R18, R35, RZ, 0xc0, !PT ;  /* 0x0000002312277212 */ /* 0x000fe400078ec0ff */
[----:B------:R-:W-:-:S09]  /*246d0*/  ISETP.NE.AND P4, PT, R10, R17, PT ;  /* 0x000000110a00720c */ /* 0x000fd20003f85270 */
[----:B------:R-:W-:Y:S05]  /*246e0*/  @P3 BRA P6, `(.L_x_902) ;  /* 0x0000000000203947 */ /* 0x000fea0003000000 */
[----:B------:R-:W-:-:S04]  /*246f0*/  LOP3.LUT R11, R12, R35, RZ, 0x30, !PT ;  /* 0x000000230c0b7212 */ /* 0x000fc800078e30ff */
[----:B--2---:R-:W2:Y:S02]  /*24700*/  POPC R0, R11 ;  /* 0x0000000b00007309 */ /* 0x004ea40000000000 */
[----:B--2---:R-:W-:-:S13]  /*24710*/  ISETP.NE.AND P3, PT, R0, 0x1, PT ;  /* 0x000000010000780c */ /* 0x004fda0003f65270 */
[----:B------:R-:W-:-:S04]  /*24720*/  @!P3 LOP3.LUT R11, R11, 0x80000000, RZ, 0xfc, !PT ;  /* 0x800000000b0bb812 */ /* 0x000fc800078efcff */
[----:B------:R-:W-:Y:S01]  /*24730*/  ISETP.NE.AND P3, PT, R12, R11, PT ;  /* 0x0000000b0c00720c */ /* 0x000fe20003f65270 */
[----:B------:R3:W-:Y:S03]  /*24740*/  STL [R8+0x5dc], R11 ;  /* 0x0005dc0b08007387 */ /* 0x0007e60000100800 */
[----:B-1----:R-:W-:-:S04]  /*24750*/  SEL R37, RZ, 0x1, !P3 ;  /* 0x00000001ff257807 */ /* 0x002fc80005800000 */
[----:B------:R-:W-:-:S07]  /*24760*/  LOP3.LUT R34, R34, R37, RZ, 0xfc, !PT ;  /* 0x0000002522227212 */ /* 0x000fce00078efcff */
.L_x_902:
[----:B------:R-:W-:Y:S05]  /*24770*/  BSYNC.RECONVERGENT B2 ;  /* 0x0000000000027941 */ /* 0x000fea0003800200 */
.L_x_901:
[----:B------:R-:W-:Y:S01]  /*24780*/  ISETP.GT.AND P6, PT, R13, -0x1, PT ;  /* 0xffffffff0d00780c */ /* 0x000fe20003fc4270 */
[----:B------:R-:W-:Y:S01]  /*24790*/  BSSY.RECONVERGENT B2, `(.L_x_903) ;  /* 0x000000c000027945 */ /* 0x000fe20003800200 */
[----:B------:R-:W-:Y:S02]  /*247a0*/  LOP3.LUT R10, R19, R35, RZ, 0xc0, !PT ;  /* 0x00000023130a7212 */ /* 0x000fe400078ec0ff */
[----:B------:R-:W-:-:S09]  /*247b0*/  ISETP.NE.AND P3, PT, R39, R18, PT ;  /* 0x000000122700720c */ /* 0x000fd20003f65270 */
[----:B------:R-:W-:Y:S05]  /*247c0*/  @P2 BRA P6, `(.L_x_904) ;  /* 0x0000000000202947 */ /* 0x000fea0003000000 */
[----:B--2---:R-:W-:-:S04]  /*247d0*/  LOP3.LUT R0, R13, R35, RZ, 0x30, !PT ;  /* 0x000000230d007212 */ /* 0x004fc800078e30ff */
[----:B---3--:R-:W2:Y:S02]  /*247e0*/  POPC R11, R0 ;  /* 0x00000000000b7309 */ /* 0x008ea40000000000 */
[----:B--2---:R-:W-:-:S13]  /*247f0*/  ISETP.NE.AND P2, PT, R11, 0x1, PT ;  /* 0x000000010b00780c */ /* 0x004fda0003f45270 */
[----:B------:R-:W-:-:S04]  /*24800*/  @!P2 LOP3.LUT R0, R0, 0x80000000, RZ, 0xfc, !PT ;  /* 0x800000000000a812 */ /* 0x000fc800078efcff */
[----:B------:R-:W-:Y:S01]  /*24810*/  ISETP.NE.AND P2, PT, R13, R0, PT ;  /* 0x000000000d00720c */ /* 0x000fe20003f45270 */
[----:B------:R4:W-:Y:S03]  /*24820*/  STL [R8+0x7d0], R0 ;  /* 0x0007d00008007387 */ /* 0x0009e60000100800 */
[----:B------:R-:W-:-:S04]  /*24830*/  SEL R11, RZ, 0x1, !P2 ;  /* 0x00000001ff0b7807 */ /* 0x000fc80005000000 */
[----:B------:R-:W-:-:S07]  /*24840*/  LOP3.LUT R34, R34, R11, RZ, 0xfc, !PT ;  /* 0x0000000b22227212 */ /* 0x000fce00078efcff */
.L_x_904:
[----:B------:R-:W-:Y:S05]  /*24850*/  BSYNC.RECONVERGENT B2 ;  /* 0x0000000000027941 */ /* 0x000fea0003800200 */
.L_x_903:
[----:B------:R-:W-:Y:S01]  /*24860*/  ISETP.GT.AND P6, PT, R14, -0x1, PT ;  /* 0xffffffff0e00780c */ /* 0x000fe20003fc4270 */
[----:B------:R-:W-:Y:S01]  /*24870*/  BSSY.RECONVERGENT B2, `(.L_x_905) ;  /* 0x000000c000027945 */ /* 0x000fe20003800200 */
[----:B-1----:R-:W-:Y:S02]  /*24880*/  LOP3.LUT R37, R20, R35, RZ, 0xc0, !PT ;  /* 0x0000002314257212 */ /* 0x002fe400078ec0ff */
[----:B------:R-:W-:-:S09]  /*24890*/  ISETP.NE.AND P2, PT, R10, R19, PT ;  /* 0x000000130a00720c */ /* 0x000fd20003f45270 */
[----:B------:R-:W-:Y:S05]  /*248a0*/  @P1 BRA P6, `(.L_x_906) ;  /* 0x0000000000201947 */ /* 0x000fea0003000000 */
[----:B---3--:R-:W-:-:S04]  /*248b0*/  LOP3.LUT R11, R14, R35, RZ, 0x30, !PT ;  /* 0x000000230e0b7212 */ /* 0x008fc800078e30ff */
[----:B--2-4-:R-:W1:Y:S02]  /*248c0*/  POPC R0, R11 ;  /* 0x0000000b00007309 */ /* 0x014e640000000000 */
[----:B-1----:R-:W-:-:S13]  /*248d0*/  ISETP.NE.AND P1, PT, R0, 0x1, PT ;  /* 0x000000010000780c */ /* 0x002fda0003f25270 */
[----:B------:R-:W-:-:S04]  /*248e0*/  @!P1 LOP3.LUT R11, R11, 0x80000000, RZ, 0xfc, !PT ;  /* 0x800000000b0b9812 */ /* 0x000fc800078efcff */
[----:B------:R-:W-:Y:S01]  /*248f0*/  ISETP.NE.AND P1, PT, R14, R11, PT ;  /* 0x0000000b0e00720c */ /* 0x000fe20003f25270 */
[----:B------:R1:W-:Y:S03]  /*24900*/  STL [R8+0x64], R11 ;  /* 0x0000640b08007387 */ /* 0x0003e60000100800 */
[----:B------:R-:W-:-:S04]  /*24910*/  SEL R13, RZ, 0x1, !P1 ;  /* 0x00000001ff0d7807 */ /* 0x000fc80004800000 */
[----:B------:R-:W-:-:S07]  /*24920*/  LOP3.LUT R34, R34, R13, RZ, 0xfc, !PT ;  /* 0x0000000d22227212 */ /* 0x000fce00078efcff */
.L_x_906:
[----:B------:R-:W-:Y:S05]  /*24930*/  BSYNC.RECONVERGENT B2 ;  /* 0x0000000000027941 */ /* 0x000fea0003800200 */
.L_x_905:
        /* <DEDUP_REMOVED lines=13> */
.L_x_908:
[----:B------:R-:W-:Y:S05]  /*24a10*/  BSYNC.RECONVERGENT B2 ;  /* 0x0000000000027941 */ /* 0x000fea0003800200 */
.L_x_907:
        /* <DEDUP_REMOVED lines=19> */
.L_x_910:
[----:B------:R-:W-:Y:S05]  /*24b50*/  BSYNC.RECONVERGENT B2 ;  /* 0x0000000000027941 */ /* 0x000fea0003800200 */
.L_x_909:
        /* <DEDUP_REMOVED lines=13> */
.L_x_912:
[----:B------:R-:W-:Y:S05]  /*24c30*/  BSYNC.RECONVERGENT B2 ;  /* 0x0000000000027941 */ /* 0x000fea0003800200 */
.L_x_911:
        /* <DEDUP_REMOVED lines=13> */
.L_x_914:
[----:B------:R-:W-:Y:S05]  /*24d10*/  BSYNC.RECONVERGENT B2 ;  /* 0x0000000000027941 */ /* 0x000fea0003800200 */
.L_x_913:
        /* <DEDUP_REMOVED lines=13> */
.L_x_916:
[----:B------:R-:W-:Y:S05]  /*24df0*/  BSYNC.RECONVERGENT B2 ;  /* 0x0000000000027941 */ /* 0x000fea0003800200 */
.L_x_915:
        /* <DEDUP_REMOVED lines=13> */
.L_x_918:
[----:B------:R-:W-:Y:S05]  /*24ed0*/  BSYNC.RECONVERGENT B2 ;  /* 0x0000000000027941 */ /* 0x000fea0003800200 */
.L_x_917:
        /* <DEDUP_REMOVED lines=13> */
.L_x_920:
[----:B------:R-:W-:Y:S05]  /*24fb0*/  BSYNC.RECONVERGENT B2 ;  /* 0x0000000000027941 */ /* 0x000fea0003800200 */
.L_x_919:
        /* <DEDUP_REMOVED lines=19> */
.L_x_922:
[----:B------:R-:W-:Y:S05]  /*250f0*/  BSYNC.RECONVERGENT B2 ;  /* 0x0000000000027941 */ /* 0x000fea0003800200 */
.L_x_921:
        /* <DEDUP_REMOVED lines=13> */
.L_x_924:
[----:B------:R-:W-:Y:S05]  /*251d0*/  BSYNC.RECONVERGENT B2 ;  /* 0x0000000000027941 */ /* 0x000fea0003800200 */
.L_x_923:
        /* <DEDUP_REMOVED lines=13> */
.L_x_926:
[----:B------:R-:W-:Y:S05]  /*252b0*/  BSYNC.RECONVERGENT B2 ;  /* 0x0000000000027941 */ /* 0x000fea0003800200 */
.L_x_925:
        /* <DEDUP_REMOVED lines=13> */
.L_x_928:
[----:B------:R-:W-:Y:S05]  /*25390*/  BSYNC.RECONVERGENT B2 ;  /* 0x0000000000027941 */ /* 0x000fea0003800200 */
.L_x_927:
        /* <DEDUP_REMOVED lines=13> */
.L_x_930:
[----:B------:R-:W-:Y:S05]  /*25470*/  BSYNC.RECONVERGENT B2 ;  /* 0x0000000000027941 */ /* 0x000fea0003800200 */
.L_x_929:
        /* <DEDUP_REMOVED lines=13> */
.L_x_932:
[----:B------:R-:W-:Y:S05]  /*25550*/  BSYNC.RECONVERGENT B2 ;  /* 0x0000000000027941 */ /* 0x000fea0003800200 */
.L_x_931:
        /* <DEDUP_REMOVED lines=18> */
.L_x_934:
[----:B------:R-:W-:Y:S05]  /*25680*/  BSYNC.RECONVERGENT B2 ;  /* 0x0000000000027941 */ /* 0x000fea0003800200 */
.L_x_933:
[----:B------:R-:W-:Y:S01]  /*25690*/  ISETP.GT.AND P6, PT, R29, -0x1, PT ;  /* 0xffffffff1d00780c */ /* 0x000fe20003fc4270 */
[----:B------:R-:W-:Y:S01]  /*256a0*/  BSSY.RECONVERGENT B2, `(.L_x_935) ;  /* 0x000000b000027945 */ /* 0x000fe20003800200 */
[----:B------:R-:W-:-:S11]  /*256b0*/  ISETP.GT.AND P5, PT, R30, -0x1, PT ;  /* 0xffffffff1e00780c */ /* 0x000fd60003fa4270 */
[----:B------:R-:W-:Y:S05]  /*256c0*/  @P4 BRA P6, `(.L_x_936) ;  /* 0x0000000000204947 */ /* 0x000fea0003000000 */
[----:B-12-4-:R-:W-:-:S04]  /*256d0*/  LOP3.LUT R0, R29, R35, RZ, 0x30, !PT ;  /* 0x000000231d007212 */ /* 0x016fc800078e30ff */
[----:B------:R-:W1:Y:S02]  /*256e0*/  POPC R10, R0 ;  /* 0x00000000000a7309 */ /* 0x000e640000000000 */
[----:B-1----:R-:W-:-:S13]  /*256f0*/  ISETP.NE.AND P4, PT, R10, 0x1, PT ;  /* 0x000000010a00780c */ /* 0x002fda0003f85270 */
[----:B------:R-:W-:-:S04]  /*25700*/  @!P4 LOP3.LUT R0, R0, 0x80000000, RZ, 0xfc, !PT ;  /* 0x800000000000c812 */ /* 0x000fc800078efcff */
[----:B------:R-:W-:Y:S01]  /*25710*/  ISETP.NE.AND P4, PT, R29, R0, PT ;  /* 0x000000001d00720c */ /* 0x000fe20003f85270 */
[----:B------:R1:W-:Y:S03]  /*25720*/  STL [R8+0x190], R0 ;  /* 0x0001900008007387 */ /* 0x0003e60000100800 */
[----:B---3--:R-:W-:-:S04]  /*25730*/  SEL R11, RZ, 0x1, !P4 ;  /* 0x00000001ff0b7807 */ /* 0x008fc80006000000 */
[----:B------:R-:W-:-:S07]  /*25740*/  LOP3.LUT R34, R34, R11, RZ, 0xfc, !PT ;  /* 0x0000000b22227212 */ /* 0x000fce00078efcff */
.L_x_936:
[----:B------:R-:W-:Y:S05]  /*25750*/  BSYNC.RECONVERGENT B2 ;  /* 0x0000000000027941 */ /* 0x000fea0003800200 */
.L_x_935:
        /* <DEDUP_REMOVED lines=10> */
.L_x_938:
[----:B------:R-:W-:Y:S05]  /*25800*/  BSYNC.RECONVERGENT B2 ;  /* 0x0000000000027941 */ /* 0x000fea0003800200 */
.L_x_937:
[----:B------:R-:W-:Y:S01]  /*25810*/  ISETP.GT.AND P5, PT, R31, -0x1, PT ;  /* 0xffffffff1f00780c */ /* 0x000fe20003fa4270 */
[----:B------:R-:W-:Y:S01]  /*25820*/  BSSY.RECONVERGENT B2, `(.L_x_939) ;  /* 0x000000c000027945 */ /* 0x000fe20003800200 */
[----:B------:R-:W-:Y:S02]  /*25830*/  ISETP.GT.AND P4, PT, R32, -0x1, PT ;  /* 0xffffffff2000780c */ /* 0x000fe40003f84270 */
[----:B------:R-:W-:-:S09]  /*25840*/  ISETP.GT.AND P3, PT, R33, -0x1, PT ;  /* 0xffffffff2100780c */ /* 0x000fd20003f64270 */
        /* <DEDUP_REMOVED lines=9> */
.L_x_940:
[----:B------:R-:W-:Y:S05]  /*258e0*/  BSYNC.RECONVERGENT B2 ;  /* 0x0000000000027941 */ /* 0x000fea0003800200 */
.L_x_939:
        /* <DEDUP_REMOVED lines=10> */
.L_x_942:
[----:B------:R-:W-:Y:S05]  /*25990*/  BSYNC.RECONVERGENT B2 ;  /* 0x0000000000027941 */ /* 0x000fea0003800200 */
.L_x_941:
[----:B------:R-:W-:Y:S05]  /*259a0*/  @P0 BRA P3, `(.L_x_896) ;  /* 0x0000000000200947 */ /* 0x000fea0001800000 */
[----:B------:R-:W-:-:S04]  /*259b0*/  LOP3.LUT R35, R33, R35, RZ, 0x30, !PT ;  /* 0x0000002321237212 */ /* 0x000fc800078e30ff */
[----:B-12-4-:R-:W1:Y:S02]  /*259c0*/  POPC R0, R35 ;  /* 0x0000002300007309 */ /* 0x016e640000000000 */
[----:B-1----:R-:W-:-:S13]  /*259d0*/  ISETP.NE.AND P0, PT, R0, 0x1, PT ;  /* 0x000000010000780c */ /* 0x002fda0003f05270 */
[----:B------:R-:W-:-:S04]  /*259e0*/  @!P0 LOP3.LUT R35, R35, 0x80000000, RZ, 0xfc, !PT ;  /* 0x8000000023238812 */ /* 0x000fc800078efcff */
[----:B------:R-:W-:Y:S01]  /*259f0*/  ISETP.NE.AND P0, PT, R33, R35, PT ;  /* 0x000000232100720c */ /* 0x000fe20003f05270 */
[----:B------:R1:W-:Y:S03]  /*25a00*/  STL [R8+0x960], R35 ;  /* 0x0009602308007387 */ /* 0x0003e60000100800 */
[----:B---3--:R-:W-:-:S04]  /*25a10*/  SEL R11, RZ, 0x1, !P0 ;  /* 0x00000001ff0b7807 */ /* 0x008fc80004000000 */
[----:B------:R-:W-:-:S07]  /*25a20*/  LOP3.LUT R34, R34, R11, RZ, 0xfc, !PT ;  /* 0x0000000b22227212 */ /* 0x000fce00078efcff */
.L_x_896:
[----:B------:R-:W-:Y:S05]  /*25a30*/  BSYNC.RECONVERGENT B1 ;  /* 0x0000000000017941 */ /* 0x000fea0003800200 */
.L_x_895:
[----:B------:R-:W-:Y:S02]  /*25a40*/  ISETP.NE.AND P0, PT, R45, RZ, PT ;  /* 0x000000ff2d00720c */ /* 0x000fe40003f05270 */
[----:B------:R-:W-:-:S11]  /*25a50*/  LOP3.LUT R6, R5, R6, R34, 0xfe, !PT ;  /* 0x0000000605067212 */ /* 0x000fd600078efe22 */
[----:B------:R-:W-:Y:S05]  /*25a60*/  @P0 BRA `(.L_x_943) ;  /* 0xffffffac005c0947 */ /* 0x000fea000383ffff */
[----:B------:R-:W-:-:S13]  /*25a70*/  ISETP.NE.AND P0, PT, R6, 0x3, PT ;  /* 0x000000030600780c */ /* 0x000fda0003f05270 */
[----:B------:R-:W-:Y:S05]  /*25a80*/  @!P0 BRA `(.L_x_342) ;  /* 0x0000032800488947 */ /* 0x000fea0003800000 */
[----:B01234-:R-:W-:-:S07]  /*25a90*/  IMAD.MOV.U32 R8, RZ, RZ, RZ ;  /* 0x000000ffff087224 */ /* 0x01ffce00078e00ff */
.L_x_1093:
[C---:B------:R-:W-:Y:S02]  /*25aa0*/  IMAD R9, R8.reuse, 0x64, R7 ;  /* 0x0000006408097824 */ /* 0x040fe400078e0207 */
[----:B------:R-:W-:Y:S02]  /*25ab0*/  VIADD R8, R8, 0x5 ;  /* 0x0000000508087836 */ /* 0x000fe40000000000 */
[----:B------:R-:W-:-:S03]  /*25ac0*/  IMAD.MOV.U32 R10, RZ, RZ, RZ ;  /* 0x000000ffff0a7224 */ /* 0x000fc600078e00ff */
[----:B------:R-:W-:-:S04]  /*25ad0*/  ISETP.GE.U32.AND P0, PT, R8, 0x19, PT ;  /* 0x000000190800780c */ /* 0x000fc80003f06070 */
[----:B------:R-:W-:-:S09]  /*25ae0*/  P2R R39, PR, RZ, 0x1 ;  /* 0x00000001ff277803 */ /* 0x000fd20000000000 */
.L_x_1092:
        /* <DEDUP_REMOVED lines=169> */
.L_x_945:
[----:B------:R-:W-:Y:S05]  /*26580*/  BSYNC.RECONVERGENT B1 ;  /* 0x0000000000017941 */ /* 0x000fea0003800200 */
.L_x_944:
        /* <DEDUP_REMOVED lines=12> */
.L_x_947:
[----:B------:R-:W-:Y:S05]  /*26650*/  BSYNC.RECONVERGENT B1 ;  /* 0x0000000000017941 */ /* 0x000fea0003800200 */
.L_x_946:
        /* <DEDUP_REMOVED lines=12> */
.L_x_949:
[----:B------:R-:W-:Y:S05]  /*26720*/  BSYNC.RECONVERGENT B1 ;  /* 0x0000000000017941 */ /* 0x000fea0003800200 */
.L_x_948:
        /* <DEDUP_REMOVED lines=12> */
.L_x_951:
[----:B------:R-:W-:Y:S05]  /*267f0*/  BSYNC.RECONVERGENT B1 ;  /* 0x0000000000017941 */ /* 0x000fea0003800200 */
.L_x_950:
        /* <DEDUP_REMOVED lines=12> */
.L_x_953:
[----:B------:R-:W-:Y:S05]  /*268c0*/  BSYNC.RECONVERGENT B1 ;  /* 0x0000000000017941 */ /* 0x000fea0003800200 */
.L_x_952:
        /* <DEDUP_REMOVED lines=12> */
.L_x_955:
[----:B------:R-:W-:Y:S05]  /*26990*/  BSYNC.RECONVERGENT B1 ;  /* 0x0000000000017941 */ /* 0x000fea0003800200 */
.L_x_954:
        /* <DEDUP_REMOVED lines=12> */
.L_x_957:
[----:B------:R-:W-:Y:S05]  /*26a60*/  BSYNC.RECONVERGENT B1 ;  /* 0x0000000000017941 */ /* 0x000fea0003800200 */
.L_x_956:
        /* <DEDUP_REMOVED lines=12> */
.L_x_959:
[----:B------:R-:W-:Y:S05]  /*26b30*/  BSYNC.RECONVERGENT B1 ;  /* 0x0000000000017941 */ /* 0x000fea0003800200 */
.L_x_958:
        /* <DEDUP_REMOVED lines=12> */
.L_x_961:
[----:B------:R-:W-:Y:S05]  /*26c00*/  BSYNC.RECONVERGENT B1 ;  /* 0x0000000000017941 */ /* 0x000fea0003800200 */
.L_x_960:
        /* <DEDUP_REMOVED lines=12> */
.L_x_963:
[----:B------:R-:W-:Y:S05]  /*26cd0*/  BSYNC.RECONVERGENT B1 ;  /* 0x0000000000017941 */ /* 0x000fea0003800200 */
.L_x_962:
        /* <DEDUP_REMOVED lines=12> */
.L_x_965:
[----:B------:R-:W-:Y:S05]  /*26da0*/  BSYNC.RECONVERGENT B1 ;  /* 0x0000000000017941 */ /* 0x000fea0003800200 */
.L_x_964:
        /* <DEDUP_REMOVED lines=12> */
.L_x_967:
[----:B------:R-:W-:Y:S05]  /*26e70*/  BSYNC.RECONVERGENT B1 ;  /* 0x0000000000017941 */ /* 0x000fea0003800200 */
.L_x_966:
        /* <DEDUP_REMOVED lines=12> */
.L_x_969:
[----:B------:R-:W-:Y:S05]  /*26f40*/  BSYNC.RECONVERGENT B1 ;  /* 0x0000000000017941 */ /* 0x000fea0003800200 */
.L_x_968:
        /* <DEDUP_REMOVED lines=12> */
.L_x_971:
[----:B------:R-:W-:Y:S05]  /*27010*/  BSYNC.RECONVERGENT B1 ;  /* 0x0000000000017941 */ /* 0x000fea0003800200 */
.L_x_970:
        /* <DEDUP_REMOVED lines=12> */
.L_x_973:
[----:B------:R-:W-:Y:S05]  /*270e0*/  BSYNC.RECONVERGENT B1 ;  /* 0x0000000000017941 */ /* 0x000fea0003800200 */
.L_x_972:
        /* <DEDUP_REMOVED lines=12> */
.L_x_975:
[----:B------:R-:W-:Y:S05]  /*271b0*/  BSYNC.RECONVERGENT B1 ;  /* 0x0000000000017941 */ /* 0x000fea0003800200 */
.L_x_974:
        /* <DEDUP_REMOVED lines=12> */
.L_x_977:
[----:B------:R-:W-:Y:S05]  /*27280*/  BSYNC.RECONVERGENT B1 ;  /* 0x0000000000017941 */ /* 0x000fea0003800200 */
.L_x_976:
        /* <DEDUP_REMOVED lines=12> */
.L_x_979:
[----:B------:R-:W-:Y:S05]  /*27350*/  BSYNC.RECONVERGENT B1 ;  /* 0x0000000000017941 */ /* 0x000fea0003800200 */
.L_x_978:
        /* <DEDUP_REMOVED lines=12> */
.L_x_981:
[----:B------:R-:W-:Y:S05]  /*27420*/  BSYNC.RECONVERGENT B1 ;  /* 0x0000000000017941 */ /* 0x000fea0003800200 */
.L_x_980:
        /* <DEDUP_REMOVED lines=12> */
.L_x_983:
[----:B------:R-:W-:Y:S05]  /*274f0*/  BSYNC.RECONVERGENT B1 ;  /* 0x0000000000017941 */ /* 0x000fea0003800200 */
.L_x_982:
        /* <DEDUP_REMOVED lines=11> */
.L_x_985:
[----:B------:R-:W-:Y:S05]  /*275b0*/  BSYNC.RECONVERGENT B1 ;  /* 0x0000000000017941 */ /* 0x000fea0003800200 */
.L_x_984:
        /* <DEDUP_REMOVED lines=11> */
.L_x_987:
[----:B------:R-:W-:Y:S05]  /*27670*/  BSYNC.RECONVERGENT B1 ;  /* 0x0000000000017941 */ /* 0x000fea0003800200 */
.L_x_986:
        /* <DEDUP_REMOVED lines=11> */
.L_x_989:
[----:B------:R-:W-:Y:S05]  /*27730*/  BSYNC.RECONVERGENT B1 ;  /* 0x0000000000017941 */ /* 0x000fea0003800200 */
.L_x_988:
        /* <DEDUP_REMOVED lines=11> */
.L_x_991:
[----:B------:R-:W-:Y:S05]  /*277f0*/  BSYNC.RECONVERGENT B1 ;  /* 0x0000000000017941 */ /* 0x000fea0003800200 */
.L_x_990:
        /* <DEDUP_REMOVED lines=11> */
.L_x_993:
[----:B------:R-:W-:Y:S05]  /*278b0*/  BSYNC.RECONVERGENT B1 ;  /* 0x0000000000017941 */ /* 0x000fea0003800200 */
.L_x_992:
        /* <DEDUP_REMOVED lines=27> */
.L_x_995:
[----:B------:R-:W-:Y:S05]  /*27a70*/  BSYNC.RECONVERGENT B1 ;  /* 0x0000000000017941 */ /* 0x000fea0003800200 */
.L_x_994:
        /* <DEDUP_REMOVED lines=17> */
.L_x_997:
[----:B------:R-:W-:Y:S05]  /*27b90*/  BSYNC.RECONVERGENT B1 ;  /* 0x0000000000017941 */ /* 0x000fea0003800200 */
.L_x_996:
        /* <DEDUP_REMOVED lines=17> */
.L_x_999:
[----:B------:R-:W-:Y:S05]  /*27cb0*/  BSYNC.RECONVERGENT B1 ;  /* 0x0000000000017941 */ /* 0x000fea0003800200 */
.L_x_998:
        /* <DEDUP_REMOVED lines=17> */
.L_x_1001:
[----:B------:R-:W-:Y:S05]  /*27dd0*/  BSYNC.RECONVERGENT B1 ;  /* 0x0000000000017941 */ /* 0x000fea0003800200 */
.L_x_1000:
        /* <DEDUP_REMOVED lines=17> */
.L_x_1003:
[----:B------:R-:W-:Y:S05]  /*27ef0*/  BSYNC.RECONVERGENT B1 ;  /* 0x0000000000017941 */ /* 0x000fea0003800200 */
.L_x_1002:
        /* <DEDUP_REMOVED lines=17> */
.L_x_1005:
[----:B------:R-:W-:Y:S05]  /*28010*/  BSYNC.RECONVERGENT B1 ;  /* 0x0000000000017941 */ /* 0x000fea0003800200 */
.L_x_1004:
        /* <DEDUP_REMOVED lines=17> */
.L_x_1007:
[----:B------:R-:W-:Y:S05]  /*28130*/  BSYNC.RECONVERGENT B1 ;  /* 0x0000000000017941 */ /* 0x000fea0003800200 */
.L_x_1006:
        /* <DEDUP_REMOVED lines=17> */
.L_x_1009:
[----:B------:R-:W-:Y:S05]  /*28250*/  BSYNC.RECONVERGENT B1 ;  /* 0x0000000000017941 */ /* 0x000fea0003800200 */
.L_x_1008:
        /* <DEDUP_REMOVED lines=17> */
.L_x_1011:
[----:B------:R-:W-:Y:S05]  /*28370*/  BSYNC.RECONVERGENT B1 ;  /* 0x0000000000017941 */ /* 0x000fea0003800200 */
.L_x_1010:
        /* <DEDUP_REMOVED lines=17> */
.L_x_1013:
[----:B------:R-:W-:Y:S05]  /*28490*/  BSYNC.RECONVERGENT B1 ;  /* 0x0000000000017941 */ /* 0x000fea0003800200 */
.L_x_1012:
        /* <DEDUP_REMOVED lines=17> */
.L_x_1015:
[----:B------:R-:W-:Y:S05]  /*285b0*/  BSYNC.RECONVERGENT B1 ;  /* 0x0000000000017941 */ /* 0x000fea0003800200 */
.L_x_1014:
        /* <DEDUP_REMOVED lines=17> */
.L_x_1017:
[----:B------:R-:W-:Y:S05]  /*286d0*/  BSYNC.RECONVERGENT B1 ;  /* 0x0000000000017941 */ /* 0x000fea0003800200 */
.L_x_1016:
        /* <DEDUP_REMOVED lines=17> */
.L_x_1019:
[----:B------:R-:W-:Y:S05]  /*287f0*/  BSYNC.RECONVERGENT B1 ;  /* 0x0000000000017941 */ /* 0x000fea0003800200 */
.L_x_1018:
        /* <DEDUP_REMOVED lines=17> */
.L_x_1021:
[----:B------:R-:W-:Y:S05]  /*28910*/  BSYNC.RECONVERGENT B1 ;  /* 0x0000000000017941 */ /* 0x000fea0003800200 */
.L_x_1020:
        /* <DEDUP_REMOVED lines=17> */
.L_x_1023:
[----:B------:R-:W-:Y:S05]  /*28a30*/  BSYNC.RECONVERGENT B1 ;  /* 0x0000000000017941 */ /* 0x000fea0003800200 */
.L_x_1022:
        /* <DEDUP_REMOVED lines=17> */
.L_x_1025:
[----:B------:R-:W-:Y:S05]  /*28b50*/  BSYNC.RECONVERGENT B1 ;  /* 0x0000000000017941 */ /* 0x000fea0003800200 */
.L_x_1024:
        /* <DEDUP_REMOVED lines=17> */
.L_x_1027:
[----:B------:R-:W-:Y:S05]  /*28c70*/  BSYNC.RECONVERGENT B1 ;  /* 0x0000000000017941 */ /* 0x000fea0003800200 */
.L_x_1026:
        /* <DEDUP_REMOVED lines=17> */
.L_x_1029:
[----:B------:R-:W-:Y:S05]  /*28d90*/  BSYNC.RECONVERGENT B1 ;  /* 0x0000000000017941 */ /* 0x000fea0003800200 */
.L_x_1028:
        /* <DEDUP_REMOVED lines=17> */
.L_x_1031:
[----:B------:R-:W-:Y:S05]  /*28eb0*/  BSYNC.RECONVERGENT B1 ;  /* 0x0000000000017941 */ /* 0x000fea0003800200 */
.L_x_1030:
        /* <DEDUP_REMOVED lines=17> */
.L_x_1033:
[----:B------:R-:W-:Y:S05]  /*28fd0*/  BSYNC.RECONVERGENT B1 ;  /* 0x0000000000017941 */ /* 0x000fea0003800200 */
.L_x_1032:
        /* <DEDUP_REMOVED lines=17> */
.L_x_1035:
[----:B------:R-:W-:Y:S05]  /*290f0*/  BSYNC.RECONVERGENT B1 ;  /* 0x0000000000017941 */ /* 0x000fea0003800200 */
.L_x_1034:
        /* <DEDUP_REMOVED lines=17> */
.L_x_1037:
[----:B------:R-:W-:Y:S05]  /*29210*/  BSYNC.RECONVERGENT B1 ;  /* 0x0000000000017941 */ /* 0x000fea0003800200 */
.L_x_1036:
        /* <DEDUP_REMOVED lines=17> */
.L_x_1039:
[----:B------:R-:W-:Y:S05]  /*29330*/  BSYNC.RECONVERGENT B1 ;  /* 0x0000000000017941 */ /* 0x000fea0003800200 */
.L_x_1038:
        /* <DEDUP_REMOVED lines=17> */
.L_x_1041:
[----:B------:R-:W-:Y:S05]  /*29450*/  BSYNC.RECONVERGENT B1 ;  /* 0x0000000000017941 */ /* 0x000fea0003800200 */
.L_x_1040:
        /* <DEDUP_REMOVED lines=17> */
.L_x_1043:
[----:B------:R-:W-:Y:S05]  /*29570*/  BSYNC.RECONVERGENT B1 ;  /* 0x0000000000017941 */ /* 0x000fea0003800200 */
.L_x_1042:
        /* <DEDUP_REMOVED lines=18> */
[----:B------:R-:W-:-:S04]  /*296a0*/  LOP3.LUT R36, R11, R35, RZ, 0xc0, !PT ;  /* 0x000000230b247212 */ /* 0x000fc800078ec0ff */
[----:B------:R-:W-:Y:S01]  /*296b0*/  ISETP.NE.AND P5, PT, R36, R11, PT ;  /* 0x0000000b2400720c */ /* 0x000fe20003fa5270 */
[----:B------:R-:W-:-:S03]  /*296c0*/  IMAD.MOV.U32 R36, RZ, RZ, RZ ;  /* 0x000000ffff247224 */ /* 0x000fc600078e00ff */
[----:B------:R-:W-:-:S03]  /*296d0*/  ISETP.EQ.AND P5, PT, R42, 0x2, !P5 ;  /* 0x000000022a00780c */ /* 0x000fc60006fa2270 */
[----:B------:R-:W-:-:S04]  /*296e0*/  @!P1 LOP3.LUT R37, R37, 0x80000000, RZ, 0xfc, !PT ;  /* 0x8000000025259812 */ /* 0x000fc800078efcff */
[----:B------:R-:W-:Y:S01]  /*296f0*/  @!P0 ISETP.NE.AND P3, PT, R0, R37, PT ;  /* 0x000000250000820c */ /* 0x000fe20003f65270 */
[----:B------:R0:W-:Y:S01]  /*29700*/  @!P0 STL [R9+-0xd0], R37 ;  /* 0xffff302509008387 */ /* 0x0001e20000100800 */
[----:B------:R-:W-:Y:S02]  /*29710*/  LOP3.LUT R0, R13, R35, RZ, 0xc0, !PT ;  /* 0x000000230d007212 */ /* 0x000fe400078ec0ff */
[----:B------:R-:W-:Y:S02]  /*29720*/  @!P0 SEL R36, RZ, 0x1, !P3 ;  /* 0x00000001ff248807 */ /* 0x000fe40005800000 */
[----:B------:R-:W-:Y:S02]  /*29730*/  ISETP.NE.AND P1, PT, R0, R13, PT ;  /* 0x0000000d0000720c */ /* 0x000fe40003f25270 */
[----:B------:R-:W-:Y:S02]  /*29740*/  LOP3.LUT R0, R15, R35, RZ, 0xc0, !PT ;  /* 0x000000230f007212 */ /* 0x000fe400078ec0ff */
[----:B------:R-:W-:-:S02]  /*29750*/  ISETP.NE.AND P3, PT, R43, R14, PT ;  /* 0x0000000e2b00720c */ /* 0x000fc40003f65270 */
        /* <DEDUP_REMOVED lines=12> */
.L_x_1047:
[----:B------:R-:W-:Y:S05]  /*29820*/  BSYNC.RECONVERGENT B2 ;  /* 0x0000000000027941 */ /* 0x000fea0003800200 */
.L_x_1046:
        /* <DEDUP_REMOVED lines=13> */
.L_x_1049:
[----:B------:R-:W-:Y:S05]  /*29900*/  BSYNC.RECONVERGENT B2 ;  /* 0x0000000000027941 */ /* 0x000fea0003800200 */
.L_x_1048:
        /* <DEDUP_REMOVED lines=13> */
.L_x_1051:
[----:B------:R-:W-:Y:S05]  /*299e0*/  BSYNC.RECONVERGENT B2 ;  /* 0x0000000000027941 */ /* 0x000fea0003800200 */
.L_x_1050:
        /* <DEDUP_REMOVED lines=18> */
.L_x_1053:
[----:B------:R-:W-:Y:S05]  /*29b10*/  BSYNC.RECONVERGENT B2 ;  /* 0x0000000000027941 */ /* 0x000fea0003800200 */
.L_x_1052:
        /* <DEDUP_REMOVED lines=13> */
.L_x_1055:
[----:B------:R-:W-:Y:S05]  /*29bf0*/  BSYNC.RECONVERGENT B2 ;  /* 0x0000000000027941 */ /* 0x000fea0003800200 */
.L_x_1054:
        /* <DEDUP_REMOVED lines=13> */
.L_x_1057:
[----:B------:R-:W-:Y:S05]  /*29cd0*/  BSYNC.RECONVERGENT B2 ;  /* 0x0000000000027941 */ /* 0x000fea0003800200 */
.L_x_1056:
        /* <DEDUP_REMOVED lines=13> */
.L_x_1059:
[----:B------:R-:W-:Y:S05]  /*29db0*/  BSYNC.RECONVERGENT B2 ;  /* 0x0000000000027941 */ /* 0x000fea0003800200 */
.L_x_1058:
        /* <DEDUP_REMOVED lines=13> */
.L_x_1061:
[----:B------:R-:W-:Y:S05]  /*29e90*/  BSYNC.RECONVERGENT B2 ;  /* 0x0000000000027941 */ /* 0x000fea0003800200 */
.L_x_1060:
        /* <DEDUP_REMOVED lines=18> */
.L_x_1063:
[----:B------:R-:W-:Y:S05]  /*29fc0*/  BSYNC.RECONVERGENT B2 ;  /* 0x0000000000027941 */ /* 0x000fea0003800200 */
.L_x_1062:
        /* <DEDUP_REMOVED lines=13> */
.L_x_1065:
[----:B------:R-:W-:Y:S05]  /*2a0a0*/  BSYNC.RECONVERGENT B2 ;  /* 0x0000000000027941 */ /* 0x000fea0003800200 */
.L_x_1064:
        /* <DEDUP_REMOVED lines=13> */
.L_x_1067:
[----:B------:R-:W-:Y:S05]  /*2a180*/  BSYNC.RECONVERGENT B2 ;  /* 0x0000000000027941 */ /* 0x000fea0003800200 */
.L_x_1066:
        /* <DEDUP_REMOVED lines=13> */
.L_x_1069:
[----:B------:R-:W-:Y:S05]  /*2a260*/  BSYNC.RECONVERGENT B2 ;  /* 0x0000000000027941 */ /* 0x000fea0003800200 */
.L_x_1068:
        /* <DEDUP_REMOVED lines=13> */
.L_x_1071:
[----:B------:R-:W-:Y:S05]  /*2a340*/  BSYNC.RECONVERGENT B2 ;  /* 0x0000000000027941 */ /* 0x000fea0003800200 */
.L_x_1070:
        /* <DEDUP_REMOVED lines=18> */
.L_x_1073:
[----:B------:R-:W-:Y:S05]  /*2a470*/  BSYNC.RECONVERGENT B2 ;  /* 0x0000000000027941 */ /* 0x000fea0003800200 */
.L_x_1072:
        /* <DEDUP_REMOVED lines=13> */
.L_x_1075:
[----:B------:R-:W-:Y:S05]  /*2a550*/  BSYNC.RECONVERGENT B2 ;  /* 0x0000000000027941 */ /* 0x000fea0003800200 */
.L_x_1074:
        /* <DEDUP_REMOVED lines=13> */
.L_x_1077:
[----:B------:R-:W-:Y:S05]  /*2a630*/  BSYNC.RECONVERGENT B2 ;  /* 0x0000000000027941 */ /* 0x000fea0003800200 */
.L_x_1076:
        /* <DEDUP_REMOVED lines=13> */
.L_x_1079:
[----:B------:R-:W-:Y:S05]  /*2a710*/  BSYNC.RECONVERGENT B2 ;  /* 0x0000000000027941 */ /* 0x000fea0003800200 */
.L_x_1078:
        /* <DEDUP_REMOVED lines=13> */
.L_x_1081:
[----:B------:R-:W-:Y:S05]  /*2a7f0*/  BSYNC.RECONVERGENT B2 ;  /* 0x0000000000027941 */ /* 0x000fea0003800200 */
.L_x_1080:
        /* <DEDUP_REMOVED lines=18> */
.L_x_1083:
[----:B------:R-:W-:Y:S05]  /*2a920*/  BSYNC.RECONVERGENT B2 ;  /* 0x0000000000027941 */ /* 0x000fea0003800200 */
.L_x_1082:
        /* <DEDUP_REMOVED lines=12> */
.L_x_1085:
[----:B------:R-:W-:Y:S05]  /*2a9f0*/  BSYNC.RECONVERGENT B2 ;  /* 0x0000000000027941 */ /* 0x000fea0003800200 */
.L_x_1084:
        /* <DEDUP_REMOVED lines=12> */
.L_x_1087:
[----:B------:R-:W-:Y:S05]  /*2aac0*/  BSYNC.RECONVERGENT B2 ;  /* 0x0000000000027941 */ /* 0x000fea0003800200 */
.L_x_1086:
        /* <DEDUP_REMOVED lines=13> */
.L_x_1089:
[----:B------:R-:W-:Y:S05]  /*2aba0*/  BSYNC.RECONVERGENT B2 ;  /* 0x0000000000027941 */ /* 0x000fea0003800200 */
.L_x_1088:
        /* <DEDUP_REMOVED lines=10> */
.L_x_1091:
[----:B------:R-:W-:Y:S05]  /*2ac50*/  BSYNC.RECONVERGENT B2 ;  /* 0x0000000000027941 */ /* 0x000fea0003800200 */
.L_x_1090:
        /* <DEDUP_REMOVED lines=9> */
.L_x_1045:
[----:B------:R-:W-:Y:S05]  /*2acf0*/  BSYNC.RECONVERGENT B1 ;  /* 0x0000000000017941 */ /* 0x000fea0003800200 */
.L_x_1044:
        /* <DEDUP_REMOVED lines=10> */
.L_x_1242:
        /* <DEDUP_REMOVED lines=170> */
.L_x_1095:
[----:B------:R-:W-:Y:S05]  /*2b840*/  BSYNC.RECONVERGENT B1 ;  /* 0x0000000000017941 */ /* 0x000fea0003800200 */
.L_x_1094:
        /* <DEDUP_REMOVED lines=12> */
.L_x_1097:
[----:B------:R-:W-:Y:S05]  /*2b910*/  BSYNC.RECONVERGENT B1 ;  /* 0x0000000000017941 */ /* 0x000fea0003800200 */
.L_x_1096:
        /* <DEDUP_REMOVED lines=12> */
.L_x_1099:
[----:B------:R-:W-:Y:S05]  /*2b9e0*/  BSYNC.RECONVERGENT B1 ;  /* 0x0000000000017941 */ /* 0x000fea0003800200 */
.L_x_1098:
        /* <DEDUP_REMOVED lines=12> */
.L_x_1101:
[----:B------:R-:W-:Y:S05]  /*2bab0*/  BSYNC.RECONVERGENT B1 ;  /* 0x0000000000017941 */ /* 0x000fea0003800200 */
.L_x_1100:
        /* <DEDUP_REMOVED lines=12> */
.L_x_1103:
[----:B------:R-:W-:Y:S05]  /*2bb80*/  BSYNC.RECONVERGENT B1 ;  /* 0x0000000000017941 */ /* 0x000fea0003800200 */
.L_x_1102:
        /* <DEDUP_REMOVED lines=12> */
.L_x_1105:
[----:B------:R-:W-:Y:S05]  /*2bc50*/  BSYNC.RECONVERGENT B1 ;  /* 0x0000000000017941 */ /* 0x000fea0003800200 */
.L_x_1104:
        /* <DEDUP_REMOVED lines=12> */
.L_x_1107:
[----:B------:R-:W-:Y:S05]  /*2bd20*/  BSYNC.RECONVERGENT B1 ;  /* 0x0000000000017941 */ /* 0x000fea0003800200 */
.L_x_1106:
        /* <DEDUP_REMOVED lines=12> */
.L_x_1109:
[----:B------:R-:W-:Y:S05]  /*2bdf0*/  BSYNC.RECONVERGENT B1 ;  /* 0x0000000000017941 */ /* 0x000fea0003800200 */
.L_x_1108:
        /* <DEDUP_REMOVED lines=12> */
.L_x_1111:
[----:B------:R-:W-:Y:S05]  /*2bec0*/  BSYNC.RECONVERGENT B1 ;  /* 0x0000000000017941 */ /* 0x000fea0003800200 */
.L_x_1110:
        /* <DEDUP_REMOVED lines=12> */
.L_x_1113:
[----:B------:R-:W-:Y:S05]  /*2bf90*/  BSYNC.RECONVERGENT B1 ;  /* 0x0000000000017941 */ /* 0x000fea0003800200 */
.L_x_1112:
        /* <DEDUP_REMOVED lines=12> */
.L_x_1115:
[----:B------:R-:W-:Y:S05]  /*2c060*/  BSYNC.RECONVERGENT B1 ;  /* 0x0000000000017941 */ /* 0x000fea0003800200 */
.L_x_1114:
        /* <DEDUP_REMOVED lines=12> */
.L_x_1117:
[----:B------:R-:W-:Y:S05]  /*2c130*/  BSYNC.RECONVERGENT B1 ;  /* 0x0000000000017941 */ /* 0x000fea0003800200 */
.L_x_1116:
        /* <DEDUP_REMOVED lines=12> */
.L_x_1119:
[----:B------:R-:W-:Y:S05]  /*2c200*/  BSYNC.RECONVERGENT B1 ;  /* 0x0000000000017941 */ /* 0x000fea0003800200 */
.L_x_1118:
        /* <DEDUP_REMOVED lines=12> */
.L_x_1121:
[----:B------:R-:W-:Y:S05]  /*2c2d0*/  BSYNC.RECONVERGENT B1 ;  /* 0x0000000000017941 */ /* 0x000fea0003800200 */
.L_x_1120:
        /* <DEDUP_REMOVED lines=12> */
.L_x_1123:
[----:B------:R-:W-:Y:S05]  /*2c3a0*/  BSYNC.RECONVERGENT B1 ;  /* 0x0000000000017941 */ /* 0x000fea0003800200 */
.L_x_1122:
        /* <DEDUP_REMOVED lines=12> */
.L_x_1125:
[----:B------:R-:W-:Y:S05]  /*2c470*/  BSYNC.RECONVERGENT B1 ;  /* 0x0000000000017941 */ /* 0x000fea0003800200 */
.L_x_1124:
        /* <DEDUP_REMOVED lines=12> */
.L_x_1127:
[----:B------:R-:W-:Y:S05]  /*2c540*/  BSYNC.RECONVERGENT B1 ;  /* 0x0000000000017941 */ /* 0x000fea0003800200 */
.L_x_1126:
        /* <DEDUP_REMOVED lines=12> */
.L_x_1129:
[----:B------:R-:W-:Y:S05]  /*2c610*/  BSYNC.RECONVERGENT B1 ;  /* 0x0000000000017941 */ /* 0x000fea0003800200 */
.L_x_1128:
        /* <DEDUP_REMOVED lines=12> */
.L_x_1131:
[----:B------:R-:W-:Y:S05]  /*2c6e0*/  BSYNC.RECONVERGENT B1 ;  /* 0x0000000000017941 */ /* 0x000fea0003800200 */
.L_x_1130:
        /* <DEDUP_REMOVED lines=11> */
.L_x_1133:
[----:B------:R-:W-:Y:S05]  /*2c7a0*/  BSYNC.RECONVERGENT B1 ;  /* 0x0000000000017941 */ /* 0x000fea0003800200 */
.L_x_1132:
        /* <DEDUP_REMOVED lines=11> */
.L_x_1135:
[----:B------:R-:W-:Y:S05]  /*2c860*/  BSYNC.RECONVERGENT B1 ;  /* 0x0000000000017941 */ /* 0x000fea0003800200 */
.L_x_1134:
        /* <DEDUP_REMOVED lines=11> */
.L_x_1137:
[----:B------:R-:W-:Y:S05]  /*2c920*/  BSYNC.RECONVERGENT B1 ;  /* 0x0000000000017941 */ /* 0x000fea0003800200 */
.L_x_1136:
        /* <DEDUP_REMOVED lines=11> */
.L_x_1139:
[----:B------:R-:W-:Y:S05]  /*2c9e0*/  BSYNC.RECONVERGENT B1 ;  /* 0x0000000000017941 */ /* 0x000fea0003800200 */
.L_x_1138:
        /* <DEDUP_REMOVED lines=11> */
.L_x_1141:
[----:B------:R-:W-:Y:S05]  /*2caa0*/  BSYNC.RECONVERGENT B1 ;  /* 0x0000000000017941 */ /* 0x000fea0003800200 */
.L_x_1140:
        /* <DEDUP_REMOVED lines=11> */
.L_x_1143:
[----:B------:R-:W-:Y:S05]  /*2cb60*/  BSYNC.RECONVERGENT B1 ;  /* 0x0000000000017941 */ /* 0x000fea0003800200 */
.L_x_1142:
        /* <DEDUP_REMOVED lines=27> */
.L_x_1145:
[----:B------:R-:W-:Y:S05]  /*2cd20*/  BSYNC.RECONVERGENT B1 ;  /* 0x0000000000017941 */ /* 0x000fea0003800200 */
.L_x_1144:
        /* <DEDUP_REMOVED lines=17> */
.L_x_1147:
[----:B------:R-:W-:Y:S05]  /*2ce40*/  BSYNC.RECONVERGENT B1 ;  /* 0x0000000000017941 */ /* 0x000fea0003800200 */
.L_x_1146:
        /* <DEDUP_REMOVED lines=17> */
.L_x_1149:
[----:B------:R-:W-:Y:S05]  /*2cf60*/  BSYNC.RECONVERGENT B1 ;  /* 0x0000000000017941 */ /* 0x000fea0003800200 */
.L_x_1148:
        /* <DEDUP_REMOVED lines=17> */
.L_x_1151:
[----:B------:R-:W-:Y:S05]  /*2d080*/  BSYNC.RECONVERGENT B1 ;  /* 0x0000000000017941 */ /* 0x000fea0003800200 */
.L_x_1150:
        /* <DEDUP_REMOVED lines=17> */
.L_x_1153:
[----:B------:R-:W-:Y:S05]  /*2d1a0*/  BSYNC.RECONVERGENT B1 ;  /* 0x0000000000017941 */ /* 0x000fea0003800200 */
.L_x_1152:
        /* <DEDUP_REMOVED lines=17> */
.L_x_1155:
[----:B------:R-:W-:Y:S05]  /*2d2c0*/  BSYNC.RECONVERGENT B1 ;  /* 0x0000000000017941 */ /* 0x000fea0003800200 */
.L_x_1154:
        /* <DEDUP_REMOVED lines=17> */
.L_x_1157:
[----:B------:R-:W-:Y:S05]  /*2d3e0*/  BSYNC.RECONVERGENT B1 ;  /* 0x0000000000017941 */ /* 0x000fea0003800200 */
.L_x_1156:
        /* <DEDUP_REMOVED lines=17> */
.L_x_1159:
[----:B------:R-:W-:Y:S05]  /*2d500*/  BSYNC.RECONVERGENT B1 ;  /* 0x0000000000017941 */ /* 0x000fea0003800200 */
.L_x_1158:
        /* <DEDUP_REMOVED lines=17> */
.L_x_1161:
[----:B------:R-:W-:Y:S05]  /*2d620*/  BSYNC.RECONVERGENT B1 ;  /* 0x0000000000017941 */ /* 0x000fea0003800200 */
.L_x_1160:
        /* <DEDUP_REMOVED lines=17> */
.L_x_1163:
[----:B------:R-:W-:Y:S05]  /*2d740*/  BSYNC.RECONVERGENT B1 ;  /* 0x0000000000017941 */ /* 0x000fea0003800200 */
.L_x_1162:
        /* <DEDUP_REMOVED lines=17> */
.L_x_1165:
[----:B------:R-:W-:Y:S05]  /*2d860*/  BSYNC.RECONVERGENT B1 ;  /* 0x0000000000017941 */ /* 0x000fea0003800200 */
.L_x_1164:
        /* <DEDUP_REMOVED lines=17> */
.L_x_1167:
[----:B------:R-:W-:Y:S05]  /*2d980*/  BSYNC.RECONVERGENT B1 ;  /* 0x0000000000017941 */ /* 0x000fea0003800200 */
.L_x_1166:
        /* <DEDUP_REMOVED lines=17> */
.L_x_1169:
[----:B------:R-:W-:Y:S05]  /*2daa0*/  BSYNC.RECONVERGENT B1 ;  /* 0x0000000000017941 */ /* 0x000fea0003800200 */
.L_x_1168:
        /* <DEDUP_REMOVED lines=17> */
.L_x_1171:
[----:B------:R-:W-:Y:S05]  /*2dbc0*/  BSYNC.RECONVERGENT B1 ;  /* 0x0000000000017941 */ /* 0x000fea0003800200 */
.L_x_1170:
        /* <DEDUP_REMOVED lines=17> */
.L_x_1173:
[----:B------:R-:W-:Y:S05]  /*2dce0*/  BSYNC.RECONVERGENT B1 ;  /* 0x0000000000017941 */ /* 0x000fea0003800200 */
.L_x_1172:
        /* <DEDUP_REMOVED lines=17> */
.L_x_1175:
[----:B------:R-:W-:Y:S05]  /*2de00*/  BSYNC.RECONVERGENT B1 ;  /* 0x0000000000017941 */ /* 0x000fea0003800200 */
.L_x_1174:
        /* <DEDUP_REMOVED lines=17> */
.L_x_1177:
[----:B------:R-:W-:Y:S05]  /*2df20*/  BSYNC.RECONVERGENT B1 ;  /* 0x0000000000017941 */ /* 0x000fea0003800200 */
.L_x_1176:
        /* <DEDUP_REMOVED lines=17> */
.L_x_1179:
[----:B------:R-:W-:Y:S05]  /*2e040*/  BSYNC.RECONVERGENT B1 ;  /* 0x0000000000017941 */ /* 0x000fea0003800200 */
.L_x_1178:
        /* <DEDUP_REMOVED lines=17> */
.L_x_1181:
[----:B------:R-:W-:Y:S05]  /*2e160*/  BSYNC.RECONVERGENT B1 ;  /* 0x0000000000017941 */ /* 0x000fea0003800200 */
.L_x_1180:
        /* <DEDUP_REMOVED lines=17> */
.L_x_1183:
[----:B------:R-:W-:Y:S05]  /*2e280*/  BSYNC.RECONVERGENT B1 ;  /* 0x0000000000017941 */ /* 0x000fea0003800200 */
.L_x_1182:
        /* <DEDUP_REMOVED lines=17> */
.L_x_1185:
[----:B------:R-:W-:Y:S05]  /*2e3a0*/  BSYNC.RECONVERGENT B1 ;  /* 0x0000000000017941 */ /* 0x000fea0003800200 */
.L_x_1184:
        /* <DEDUP_REMOVED lines=17> */
.L_x_1187:
[----:B------:R-:W-:Y:S05]  /*2e4c0*/  BSYNC.RECONVERGENT B1 ;  /* 0x0000000000017941 */ /* 0x000fea0003800200 */
.L_x_1186:
        /* <DEDUP_REMOVED lines=17> */
.L_x_1189:
[----:B------:R-:W-:Y:S05]  /*2e5e0*/  BSYNC.RECONVERGENT B1 ;  /* 0x0000000000017941 */ /* 0x000fea0003800200 */
.L_x_1188:
        /* <DEDUP_REMOVED lines=17> */
.L_x_1191:
[----:B------:R-:W-:Y:S05]  /*2e700*/  BSYNC.RECONVERGENT B1 ;  /* 0x0000000000017941 */ /* 0x000fea0003800200 */
.L_x_1190:
        /* <DEDUP_REMOVED lines=19> */
.L_x_1193:
[----:B------:R-:W-:Y:S05]  /*2e840*/  BSYNC.RECONVERGENT B1 ;  /* 0x0000000000017941 */ /* 0x000fea0003800200 */
.L_x_1192:
        /* <DEDUP_REMOVED lines=46> */
.L_x_1197:
[----:B------:R-:W-:Y:S05]  /*2eb30*/  BSYNC.RECONVERGENT B2 ;  /* 0x0000000000027941 */ /* 0x000fea0003800200 */
.L_x_1196:
        /* <DEDUP_REMOVED lines=13> */
.L_x_1199:
[----:B------:R-:W-:Y:S05]  /*2ec10*/  BSYNC.RECONVERGENT B2 ;  /* 0x0000000000027941 */ /* 0x000fea0003800200 */
.L_x_1198:
        /* <DEDUP_REMOVED lines=13> */
.L_x_1201:
[----:B------:R-:W-:Y:S05]  /*2ecf0*/  BSYNC.RECONVERGENT B2 ;  /* 0x0000000000027941 */ /* 0x000fea0003800200 */
.L_x_1200:
        /* <DEDUP_REMOVED lines=13> */
.L_x_1203:
[----:B------:R-:W-:Y:S05]  /*2edd0*/  BSYNC.RECONVERGENT B2 ;  /* 0x0000000000027941 */ /* 0x000fea0003800200 */
.L_x_1202:
        /* <DEDUP_REMOVED lines=13> */
.L_x_1205:
[----:B------:R-:W-:Y:S05]  /*2eeb0*/  BSYNC.RECONVERGENT B2 ;  /* 0x0000000000027941 */ /* 0x000fea0003800200 */
.L_x_1204:
        /* <DEDUP_REMOVED lines=13> */
.L_x_1207:
[----:B------:R-:W-:Y:S05]  /*2ef90*/  BSYNC.RECONVERGENT B2 ;  /* 0x0000000000027941 */ /* 0x000fea0003800200 */
.L_x_1206:
        /* <DEDUP_REMOVED lines=19> */
.L_x_1209:
[----:B------:R-:W-:Y:S05]  /*2f0d0*/  BSYNC.RECONVERGENT B2 ;  /* 0x0000000000027941 */ /* 0x000fea0003800200 */
.L_x_1208:
        /* <DEDUP_REMOVED lines=13> */
.L_x_1211:
[----:B------:R-:W-:Y:S05]  /*2f1b0*/  BSYNC.RECONVERGENT B2 ;  /* 0x0000000000027941 */ /* 0x000fea0003800200 */
.L_x_1210:
        /* <DEDUP_REMOVED lines=13> */
.L_x_1213:
[----:B------:R-:W-:Y:S05]  /*2f290*/  BSYNC.RECONVERGENT B2 ;  /* 0x0000000000027941 */ /* 0x000fea0003800200 */
.L_x_1212:
        /* <DEDUP_REMOVED lines=13> */
.L_x_1215:
[----:B------:R-:W-:Y:S05]  /*2f370*/  BSYNC.RECONVERGENT B2 ;  /* 0x0000000000027941 */ /* 0x000fea0003800200 */
.L_x_1214:
        /* <DEDUP_REMOVED lines=13> */
.L_x_1217:
[----:B------:R-:W-:Y:S05]  /*2f450*/  BSYNC.RECONVERGENT B2 ;  /* 0x0000000000027941 */ /* 0x000fea0003800200 */
.L_x_1216:
        /* <DEDUP_REMOVED lines=13> */
.L_x_1219:
[----:B------:R-:W-:Y:S05]  /*2f530*/  BSYNC.RECONVERGENT B2 ;  /* 0x0000000000027941 */ /* 0x000fea0003800200 */
.L_x_1218:
        /* <DEDUP_REMOVED lines=19> */
.L_x_1221:
[----:B------:R-:W-:Y:S05]  /*2f670*/  BSYNC.RECONVERGENT B2 ;  /* 0x0000000000027941 */ /* 0x000fea0003800200 */
.L_x_1220:
        /* <DEDUP_REMOVED lines=13> */
.L_x_1223:
[----:B------:R-:W-:Y:S05]  /*2f750*/  BSYNC.RECONVERGENT B2 ;  /* 0x0000000000027941 */ /* 0x000fea0003800200 */
.L_x_1222:
        /* <DEDUP_REMOVED lines=13> */
.L_x_1225:
[----:B------:R-:W-:Y:S05]  /*2f830*/  BSYNC.RECONVERGENT B2 ;  /* 0x0000000000027941 */ /* 0x000fea0003800200 */
.L_x_1224:
        /* <DEDUP_REMOVED lines=13> */
.L_x_1227:
[----:B------:R-:W-:Y:S05]  /*2f910*/  BSYNC.RECONVERGENT B2 ;  /* 0x0000000000027941 */ /* 0x000fea0003800200 */
.L_x_1226:
        /* <DEDUP_REMOVED lines=13> */
.L_x_1229:
[----:B------:R-:W-:Y:S05]  /*2f9f0*/  BSYNC.RECONVERGENT B2 ;  /* 0x0000000000027941 */ /* 0x000fea0003800200 */
.L_x_1228:
        /* <DEDUP_REMOVED lines=13> */
.L_x_1231:
[----:B------:R-:W-:Y:S05]  /*2fad0*/  BSYNC.RECONVERGENT B2 ;  /* 0x0000000000027941 */ /* 0x000fea0003800200 */
.L_x_1230:
        /* <DEDUP_REMOVED lines=18> */
.L_x_1233:
[----:B------:R-:W-:Y:S05]  /*2fc00*/  BSYNC.RECONVERGENT B2 ;  /* 0x0000000000027941 */ /* 0x000fea0003800200 */
.L_x_1232:
        /* <DEDUP_REMOVED lines=12> */
.L_x_1235:
[----:B------:R-:W-:Y:S05]  /*2fcd0*/  BSYNC.RECONVERGENT B2 ;  /* 0x0000000000027941 */ /* 0x000fea0003800200 */
.L_x_1234:
        /* <DEDUP_REMOVED lines=10> */
.L_x_1237:
[----:B------:R-:W-:Y:S05]  /*2fd80*/  BSYNC.RECONVERGENT B2 ;  /* 0x0000000000027941 */ /* 0x000fea0003800200 */
.L_x_1236:
        /* <DEDUP_REMOVED lines=13> */
.L_x_1239:
[----:B------:R-:W-:Y:S05]  /*2fe60*/  BSYNC.RECONVERGENT B2 ;  /* 0x0000000000027941 */ /* 0x000fea0003800200 */
.L_x_1238:
        /* <DEDUP_REMOVED lines=10> */
.L_x_1241:
[----:B------:R-:W-:Y:S05]  /*2ff10*/  BSYNC.RECONVERGENT B2 ;  /* 0x0000000000027941 */ /* 0x000fea0003800200 */
.L_x_1240:
        /* <DEDUP_REMOVED lines=9> */
.L_x_1195:
[----:B------:R-:W-:Y:S05]  /*2ffb0*/  BSYNC.RECONVERGENT B1 ;  /* 0x0000000000017941 */ /* 0x000fea0003800200 */
.L_x_1194:
[----:B------:R-:W-:Y:S01]  /*2ffc0*/  ISETP.NE.AND P0, PT, R45, RZ, PT ;  /* 0x000000ff2d00720c */ /* 0x000fe20003f05270 */
[----:B01234-:R-:W-:Y:S01]  /*2ffd0*/  VIADD R8, R8, 0x64 ;  /* 0x0000006408087836 */ /* 0x01ffe20000000000 */
[----:B------:R-:W-:-:S11]  /*2ffe0*/  LOP3.LUT R6, R5, R6, R34, 0xfe, !PT ;  /* 0x0000000605067212 */ /* 0x000fd600078efe22 */
[----:B------:R-:W-:Y:S05]  /*2fff0*/  @P0 BRA `(.L_x_1242) ;  /* 0xffffffac00680947 */ /* 0x000fea000383ffff */
[----:B------:R-:W-:-:S13]  /*30000*/  ISETP.NE.AND P0, PT, R6, 0x3, PT ;  /* 0x000000030600780c */ /* 0x000fda0003f05270 */
[----:B------:R-:W-:Y:S05]  /*30010*/  @!P0 BRA `(.L_x_342) ;  /* 0x0000028000e48947 */ /* 0x000fea0003800000 */
[----:B------:R-:W-:-:S07]  /*30020*/  IMAD.MOV.U32 R9, RZ, RZ, RZ ;  /* 0x000000ffff097224 */ /* 0x000fce00078e00ff */
.L_x_1393:
        /* <DEDUP_REMOVED lines=160> */
.L_x_1244:
[----:B------:R-:W-:Y:S05]  /*30a30*/  BSYNC.RECONVERGENT B1 ;  /* 0x0000000000017941 */ /* 0x000fea0003800200 */
.L_x_1243:
        /* <DEDUP_REMOVED lines=13> */
.L_x_1246:
[----:B------:R-:W-:Y:S05]  /*30b10*/  BSYNC.RECONVERGENT B1 ;  /* 0x0000000000017941 */ /* 0x000fea0003800200 */
.L_x_1245:
        /* <DEDUP_REMOVED lines=12> */
.L_x_1248:
[----:B------:R-:W-:Y:S05]  /*30be0*/  BSYNC.RECONVERGENT B1 ;  /* 0x0000000000017941 */ /* 0x000fea0003800200 */
.L_x_1247:
        /* <DEDUP_REMOVED lines=12> */
.L_x_1250:
[----:B------:R-:W-:Y:S05]  /*30cb0*/  BSYNC.RECONVERGENT B1 ;  /* 0x0000000000017941 */ /* 0x000fea0003800200 */
.L_x_1249:
        /* <DEDUP_REMOVED lines=12> */
.L_x_1252:
[----:B------:R-:W-:Y:S05]  /*30d80*/  BSYNC.RECONVERGENT B1 ;  /* 0x0000000000017941 */ /* 0x000fea0003800200 */
.L_x_1251:
        /* <DEDUP_REMOVED lines=12> */
.L_x_1254:
[----:B------:R-:W-:Y:S05]  /*30e50*/  BSYNC.RECONVERGENT B1 ;  /* 0x0000000000017941 */ /* 0x000fea0003800200 */
.L_x_1253:
        /* <DEDUP_REMOVED lines=12> */
.L_x_1256:
[----:B------:R-:W-:Y:S05]  /*30f20*/  BSYNC.RECONVERGENT B1 ;  /* 0x0000000000017941 */ /* 0x000fea0003800200 */
.L_x_1255:
        /* <DEDUP_REMOVED lines=12> */
.L_x_1258:
[----:B------:R-:W-:Y:S05]  /*30ff0*/  BSYNC.RECONVERGENT B1 ;  /* 0x0000000000017941 */ /* 0x000fea0003800200 */
.L_x_1257:
        /* <DEDUP_REMOVED lines=12> */
.L_x_1260:
[----:B------:R-:W-:Y:S05]  /*310c0*/  BSYNC.RECONVERGENT B1 ;  /* 0x0000000000017941 */ /* 0x000fea0003800200 */
.L_x_1259:
        /* <DEDUP_REMOVED lines=12> */
.L_x_1262:
[----:B------:R-:W-:Y:S05]  /*31190*/  BSYNC.RECONVERGENT B1 ;  /* 0x0000000000017941 */ /* 0x000fea0003800200 */
.L_x_1261:
        /* <DEDUP_REMOVED lines=12> */
.L_x_1264:
[----:B------:R-:W-:Y:S05]  /*31260*/  BSYNC.RECONVERGENT B1 ;  /* 0x0000000000017941 */ /* 0x000fea0003800200 */
.L_x_1263:
        /* <DEDUP_REMOVED lines=12> */
.L_x_1266:
[----:B------:R-:W-:Y:S05]  /*31330*/  BSYNC.RECONVERGENT B1 ;  /* 0x0000000000017941 */ /* 0x000fea0003800200 */
.L_x_1265:
        /* <DEDUP_REMOVED lines=12> */
.L_x_1268:
[----:B------:R-:W-:Y:S05]  /*31400*/  BSYNC.RECONVERGENT B1 ;  /* 0x0000000000017941 */ /* 0x000fea0003800200 */
.L_x_1267:
        /* <DEDUP_REMOVED lines=12> */
.L_x_1270:
[----:B------:R-:W-:Y:S05]  /*314d0*/  BSYNC.RECONVERGENT B1 ;  /* 0x0000000000017941 */ /* 0x000fea0003800200 */
.L_x_1269:
        /* <DEDUP_REMOVED lines=12> */
.L_x_1272:
[----:B------:R-:W-:Y:S05]  /*315a0*/  BSYNC.RECONVERGENT B1 ;  /* 0x0000000000017941 */ /* 0x000fea0003800200 */
.L_x_1271:
        /* <DEDUP_REMOVED lines=12> */
.L_x_1274:
[----:B------:R-:W-:Y:S05]  /*31670*/  BSYNC.RECONVERGENT B1 ;  /* 0x0000000000017941 */ /* 0x000fea0003800200 */
.L_x_1273:
        /* <DEDUP_REMOVED lines=12> */
.L_x_1276:
[----:B------:R-:W-:Y:S05]  /*31740*/  BSYNC.RECONVERGENT B1 ;  /* 0x0000000000017941 */ /* 0x000fea0003800200 */
.L_x_1275:
        /* <DEDUP_REMOVED lines=12> */
.L_x_1278:
[----:B------:R-:W-:Y:S05]  /*31810*/  BSYNC.RECONVERGENT B1 ;  /* 0x0000000000017941 */ /* 0x000fea0003800200 */
.L_x_1277:
        /* <DEDUP_REMOVED lines=12> */
.L_x_1280:
[----:B------:R-:W-:Y:S05]  /*318e0*/  BSYNC.RECONVERGENT B1 ;  /* 0x0000000000017941 */ /* 0x000fea0003800200 */
.L_x_1279:
        /* <DEDUP_REMOVED lines=12> */
.L_x_1282:
[----:B------:R-:W-:Y:S05]  /*319b0*/  BSYNC.RECONVERGENT B1 ;  /* 0x0000000000017941 */ /* 0x000fea0003800200 */
.L_x_1281:
        /* <DEDUP_REMOVED lines=11> */
.L_x_1284:
[----:B------:R-:W-:Y:S05]  /*31a70*/  BSYNC.RECONVERGENT B1 ;  /* 0x0000000000017941 */ /* 0x000fea0003800200 */
.L_x_1283:
        /* <DEDUP_REMOVED lines=11> */
.L_x_1286:
[----:B------:R-:W-:Y:S05]  /*31b30*/  BSYNC.RECONVERGENT B1 ;  /* 0x0000000000017941 */ /* 0x000fea0003800200 */
.L_x_1285:
        /* <DEDUP_REMOVED lines=11> */
.L_x_1288:
[----:B------:R-:W-:Y:S05]  /*31bf0*/  BSYNC.RECONVERGENT B1 ;  /* 0x0000000000017941 */ /* 0x000fea0003800200 */
.L_x_1287:
        /* <DEDUP_REMOVED lines=11> */
.L_x_1290:
[----:B------:R-:W-:Y:S05]  /*31cb0*/  BSYNC.RECONVERGENT B1 ;  /* 0x0000000000017941 */ /* 0x000fea0003800200 */
.L_x_1289:
        /* <DEDUP_REMOVED lines=11> */
.L_x_1292:
[----:B------:R-:W-:Y:S05]  /*31d70*/  BSYNC.RECONVERGENT B1 ;  /* 0x0000000000017941 */ /* 0x000fea0003800200 */
.L_x_1291:
        /* <DEDUP_REMOVED lines=11> */
.L_x_1294:
[----:B------:R-:W-:Y:S05]  /*31e30*/  BSYNC.RECONVERGENT B1 ;  /* 0x0000000000017941 */ /* 0x000fea0003800200 */
.L_x_1293:
        /* <DEDUP_REMOVED lines=27> */
.L_x_1296:
[----:B------:R-:W-:Y:S05]  /*31ff0*/  BSYNC.RECONVERGENT B1 ;  /* 0x0000000000017941 */ /* 0x000fea0003800200 */
.L_x_1295:
        /* <DEDUP_REMOVED lines=17> */
.L_x_1298:
[----:B------:R-:W-:Y:S05]  /*32110*/  BSYNC.RECONVERGENT B1 ;  /* 0x0000000000017941 */ /* 0x000fea0003800200 */
.L_x_1297:
        /* <DEDUP_REMOVED lines=17> */
.L_x_1300:
[----:B------:R-:W-:Y:S05]  /*32230*/  BSYNC.RECONVERGENT B1 ;  /* 0x0000000000017941 */ /* 0x000fea0003800200 */
.L_x_1299:
        /* <DEDUP_REMOVED lines=17> */
.L_x_1302:
[----:B------:R-:W-:Y:S05]  /*32350*/  BSYNC.RECONVERGENT B1 ;  /* 0x0000000000017941 */ /* 0x000fea0003800200 */
.L_x_1301:
        /* <DEDUP_REMOVED lines=17> */
.L_x_1304:
[----:B------:R-:W-:Y:S05]  /*32470*/  BSYNC.RECONVERGENT B1 ;  /* 0x0000000000017941 */ /* 0x000fea0003800200 */
.L_x_1303:
        /* <DEDUP_REMOVED lines=17> */
.L_x_1306:
[----:B------:R-:W-:Y:S05]  /*32590*/  BSYNC.RECONVERGENT B1 ;  /* 0x0000000000017941 */ /* 0x000fea0003800200 */
.L_x_1305:
        /* <DEDUP_REMOVED lines=17> */
.L_x_1308:
[----:B------:R-:W-:Y:S05]  /*326b0*/  BSYNC.RECONVERGENT B1 ;  /* 0x0000000000017941 */ /* 0x000fea0003800200 */
.L_x_1307:
        /* <DEDUP_REMOVED lines=17> */
.L_x_1310:
[----:B------:R-:W-:Y:S05]  /*327d0*/  BSYNC.RECONVERGENT B1 ;  /* 0x0000000000017941 */ /* 0x000fea0003800200 */
.L_x_1309:
        /* <DEDUP_REMOVED lines=17> */
.L_x_1312:
[----:B------:R-:W-:Y:S05]  /*328f0*/  BSYNC.RECONVERGENT B1 ;  /* 0x0000000000017941 */ /* 0x000fea0003800200 */
.L_x_1311:
        /* <DEDUP_REMOVED lines=17> */
.L_x_1314:
[----:B------:R-:W-:Y:S05]  /*32a10*/  BSYNC.RECONVERGENT B1 ;  /* 0x0000000000017941 */ /* 0x000fea0003800200 */
.L_x_1313:
        /* <DEDUP_REMOVED lines=17> */
.L_x_1316:
[----:B------:R-:W-:Y:S05]  /*32b30*/  BSYNC.RECONVERGENT B1 ;  /* 0x0000000000017941 */ /* 0x000fea0003800200 */
.L_x_1315:
        /* <DEDUP_REMOVED lines=17> */
.L_x_1318:
[----:B------:R-:W-:Y:S05]  /*32c50*/  BSYNC.RECONVERGENT B1 ;  /* 0x0000000000017941 */ /* 0x000fea0003800200 */
.L_x_1317:
        /* <DEDUP_REMOVED lines=17> */
.L_x_1320:
[----:B------:R-:W-:Y:S05]  /*32d70*/  BSYNC.RECONVERGENT B1 ;  /* 0x0000000000017941 */ /* 0x000fea0003800200 */
.L_x_1319:
        /* <DEDUP_REMOVED lines=17> */
.L_x_1322:
[----:B------:R-:W-:Y:S05]  /*32e90*/  BSYNC.RECONVERGENT B1 ;  /* 0x0000000000017941 */ /* 0x000fea0003800200 */
.L_x_1321:
        /* <DEDUP_REMOVED lines=17> */
.L_x_1324:
[----:B------:R-:W-:Y:S05]  /*32fb0*/  BSYNC.RECONVERGENT B1 ;  /* 0x0000000000017941 */ /* 0x000fea0003800200 */
.L_x_1323:
        /* <DEDUP_REMOVED lines=17> */
.L_x_1326:
[----:B------:R-:W-:Y:S05]  /*330d0*/  BSYNC.RECONVERGENT B1 ;  /* 0x0000000000017941 */ /* 0x000fea0003800200 */
.L_x_1325:
        /* <DEDUP_REMOVED lines=17> */
.L_x_1328:
[----:B------:R-:W-:Y:S05]  /*331f0*/  BSYNC.RECONVERGENT B1 ;  /* 0x0000000000017941 */ /* 0x000fea0003800200 */
.L_x_1327:
        /* <DEDUP_REMOVED lines=17> */
.L_x_1330:
[----:B------:R-:W-:Y:S05]  /*33310*/  BSYNC.RECONVERGENT B1 ;  /* 0x0000000000017941 */ /* 0x000fea0003800200 */
.L_x_1329:
        /* <DEDUP_REMOVED lines=17> */
.L_x_1332:
[----:B------:R-:W-:Y:S05]  /*33430*/  BSYNC.RECONVERGENT B1 ;  /* 0x0000000000017941 */ /* 0x000fea0003800200 */
.L_x_1331:
        /* <DEDUP_REMOVED lines=17> */
.L_x_1334:
[----:B------:R-:W-:Y:S05]  /*33550*/  BSYNC.RECONVERGENT B1 ;  /* 0x0000000000017941 */ /* 0x000fea0003800200 */
.L_x_1333:
        /* <DEDUP_REMOVED lines=17> */
.L_x_1336:
[----:B------:R-:W-:Y:S05]  /*33670*/  BSYNC.RECONVERGENT B1 ;  /* 0x0000000000017941 */ /* 0x000fea0003800200 */
.L_x_1335:
        /* <DEDUP_REMOVED lines=17> */
.L_x_1338:
[----:B------:R-:W-:Y:S05]  /*33790*/  BSYNC.RECONVERGENT B1 ;  /* 0x0000000000017941 */ /* 0x000fea0003800200 */
.L_x_1337:
        /* <DEDUP_REMOVED lines=17> */
.L_x_1340:
[----:B------:R-:W-:Y:S05]  /*338b0*/  BSYNC.RECONVERGENT B1 ;  /* 0x0000000000017941 */ /* 0x000fea0003800200 */
.L_x_1339:
        /* <DEDUP_REMOVED lines=17> */
.L_x_1342:
[----:B------:R-:W-:Y:S05]  /*339d0*/  BSYNC.RECONVERGENT B1 ;  /* 0x0000000000017941 */ /* 0x000fea0003800200 */
.L_x_1341:
        /* <DEDUP_REMOVED lines=19> */
.L_x_1344:
[----:B------:R-:W-:Y:S05]  /*33b10*/  BSYNC.RECONVERGENT B1 ;  /* 0x0000000000017941 */ /* 0x000fea0003800200 */
.L_x_1343:
        /* <DEDUP_REMOVED lines=46> */
.L_x_1348:
[----:B------:R-:W-:Y:S05]  /*33e00*/  BSYNC.RECONVERGENT B2 ;  /* 0x0000000000027941 */ /* 0x000fea0003800200 */
.L_x_1347:
        /* <DEDUP_REMOVED lines=13> */
.L_x_1350:
[----:B------:R-:W-:Y:S05]  /*33ee0*/  BSYNC.RECONVERGENT B2 ;  /* 0x0000000000027941 */ /* 0x000fea0003800200 */
.L_x_1349:
        /* <DEDUP_REMOVED lines=13> */
.L_x_1352:
[----:B------:R-:W-:Y:S05]  /*33fc0*/  BSYNC.RECONVERGENT B2 ;  /* 0x0000000000027941 */ /* 0x000fea0003800200 */
.L_x_1351:
        /* <DEDUP_REMOVED lines=13> */
.L_x_1354:
[----:B------:R-:W-:Y:S05]  /*340a0*/  BSYNC.RECONVERGENT B2 ;  /* 0x0000000000027941 */ /* 0x000fea0003800200 */
.L_x_1353:
        /* <DEDUP_REMOVED lines=13> */
.L_x_1356:
[----:B------:R-:W-:Y:S05]  /*34180*/  BSYNC.RECONVERGENT B2 ;  /* 0x0000000000027941 */ /* 0x000fea0003800200 */
.L_x_1355:
        /* <DEDUP_REMOVED lines=13> */
.L_x_1358:
[----:B------:R-:W-:Y:S05]  /*34260*/  BSYNC.RECONVERGENT B2 ;  /* 0x0000000000027941 */ /* 0x000fea0003800200 */
.L_x_1357:
        /* <DEDUP_REMOVED lines=19> */
.L_x_1360:
[----:B------:R-:W-:Y:S05]  /*343a0*/  BSYNC.RECONVERGENT B2 ;  /* 0x0000000000027941 */ /* 0x000fea0003800200 */
.L_x_1359:
        /* <DEDUP_REMOVED lines=13> */
.L_x_1362:
[----:B------:R-:W-:Y:S05]  /*34480*/  BSYNC.RECONVERGENT B2 ;  /* 0x0000000000027941 */ /* 0x000fea0003800200 */
.L_x_1361:
        /* <DEDUP_REMOVED lines=13> */
.L_x_1364:
[----:B------:R-:W-:Y:S05]  /*34560*/  BSYNC.RECONVERGENT B2 ;  /* 0x0000000000027941 */ /* 0x000fea0003800200 */
.L_x_1363:
        /* <DEDUP_REMOVED lines=13> */
.L_x_1366:
[----:B------:R-:W-:Y:S05]  /*34640*/  BSYNC.RECONVERGENT B2 ;  /* 0x0000000000027941 */ /* 0x000fea0003800200 */
.L_x_1365:
        /* <DEDUP_REMOVED lines=13> */
.L_x_1368:
[----:B------:R-:W-:Y:S05]  /*34720*/  BSYNC.RECONVERGENT B2 ;  /* 0x0000000000027941 */ /* 0x000fea0003800200 */
.L_x_1367:
        /* <DEDUP_REMOVED lines=13> */
.L_x_1370:
[----:B------:R-:W-:Y:S05]  /*34800*/  BSYNC.RECONVERGENT B2 ;  /* 0x0000000000027941 */ /* 0x000fea0003800200 */
.L_x_1369:
        /* <DEDUP_REMOVED lines=19> */
.L_x_1372:
[----:B------:R-:W-:Y:S05]  /*34940*/  BSYNC.RECONVERGENT B2 ;  /* 0x0000000000027941 */ /* 0x000fea0003800200 */
.L_x_1371:
        /* <DEDUP_REMOVED lines=13> */
.L_x_1374:
[----:B------:R-:W-:Y:S05]  /*34a20*/  BSYNC.RECONVERGENT B2 ;  /* 0x0000000000027941 */ /* 0x000fea0003800200 */
.L_x_1373:
        /* <DEDUP_REMOVED lines=13> */
.L_x_1376:
[----:B------:R-:W-:Y:S05]  /*34b00*/  BSYNC.RECONVERGENT B2 ;  /* 0x0000000000027941 */ /* 0x000fea0003800200 */
.L_x_1375:
        /* <DEDUP_REMOVED lines=13> */
.L_x_1378:
[----:B------:R-:W-:Y:S05]  /*34be0*/  BSYNC.RECONVERGENT B2 ;  /* 0x0000000000027941 */ /* 0x000fea0003800200 */
.L_x_1377:
        /* <DEDUP_REMOVED lines=13> */
.L_x_1380:
[----:B------:R-:W-:Y:S05]  /*34cc0*/  BSYNC.RECONVERGENT B2 ;  /* 0x0000000000027941 */ /* 0x000fea0003800200 */
.L_x_1379:
        /* <DEDUP_REMOVED lines=13> */
.L_x_1382:
[----:B------:R-:W-:Y:S05]  /*34da0*/  BSYNC.RECONVERGENT B2 ;  /* 0x0000000000027941 */ /* 0x000fea0003800200 */
.L_x_1381:
        /* <DEDUP_REMOVED lines=18> */
.L_x_1384:
[----:B------:R-:W-:Y:S05]  /*34ed0*/  BSYNC.RECONVERGENT B2 ;  /* 0x0000000000027941 */ /* 0x000fea0003800200 */
.L_x_1383:
        /* <DEDUP_REMOVED lines=12> */
.L_x_1386:
[----:B------:R-:W-:Y:S05]  /*34fa0*/  BSYNC.RECONVERGENT B2 ;  /* 0x0000000000027941 */ /* 0x000fea0003800200 */
.L_x_1385:
        /* <DEDUP_REMOVED lines=10> */
.L_x_1388:
[----:B------:R-:W-:Y:S05]  /*35050*/  BSYNC.RECONVERGENT B2 ;  /* 0x0000000000027941 */ /* 0x000fea0003800200 */
.L_x_1387:
        /* <DEDUP_REMOVED lines=13> */
.L_x_1390:
[----:B------:R-:W-:Y:S05]  /*35130*/  BSYNC.RECONVERGENT B2 ;  /* 0x0000000000027941 */ /* 0x000fea0003800200 */
.L_x_1389:
        /* <DEDUP_REMOVED lines=10> */
.L_x_1392:
[----:B------:R-:W-:Y:S05]  /*351e0*/  BSYNC.RECONVERGENT B2 ;  /* 0x0000000000027941 */ /* 0x000fea0003800200 */
.L_x_1391:
        /* <DEDUP_REMOVED lines=9> */
.L_x_1346:
[----:B------:R-:W-:Y:S05]  /*35280*/  BSYNC.RECONVERGENT B1 ;  /* 0x0000000000017941 */ /* 0x000fea0003800200 */
.L_x_1345:
[----:B------:R-:W-:Y:S02]  /*35290*/  ISETP.NE.AND P0, PT, R45, RZ, PT ;  /* 0x000000ff2d00720c */ /* 0x000fe40003f05270 */
[----:B------:R-:W-:-:S11]  /*352a0*/  LOP3.LUT R6, R5, R6, R34, 0xfe, !PT ;  /* 0x0000000605067212 */ /* 0x000fd600078efe22 */
[----:B------:R-:W-:Y:S05]  /*352b0*/  @P0 BRA `(.L_x_1393) ;  /* 0xffffffac005c0947 */ /* 0x000fea000383ffff */
[----:B------:R-:W-:-:S13]  /*352c0*/  ISETP.NE.AND P0, PT, R6, 0x3, PT ;  /* 0x000000030600780c */ /* 0x000fda0003f05270 */
[----:B------:R-:W-:Y:S05]  /*352d0*/  @!P0 BRA `(.L_x_342) ;  /* 0x0000023000348947 */ /* 0x000fea0003800000 */
[----:B01234-:R-:W-:-:S07]  /*352e0*/  IMAD.MOV.U32 R8, RZ, RZ, RZ ;  /* 0x000000ffff087224 */ /* 0x01ffce00078e00ff */
.L_x_1543:
[C---:B------:R-:W-:Y:S02]  /*352f0*/  IMAD R9, R8.reuse, 0x64, R7 ;  /* 0x0000006408097824 */ /* 0x040fe400078e0207 */
[----:B------:R-:W-:Y:S02]  /*35300*/  VIADD R8, R8, 0x5 ;  /* 0x0000000508087836 */ /* 0x000fe40000000000 */
[----:B------:R-:W-:-:S03]  /*35310*/  IMAD.MOV.U32 R10, RZ, RZ, RZ ;  /* 0x000000ffff0a7224 */ /* 0x000fc600078e00ff */
[----:B------:R-:W-:-:S04]  /*35320*/  ISETP.GE.U32.AND P0, PT, R8, 0x19, PT ;  /* 0x000000190800780c */ /* 0x000fc80003f06070 */
[----:B------:R-:W-:-:S09]  /*35330*/  P2R R39, PR, RZ, 0x1 ;  /* 0x00000001ff277803 */ /* 0x000fd20000000000 */
.L_x_1542:
        /* <DEDUP_REMOVED lines=169> */
.L_x_1395:
[----:B------:R-:W-:Y:S05]  /*35dd0*/  BSYNC.RECONVERGENT B1 ;  /* 0x0000000000017941 */ /* 0x000fea0003800200 */
.L_x_1394:
        /* <DEDUP_REMOVED lines=12> */
.L_x_1397:
[----:B------:R-:W-:Y:S05]  /*35ea0*/  BSYNC.RECONVERGENT B1 ;  /* 0x0000000000017941 */ /* 0x000fea0003800200 */
.L_x_1396:
        /* <DEDUP_REMOVED lines=12> */
.L_x_1399:
[----:B------:R-:W-:Y:S05]  /*35f70*/  BSYNC.RECONVERGENT B1 ;  /* 0x0000000000017941 */ /* 0x000fea0003800200 */
.L_x_1398:
        /* <DEDUP_REMOVED lines=12> */
.L_x_1401:
[----:B------:R-:W-:Y:S05]  /*36040*/  BSYNC.RECONVERGENT B1 ;  /* 0x0000000000017941 */ /* 0x000fea0003800200 */
.L_x_1400:
        /* <DEDUP_REMOVED lines=12> */
.L_x_1403:
[----:B------:R-:W-:Y:S05]  /*36110*/  BSYNC.RECONVERGENT B1 ;  /* 0x0000000000017941 */ /* 0x000fea0003800200 */
.L_x_1402:
        /* <DEDUP_REMOVED lines=12> */
.L_x_1405:
[----:B------:R-:W-:Y:S05]  /*361e0*/  BSYNC.RECONVERGENT B1 ;  /* 0x0000000000017941 */ /* 0x000fea0003800200 */
.L_x_1404:
        /* <DEDUP_REMOVED lines=12> */
.L_x_1407:
[----:B------:R-:W-:Y:S05]  /*362b0*/  BSYNC.RECONVERGENT B1 ;  /* 0x0000000000017941 */ /* 0x000fea0003800200 */
.L_x_1406:
        /* <DEDUP_REMOVED lines=12> */
.L_x_1409:
[----:B------:R-:W-:Y:S05]  /*36380*/  BSYNC.RECONVERGENT B1 ;  /* 0x0000000000017941 */ /* 0x000fea0003800200 */
.L_x_1408:
        /* <DEDUP_REMOVED lines=12> */
.L_x_1411:
[----:B------:R-:W-:Y:S05]  /*36450*/  BSYNC.RECONVERGENT B1 ;  /* 0x0000000000017941 */ /* 0x000fea0003800200 */
.L_x_1410:
        /* <DEDUP_REMOVED lines=12> */
.L_x_1413:
[----:B------:R-:W-:Y:S05]  /*36520*/  BSYNC.RECONVERGENT B1 ;  /* 0x0000000000017941 */ /* 0x000fea0003800200 */
.L_x_1412:
        /* <DEDUP_REMOVED lines=12> */
.L_x_1415:
[----:B------:R-:W-:Y:S05]  /*365f0*/  BSYNC.RECONVERGENT B1 ;  /* 0x0000000000017941 */ /* 0x000fea0003800200 */
.L_x_1414:
        /* <DEDUP_REMOVED lines=12> */
.L_x_1417:
[----:B------:R-:W-:Y:S05]  /*366c0*/  BSYNC.RECONVERGENT B1 ;  /* 0x0000000000017941 */ /* 0x000fea0003800200 */
.L_x_1416:
        /* <DEDUP_REMOVED lines=12> */
.L_x_1419:
[----:B------:R-:W-:Y:S05]  /*36790*/  BSYNC.RECONVERGENT B1 ;  /* 0x0000000000017941 */ /* 0x000fea0003800200 */
.L_x_1418:
        /* <DEDUP_REMOVED lines=12> */
.L_x_1421:
[----:B------:R-:W-:Y:S05]  /*36860*/  BSYNC.RECONVERGENT B1 ;  /* 0x0000000000017941 */ /* 0x000fea0003800200 */
.L_x_1420:
        /* <DEDUP_REMOVED lines=12> */
.L_x_1423:
[----:B------:R-:W-:Y:S05]  /*36930*/  BSYNC.RECONVERGENT B1 ;  /* 0x0000000000017941 */ /* 0x000fea0003800200 */
.L_x_1422:
        /* <DEDUP_REMOVED lines=12> */
.L_x_1425:
[----:B------:R-:W-:Y:S05]  /*36a00*/  BSYNC.RECONVERGENT B1 ;  /* 0x0000000000017941 */ /* 0x000fea0003800200 */
.L_x_1424:
        /* <DEDUP_REMOVED lines=12> */
.L_x_1427:
[----:B------:R-:W-:Y:S05]  /*36ad0*/  BSYNC.RECONVERGENT B1 ;  /* 0x0000000000017941 */ /* 0x000fea0003800200 */
.L_x_1426:
        /* <DEDUP_REMOVED lines=12> */
.L_x_1429:
[----:B------:R-:W-:Y:S05]  /*36ba0*/  BSYNC.RECONVERGENT B1 ;  /* 0x0000000000017941 */ /* 0x000fea0003800200 */
.L_x_1428:
        /* <DEDUP_REMOVED lines=12> */
.L_x_1431:
[----:B------:R-:W-:Y:S05]  /*36c70*/  BSYNC.RECONVERGENT B1 ;  /* 0x0000000000017941 */ /* 0x000fea0003800200 */
.L_x_1430:
        /* <DEDUP_REMOVED lines=12> */
.L_x_1433:
[----:B------:R-:W-:Y:S05]  /*36d40*/  BSYNC.RECONVERGENT B1 ;  /* 0x0000000000017941 */ /* 0x000fea0003800200 */
.L_x_1432:
        /* <DEDUP_REMOVED lines=11> */
.L_x_1435:
[----:B------:R-:W-:Y:S05]  /*36e00*/  BSYNC.RECONVERGENT B1 ;  /* 0x0000000000017941 */ /* 0x000fea0003800200 */
.L_x_1434:
        /* <DEDUP_REMOVED lines=11> */
.L_x_1437:
[----:B------:R-:W-:Y:S05]  /*36ec0*/  BSYNC.RECONVERGENT B1 ;  /* 0x0000000000017941 */ /* 0x000fea0003800200 */
.L_x_1436:
        /* <DEDUP_REMOVED lines=11> */
.L_x_1439:
[----:B------:R-:W-:Y:S05]  /*36f80*/  BSYNC.RECONVERGENT B1 ;  /* 0x0000000000017941 */ /* 0x000fea0003800200 */
.L_x_1438:
        /* <DEDUP_REMOVED lines=11> */
.L_x_1441:
[----:B------:R-:W-:Y:S05]  /*37040*/  BSYNC.RECONVERGENT B1 ;  /* 0x0000000000017941 */ /* 0x000fea0003800200 */
.L_x_1440:
        /* <DEDUP_REMOVED lines=11> */
.L_x_1443:
[----:B------:R-:W-:Y:S05]  /*37100*/  BSYNC.RECONVERGENT B1 ;  /* 0x0000000000017941 */ /* 0x000fea0003800200 */
.L_x_1442:
        /* <DEDUP_REMOVED lines=27> */
.L_x_1445:
[----:B------:R-:W-:Y:S05]  /*372c0*/  BSYNC.RECONVERGENT B1 ;  /* 0x0000000000017941 */ /* 0x000fea0003800200 */
.L_x_1444:
        /* <DEDUP_REMOVED lines=17> */
.L_x_1447:
[----:B------:R-:W-:Y:S05]  /*373e0*/  BSYNC.RECONVERGENT B1 ;  /* 0x0000000000017941 */ /* 0x000fea0003800200 */
.L_x_1446:
        /* <DEDUP_REMOVED lines=17> */
.L_x_1449:
[----:B------:R-:W-:Y:S05]  /*37500*/  BSYNC.RECONVERGENT B1 ;  /* 0x0000000000017941 */ /* 0x000fea0003800200 */
.L_x_1448:
        /* <DEDUP_REMOVED lines=17> */
.L_x_1451:
[----:B------:R-:W-:Y:S05]  /*37620*/  BSYNC.RECONVERGENT B1 ;  /* 0x0000000000017941 */ /* 0x000fea0003800200 */
.L_x_1450:
        /* <DEDUP_REMOVED lines=17> */
.L_x_1453:
[----:B------:R-:W-:Y:S05]  /*37740*/  BSYNC.RECONVERGENT B1 ;  /* 0x0000000000017941 */ /* 0x000fea0003800200 */
.L_x_1452:
        /* <DEDUP_REMOVED lines=17> */
.L_x_1455:
[----:B------:R-:W-:Y:S05]  /*37860*/  BSYNC.RECONVERGENT B1 ;  /* 0x0000000000017941 */ /* 0x000fea0003800200 */
.L_x_1454:
        /* <DEDUP_REMOVED lines=17> */
.L_x_1457:
[----:B------:R-:W-:Y:S05]  /*37980*/  BSYNC.RECONVERGENT B1 ;  /* 0x0000000000017941 */ /* 0x000fea0003800200 */
.L_x_1456:
        /* <DEDUP_REMOVED lines=17> */
.L_x_1459:
[----:B------:R-:W-:Y:S05]  /*37aa0*/  BSYNC.RECONVERGENT B1 ;  /* 0x0000000000017941 */ /* 0x000fea0003800200 */
.L_x_1458:
        /* <DEDUP_REMOVED lines=17> */
.L_x_1461:
[----:B------:R-:W-:Y:S05]  /*37bc0*/  BSYNC.RECONVERGENT B1 ;  /* 0x0000000000017941 */ /* 0x000fea0003800200 */
.L_x_1460:
        /* <DEDUP_REMOVED lines=17> */
.L_x_1463:
[----:B------:R-:W-:Y:S05]  /*37ce0*/  BSYNC.RECONVERGENT B1 ;  /* 0x0000000000017941 */ /* 0x000fea0003800200 */
.L_x_1462:
        /* <DEDUP_REMOVED lines=17> */
.L_x_1465:
[----:B------:R-:W-:Y:S05]  /*37e00*/  BSYNC.RECONVERGENT B1 ;  /* 0x0000000000017941 */ /* 0x000fea0003800200 */
.L_x_1464:
        /* <DEDUP_REMOVED lines=17> */
.L_x_1467:
[----:B------:R-:W-:Y:S05]  /*37f20*/  BSYNC.RECONVERGENT B1 ;  /* 0x0000000000017941 */ /* 0x000fea0003800200 */
.L_x_1466:
        /* <DEDUP_REMOVED lines=17> */
.L_x_1469:
[----:B------:R-:W-:Y:S05]  /*38040*/  BSYNC.RECONVERGENT B1 ;  /* 0x0000000000017941 */ /* 0x000fea0003800200 */
.L_x_1468:
        /* <DEDUP_REMOVED lines=17> */
.L_x_1471:
[----:B------:R-:W-:Y:S05]  /*38160*/  BSYNC.RECONVERGENT B1 ;  /* 0x0000000000017941 */ /* 0x000fea0003800200 */
.L_x_1470:
        /* <DEDUP_REMOVED lines=17> */
.L_x_1473:
[----:B------:R-:W-:Y:S05]  /*38280*/  BSYNC.RECONVERGENT B1 ;  /* 0x0000000000017941 */ /* 0x000fea0003800200 */
.L_x_1472:
        /* <DEDUP_REMOVED lines=17> */
.L_x_1475:
[----:B------:R-:W-:Y:S05]  /*383a0*/  BSYNC.RECONVERGENT B1 ;  /* 0x0000000000017941 */ /* 0x000fea0003800200 */
.L_x_1474:
        /* <DEDUP_REMOVED lines=17> */
.L_x_1477:
[----:B------:R-:W-:Y:S05]  /*384c0*/  BSYNC.RECONVERGENT B1 ;  /* 0x0000000000017941 */ /* 0x000fea0003800200 */
.L_x_1476:
        /* <DEDUP_REMOVED lines=17> */
.L_x_1479:
[----:B------:R-:W-:Y:S05]  /*385e0*/  BSYNC.RECONVERGENT B1 ;  /* 0x0000000000017941 */ /* 0x000fea0003800200 */
.L_x_1478:
        /* <DEDUP_REMOVED lines=17> */
.L_x_1481:
[----:B------:R-:W-:Y:S05]  /*38700*/  BSYNC.RECONVERGENT B1 ;  /* 0x0000000000017941 */ /* 0x000fea0003800200 */
.L_x_1480:
        /* <DEDUP_REMOVED lines=17> */
.L_x_1483:
[----:B------:R-:W-:Y:S05]  /*38820*/  BSYNC.RECONVERGENT B1 ;  /* 0x0000000000017941 */ /* 0x000fea0003800200 */
.L_x_1482:
        /* <DEDUP_REMOVED lines=17> */
.L_x_1485:
[----:B------:R-:W-:Y:S05]  /*38940*/  BSYNC.RECONVERGENT B1 ;  /* 0x0000000000017941 */ /* 0x000fea0003800200 */
.L_x_1484:
        /* <DEDUP_REMOVED lines=17> */
.L_x_1487:
[----:B------:R-:W-:Y:S05]  /*38a60*/  BSYNC.RECONVERGENT B1 ;  /* 0x0000000000017941 */ /* 0x000fea0003800200 */
.L_x_1486:
        /* <DEDUP_REMOVED lines=17> */
.L_x_1489:
[----:B------:R-:W-:Y:S05]  /*38b80*/  BSYNC.RECONVERGENT B1 ;  /* 0x0000000000017941 */ /* 0x000fea0003800200 */
.L_x_1488:
        /* <DEDUP_REMOVED lines=17> */
.L_x_1491:
[----:B------:R-:W-:Y:S05]  /*38ca0*/  BSYNC.RECONVERGENT B1 ;  /* 0x0000000000017941 */ /* 0x000fea0003800200 */
.L_x_1490:
        /* <DEDUP_REMOVED lines=17> */
.L_x_1493:
[----:B------:R-:W-:Y:S05]  /*38dc0*/  BSYNC.RECONVERGENT B1 ;  /* 0x0000000000017941 */ /* 0x000fea0003800200 */
.L_x_1492:
        /* <DEDUP_REMOVED lines=42> */
.L_x_1497:
[----:B------:R-:W-:Y:S05]  /*39070*/  BSYNC.RECONVERGENT B2 ;  /* 0x0000000000027941 */ /* 0x000fea0003800200 */
.L_x_1496:
        /* <DEDUP_REMOVED lines=13> */
.L_x_1499:
[----:B------:R-:W-:Y:S05]  /*39150*/  BSYNC.RECONVERGENT B2 ;  /* 0x0000000000027941 */ /* 0x000fea0003800200 */
.L_x_1498:
        /* <DEDUP_REMOVED lines=13> */
.L_x_1501:
[----:B------:R-:W-:Y:S05]  /*39230*/  BSYNC.RECONVERGENT B2 ;  /* 0x0000000000027941 */ /* 0x000fea0003800200 */
.L_x_1500:
        /* <DEDUP_REMOVED lines=18> */
.L_x_1503:
[----:B------:R-:W-:Y:S05]  /*39360*/  BSYNC.RECONVERGENT B2 ;  /* 0x0000000000027941 */ /* 0x000fea0003800200 */
.L_x_1502:
        /* <DEDUP_REMOVED lines=13> */
.L_x_1505:
[----:B------:R-:W-:Y:S05]  /*39440*/  BSYNC.RECONVERGENT B2 ;  /* 0x0000000000027941 */ /* 0x000fea0003800200 */
.L_x_1504:
        /* <DEDUP_REMOVED lines=13> */
.L_x_1507:
[----:B------:R-:W-:Y:S05]  /*39520*/  BSYNC.RECONVERGENT B2 ;  /* 0x0000000000027941 */ /* 0x000fea0003800200 */
.L_x_1506:
        /* <DEDUP_REMOVED lines=13> */
.L_x_1509:
[----:B------:R-:W-:Y:S05]  /*39600*/  BSYNC.RECONVERGENT B2 ;  /* 0x0000000000027941 */ /* 0x000fea0003800200 */
.L_x_1508:
        /* <DEDUP_REMOVED lines=13> */
.L_x_1511:
[----:B------:R-:W-:Y:S05]  /*396e0*/  BSYNC.RECONVERGENT B2 ;  /* 0x0000000000027941 */ /* 0x000fea0003800200 */
.L_x_1510:
        /* <DEDUP_REMOVED lines=18> */
.L_x_1513:
[----:B------:R-:W-:Y:S05]  /*39810*/  BSYNC.RECONVERGENT B2 ;  /* 0x0000000000027941 */ /* 0x000fea0003800200 */
.L_x_1512:
        /* <DEDUP_REMOVED lines=13> */
.L_x_1515:
[----:B------:R-:W-:Y:S05]  /*398f0*/  BSYNC.RECONVERGENT B2 ;  /* 0x0000000000027941 */ /* 0x000fea0003800200 */
.L_x_1514:
        /* <DEDUP_REMOVED lines=13> */
.L_x_1517:
[----:B------:R-:W-:Y:S05]  /*399d0*/  BSYNC.RECONVERGENT B2 ;  /* 0x0000000000027941 */ /* 0x000fea0003800200 */
.L_x_1516:
        /* <DEDUP_REMOVED lines=13> */
.L_x_1519:
[----:B------:R-:W-:Y:S05]  /*39ab0*/  BSYNC.RECONVERGENT B2 ;  /* 0x0000000000027941 */ /* 0x000fea0003800200 */
.L_x_1518:
        /* <DEDUP_REMOVED lines=13> */
.L_x_1521:
[----:B------:R-:W-:Y:S05]  /*39b90*/  BSYNC.RECONVERGENT B2 ;  /* 0x0000000000027941 */ /* 0x000fea0003800200 */
.L_x_1520:
        /* <DEDUP_REMOVED lines=18> */
.L_x_1523:
[----:B------:R-:W-:Y:S05]  /*39cc0*/  BSYNC.RECONVERGENT B2 ;  /* 0x0000000000027941 */ /* 0x000fea0003800200 */
.L_x_1522:
        /* <DEDUP_REMOVED lines=13> */
.L_x_1525:
[----:B------:R-:W-:Y:S05]  /*39da0*/  BSYNC.RECONVERGENT B2 ;  /* 0x0000000000027941 */ /* 0x000fea0003800200 */
.L_x_1524:
        /* <DEDUP_REMOVED lines=13> */
.L_x_1527:
[----:B------:R-:W-:Y:S05]  /*39e80*/  BSYNC.RECONVERGENT B2 ;  /* 0x0000000000027941 */ /* 0x000fea0003800200 */
.L_x_1526:
        /* <DEDUP_REMOVED lines=13> */
.L_x_1529:
[----:B------:R-:W-:Y:S05]  /*39f60*/  BSYNC.RECONVERGENT B2 ;  /* 0x0000000000027941 */ /* 0x000fea0003800200 */
.L_x_1528:
        /* <DEDUP_REMOVED lines=13> */
.L_x_1531:
[----:B------:R-:W-:Y:S05]  /*3a040*/  BSYNC.RECONVERGENT B2 ;  /* 0x0000000000027941 */ /* 0x000fea0003800200 */
.L_x_1530:
        /* <DEDUP_REMOVED lines=18> */
.L_x_1533:
[----:B------:R-:W-:Y:S05]  /*3a170*/  BSYNC.RECONVERGENT B2 ;  /* 0x0000000000027941 */ /* 0x000fea0003800200 */
.L_x_1532:
        /* <DEDUP_REMOVED lines=12> */
.L_x_1535:
[----:B------:R-:W-:Y:S05]  /*3a240*/  BSYNC.RECONVERGENT B2 ;  /* 0x0000000000027941 */ /* 0x000fea0003800200 */
.L_x_1534:
        /* <DEDUP_REMOVED lines=12> */
.L_x_1537:
[----:B------:R-:W-:Y:S05]  /*3a310*/  BSYNC.RECONVERGENT B2 ;  /* 0x0000000000027941 */ /* 0x000fea0003800200 */
.L_x_1536:
        /* <DEDUP_REMOVED lines=13> */
.L_x_1539:
[----:B------:R-:W-:Y:S05]  /*3a3f0*/  BSYNC.RECONVERGENT B2 ;  /* 0x0000000000027941 */ /* 0x000fea0003800200 */
.L_x_1538:
        /* <DEDUP_REMOVED lines=10> */
.L_x_1541:
[----:B------:R-:W-:Y:S05]  /*3a4a0*/  BSYNC.RECONVERGENT B2 ;  /* 0x0000000000027941 */ /* 0x000fea0003800200 */
.L_x_1540:
        /* <DEDUP_REMOVED lines=9> */
.L_x_1495:
[----:B------:R-:W-:Y:S05]  /*3a540*/  BSYNC.RECONVERGENT B1 ;  /* 0x0000000000017941 */ /* 0x000fea0003800200 */
.L_x_1494:
        /* <DEDUP_REMOVED lines=10> */
.L_x_1692:
        /* <DEDUP_REMOVED lines=170> */
.L_x_1545:
[----:B------:R-:W-:Y:S05]  /*3b090*/  BSYNC.RECONVERGENT B1 ;  /* 0x0000000000017941 */ /* 0x000fea0003800200 */
.L_x_1544:
        /* <DEDUP_REMOVED lines=12> */
.L_x_1547:
[----:B------:R-:W-:Y:S05]  /*3b160*/  BSYNC.RECONVERGENT B1 ;  /* 0x0000000000017941 */ /* 0x000fea0003800200 */
.L_x_1546:
        /* <DEDUP_REMOVED lines=12> */
.L_x_1549:
[----:B------:R-:W-:Y:S05]  /*3b230*/  BSYNC.RECONVERGENT B1 ;  /* 0x0000000000017941 */ /* 0x000fea0003800200 */
.L_x_1548:
        /* <DEDUP_REMOVED lines=12> */
.L_x_1551:
[----:B------:R-:W-:Y:S05]  /*3b300*/  BSYNC.RECONVERGENT B1 ;  /* 0x0000000000017941 */ /* 0x000fea0003800200 */
.L_x_1550:
        /* <DEDUP_REMOVED lines=12> */
.L_x_1553:
[----:B------:R-:W-:Y:S05]  /*3b3d0*/  BSYNC.RECONVERGENT B1 ;  /* 0x0000000000017941 */ /* 0x000fea0003800200 */
.L_x_1552:
        /* <DEDUP_REMOVED lines=12> */
.L_x_1555:
[----:B------:R-:W-:Y:S05]  /*3b4a0*/  BSYNC.RECONVERGENT B1 ;  /* 0x0000000000017941 */ /* 0x000fea0003800200 */
.L_x_1554:
        /* <DEDUP_REMOVED lines=12> */
.L_x_1557:
[----:B------:R-:W-:Y:S05]  /*3b570*/  BSYNC.RECONVERGENT B1 ;  /* 0x0000000000017941 */ /* 0x000fea0003800200 */
.L_x_1556:
        /* <DEDUP_REMOVED lines=12> */
.L_x_1559:
[----:B------:R-:W-:Y:S05]  /*3b640*/  BSYNC.RECONVERGENT B1 ;  /* 0x0000000000017941 */ /* 0x000fea0003800200 */
.L_x_1558:
        /* <DEDUP_REMOVED lines=12> */
.L_x_1561:
[----:B------:R-:W-:Y:S05]  /*3b710*/  BSYNC.RECONVERGENT B1 ;  /* 0x0000000000017941 */ /* 0x000fea0003800200 */
.L_x_1560:
        /* <DEDUP_REMOVED lines=12> */
.L_x_1563:
[----:B------:R-:W-:Y:S05]  /*3b7e0*/  BSYNC.RECONVERGENT B1 ;  /* 0x0000000000017941 */ /* 0x000fea0003800200 */
.L_x_1562:
        /* <DEDUP_REMOVED lines=12> */
.L_x_1565:
[----:B------:R-:W-:Y:S05]  /*3b8b0*/  BSYNC.RECONVERGENT B1 ;  /* 0x0000000000017941 */ /* 0x000fea0003800200 */
.L_x_1564:
        /* <DEDUP_REMOVED lines=12> */
.L_x_1567:
[----:B------:R-:W-:Y:S05]  /*3b980*/  BSYNC.RECONVERGENT B1 ;  /* 0x0000000000017941 */ /* 0x000fea0003800200 */
.L_x_1566:
        /* <DEDUP_REMOVED lines=12> */
.L_x_1569:
[----:B------:R-:W-:Y:S05]  /*3ba50*/  BSYNC.RECONVERGENT B1 ;  /* 0x0000000000017941 */ /* 0x000fea0003800200 */
.L_x_1568:
        /* <DEDUP_REMOVED lines=12> */
.L_x_1571:
[----:B------:R-:W-:Y:S05]  /*3bb20*/  BSYNC.RECONVERGENT B1 ;  /* 0x0000000000017941 */ /* 0x000fea0003800200 */
.L_x_1570:
        /* <DEDUP_REMOVED lines=12> */
.L_x_1573:
[----:B------:R-:W-:Y:S05]  /*3bbf0*/  BSYNC.RECONVERGENT B1 ;  /* 0x0000000000017941 */ /* 0x000fea0003800200 */
.L_x_1572:
        /* <DEDUP_REMOVED lines=12> */
.L_x_1575:
[----:B------:R-:W-:Y:S05]  /*3bcc0*/  BSYNC.RECONVERGENT B1 ;  /* 0x0000000000017941 */ /* 0x000fea0003800200 */
.L_x_1574:
        /* <DEDUP_REMOVED lines=12> */
.L_x_1577:
[----:B------:R-:W-:Y:S05]  /*3bd90*/  BSYNC.RECONVERGENT B1 ;  /* 0x0000000000017941 */ /* 0x000fea0003800200 */
.L_x_1576:
        /* <DEDUP_REMOVED lines=12> */
.L_x_1579:
[----:B------:R-:W-:Y:S05]  /*3be60*/  BSYNC.RECONVERGENT B1 ;  /* 0x0000000000017941 */ /* 0x000fea0003800200 */
.L_x_1578:
        /* <DEDUP_REMOVED lines=12> */
.L_x_1581:
[----:B------:R-:W-:Y:S05]  /*3bf30*/  BSYNC.RECONVERGENT B1 ;  /* 0x0000000000017941 */ /* 0x000fea0003800200 */
.L_x_1580:
        /* <DEDUP_REMOVED lines=11> */
.L_x_1583:
[----:B------:R-:W-:Y:S05]  /*3bff0*/  BSYNC.RECONVERGENT B1 ;  /* 0x0000000000017941 */ /* 0x000fea0003800200 */
.L_x_1582:
        /* <DEDUP_REMOVED lines=11> */
.L_x_1585:
[----:B------:R-:W-:Y:S05]  /*3c0b0*/  BSYNC.RECONVERGENT B1 ;  /* 0x0000000000017941 */ /* 0x000fea0003800200 */
.L_x_1584:
        /* <DEDUP_REMOVED lines=11> */
.L_x_1587:
[----:B------:R-:W-:Y:S05]  /*3c170*/  BSYNC.RECONVERGENT B1 ;  /* 0x0000000000017941 */ /* 0x000fea0003800200 */
.L_x_1586:
        /* <DEDUP_REMOVED lines=11> */
.L_x_1589:
[----:B------:R-:W-:Y:S05]  /*3c230*/  BSYNC.RECONVERGENT B1 ;  /* 0x0000000000017941 */ /* 0x000fea0003800200 */
.L_x_1588:
        /* <DEDUP_REMOVED lines=11> */
.L_x_1591:
[----:B------:R-:W-:Y:S05]  /*3c2f0*/  BSYNC.RECONVERGENT B1 ;  /* 0x0000000000017941 */ /* 0x000fea0003800200 */
.L_x_1590:
        /* <DEDUP_REMOVED lines=11> */
.L_x_1593:
[----:B------:R-:W-:Y:S05]  /*3c3b0*/  BSYNC.RECONVERGENT B1 ;  /* 0x0000000000017941 */ /* 0x000fea0003800200 */
.L_x_1592:
        /* <DEDUP_REMOVED lines=27> */
.L_x_1595:
[----:B------:R-:W-:Y:S05]  /*3c570*/  BSYNC.RECONVERGENT B1 ;  /* 0x0000000000017941 */ /* 0x000fea0003800200 */
.L_x_1594:
        /* <DEDUP_REMOVED lines=17> */
.L_x_1597:
[----:B------:R-:W-:Y:S05]  /*3c690*/  BSYNC.RECONVERGENT B1 ;  /* 0x0000000000017941 */ /* 0x000fea0003800200 */
.L_x_1596:
        /* <DEDUP_REMOVED lines=17> */
.L_x_1599:
[----:B------:R-:W-:Y:S05]  /*3c7b0*/  BSYNC.RECONVERGENT B1 ;  /* 0x0000000000017941 */ /* 0x000fea0003800200 */
.L_x_1598:
        /* <DEDUP_REMOVED lines=17> */
.L_x_1601:
[----:B------:R-:W-:Y:S05]  /*3c8d0*/  BSYNC.RECONVERGENT B1 ;  /* 0x0000000000017941 */ /* 0x000fea0003800200 */
.L_x_1600:
        /* <DEDUP_REMOVED lines=17> */
.L_x_1603:
[----:B------:R-:W-:Y:S05]  /*3c9f0*/  BSYNC.RECONVERGENT B1 ;  /* 0x0000000000017941 */ /* 0x000fea0003800200 */
.L_x_1602:
        /* <DEDUP_REMOVED lines=17> */
.L_x_1605:
[----:B------:R-:W-:Y:S05]  /*3cb10*/  BSYNC.RECONVERGENT B1 ;  /* 0x0000000000017941 */ /* 0x000fea0003800200 */
.L_x_1604:
        /* <DEDUP_REMOVED lines=17> */
.L_x_1607:
[----:B------:R-:W-:Y:S05]  /*3cc30*/  BSYNC.RECONVERGENT B1 ;  /* 0x0000000000017941 */ /* 0x000fea0003800200 */
.L_x_1606:
        /* <DEDUP_REMOVED lines=17> */
.L_x_1609:
[----:B------:R-:W-:Y:S05]  /*3cd50*/  BSYNC.RECONVERGENT B1 ;  /* 0x0000000000017941 */ /* 0x000fea0003800200 */
.L_x_1608:
        /* <DEDUP_REMOVED lines=17> */
.L_x_1611:
[----:B------:R-:W-:Y:S05]  /*3ce70*/  BSYNC.RECONVERGENT B1 ;  /* 0x0000000000017941 */ /* 0x000fea0003800200 */
.L_x_1610:
        /* <DEDUP_REMOVED lines=17> */
.L_x_1613:
[----:B------:R-:W-:Y:S05]  /*3cf90*/  BSYNC.RECONVERGENT B1 ;  /* 0x0000000000017941 */ /* 0x000fea0003800200 */
.L_x_1612:
        /* <DEDUP_REMOVED lines=17> */
.L_x_1615:
[----:B------:R-:W-:Y:S05]  /*3d0b0*/  BSYNC.RECONVERGENT B1 ;  /* 0x0000000000017941 */ /* 0x000fea0003800200 */
.L_x_1614:
        /* <DEDUP_REMOVED lines=17> */
.L_x_1617:
[----:B------:R-:W-:Y:S05]  /*3d1d0*/  BSYNC.RECONVERGENT B1 ;  /* 0x0000000000017941 */ /* 0x000fea0003800200 */
.L_x_1616:
        /* <DEDUP_REMOVED lines=17> */
.L_x_1619:
[----:B------:R-:W-:Y:S05]  /*3d2f0*/  BSYNC.RECONVERGENT B1 ;  /* 0x0000000000017941 */ /* 0x000fea0003800200 */
.L_x_1618:
        /* <DEDUP_REMOVED lines=17> */
.L_x_1621:
[----:B------:R-:W-:Y:S05]  /*3d410*/  BSYNC.RECONVERGENT B1 ;  /* 0x0000000000017941 */ /* 0x000fea0003800200 */
.L_x_1620:
        /* <DEDUP_REMOVED lines=17> */
.L_x_1623:
[----:B------:R-:W-:Y:S05]  /*3d530*/  BSYNC.RECONVERGENT B1 ;  /* 0x0000000000017941 */ /* 0x000fea0003800200 */
.L_x_1622:
        /* <DEDUP_REMOVED lines=17> */
.L_x_1625:
[----:B------:R-:W-:Y:S05]  /*3d650*/  BSYNC.RECONVERGENT B1 ;  /* 0x0000000000017941 */ /* 0x000fea0003800200 */
.L_x_1624:
        /* <DEDUP_REMOVED lines=17> */
.L_x_1627:
[----:B------:R-:W-:Y:S05]  /*3d770*/  BSYNC.RECONVERGENT B1 ;  /* 0x0000000000017941 */ /* 0x000fea0003800200 */
.L_x_1626:
        /* <DEDUP_REMOVED lines=17> */
.L_x_1629:
[----:B------:R-:W-:Y:S05]  /*3d890*/  BSYNC.RECONVERGENT B1 ;  /* 0x0000000000017941 */ /* 0x000fea0003800200 */
.L_x_1628:
        /* <DEDUP_REMOVED lines=17> */
.L_x_1631:
[----:B------:R-:W-:Y:S05]  /*3d9b0*/  BSYNC.RECONVERGENT B1 ;  /* 0x0000000000017941 */ /* 0x000fea0003800200 */
.L_x_1630:
        /* <DEDUP_REMOVED lines=17> */
.L_x_1633:
[----:B------:R-:W-:Y:S05]  /*3dad0*/  BSYNC.RECONVERGENT B1 ;  /* 0x0000000000017941 */ /* 0x000fea0003800200 */
.L_x_1632:
        /* <DEDUP_REMOVED lines=17> */
.L_x_1635:
[----:B------:R-:W-:Y:S05]  /*3dbf0*/  BSYNC.RECONVERGENT B1 ;  /* 0x0000000000017941 */ /* 0x000fea0003800200 */
.L_x_1634:
        /* <DEDUP_REMOVED lines=17> */
.L_x_1637:
[----:B------:R-:W-:Y:S05]  /*3dd10*/  BSYNC.RECONVERGENT B1 ;  /* 0x0000000000017941 */ /* 0x000fea0003800200 */
.L_x_1636:
        /* <DEDUP_REMOVED lines=17> */
.L_x_1639:
[----:B------:R-:W-:Y:S05]  /*3de30*/  BSYNC.RECONVERGENT B1 ;  /* 0x0000000000017941 */ /* 0x000fea0003800200 */
.L_x_1638:
        /* <DEDUP_REMOVED lines=17> */
.L_x_1641:
[----:B------:R-:W-:Y:S05]  /*3df50*/  BSYNC.RECONVERGENT B1 ;  /* 0x0000000000017941 */ /* 0x000fea0003800200 */
.L_x_1640:
        /* <DEDUP_REMOVED lines=19> */
.L_x_1643:
[----:B------:R-:W-:Y:S05]  /*3e090*/  BSYNC.RECONVERGENT B1 ;  /* 0x0000000000017941 */ /* 0x000fea0003800200 */
.L_x_1642:
        /* <DEDUP_REMOVED lines=46> */
.L_x_1647:
[----:B------:R-:W-:Y:S05]  /*3e380*/  BSYNC.RECONVERGENT B2 ;  /* 0x0000000000027941 */ /* 0x000fea0003800200 */
.L_x_1646:
        /* <DEDUP_REMOVED lines=13> */
.L_x_1649:
[----:B------:R-:W-:Y:S05]  /*3e460*/  BSYNC.RECONVERGENT B2 ;  /* 0x0000000000027941 */ /* 0x000fea0003800200 */
.L_x_1648:
        /* <DEDUP_REMOVED lines=13> */
.L_x_1651:
[----:B------:R-:W-:Y:S05]  /*3e540*/  BSYNC.RECONVERGENT B2 ;  /* 0x0000000000027941 */ /* 0x000fea0003800200 */
.L_x_1650:
        /* <DEDUP_REMOVED lines=13> */
.L_x_1653:
[----:B------:R-:W-:Y:S05]  /*3e620*/  BSYNC.RECONVERGENT B2 ;  /* 0x0000000000027941 */ /* 0x000fea0003800200 */
.L_x_1652:
        /* <DEDUP_REMOVED lines=13> */
.L_x_1655:
[----:B------:R-:W-:Y:S05]  /*3e700*/  BSYNC.RECONVERGENT B2 ;  /* 0x0000000000027941 */ /* 0x000fea0003800200 */
.L_x_1654:
        /* <DEDUP_REMOVED lines=13> */
.L_x_1657:
[----:B------:R-:W-:Y:S05]  /*3e7e0*/  BSYNC.RECONVERGENT B2 ;  /* 0x0000000000027941 */ /* 0x000fea0003800200 */
.L_x_1656:
        /* <DEDUP_REMOVED lines=19> */
.L_x_1659:
[----:B------:R-:W-:Y:S05]  /*3e920*/  BSYNC.RECONVERGENT B2 ;  /* 0x0000000000027941 */ /* 0x000fea0003800200 */
.L_x_1658:
        /* <DEDUP_REMOVED lines=13> */
.L_x_1661:
[----:B------:R-:W-:Y:S05]  /*3ea00*/  BSYNC.RECONVERGENT B2 ;  /* 0x0000000000027941 */ /* 0x000fea0003800200 */
.L_x_1660:
        /* <DEDUP_REMOVED lines=13> */
.L_x_1663:
[----:B------:R-:W-:Y:S05]  /*3eae0*/  BSYNC.RECONVERGENT B2 ;  /* 0x0000000000027941 */ /* 0x000fea0003800200 */
.L_x_1662:
        /* <DEDUP_REMOVED lines=13> */
.L_x_1665:
[----:B------:R-:W-:Y:S05]  /*3ebc0*/  BSYNC.RECONVERGENT B2 ;  /* 0x0000000000027941 */ /* 0x000fea0003800200 */
.L_x_1664:
        /* <DEDUP_REMOVED lines=13> */
.L_x_1667:
[----:B------:R-:W-:Y:S05]  /*3eca0*/  BSYNC.RECONVERGENT B2 ;  /* 0x0000000000027941 */ /* 0x000fea0003800200 */
.L_x_1666:
        /* <DEDUP_REMOVED lines=13> */
.L_x_1669:
[----:B------:R-:W-:Y:S05]  /*3ed80*/  BSYNC.RECONVERGENT B2 ;  /* 0x0000000000027941 */ /* 0x000fea0003800200 */
.L_x_1668:
        /* <DEDUP_REMOVED lines=19> */
.L_x_1671:
[----:B------:R-:W-:Y:S05]  /*3eec0*/  BSYNC.RECONVERGENT B2 ;  /* 0x0000000000027941 */ /* 0x000fea0003800200 */
.L_x_1670:
        /* <DEDUP_REMOVED lines=13> */
.L_x_1673:
[----:B------:R-:W-:Y:S05]  /*3efa0*/  BSYNC.RECONVERGENT B2 ;  /* 0x0000000000027941 */ /* 0x000fea0003800200 */
.L_x_1672:
        /* <DEDUP_REMOVED lines=13> */
.L_x_1675:
[----:B------:R-:W-:Y:S05]  /*3f080*/  BSYNC.RECONVERGENT B2 ;  /* 0x0000000000027941 */ /* 0x000fea0003800200 */
.L_x_1674:
        /* <DEDUP_REMOVED lines=13> */
.L_x_1677:
[----:B------:R-:W-:Y:S05]  /*3f160*/  BSYNC.RECONVERGENT B2 ;  /* 0x0000000000027941 */ /* 0x000fea0003800200 */
.L_x_1676:
        /* <DEDUP_REMOVED lines=13> */
.L_x_1679:
[----:B------:R-:W-:Y:S05]  /*3f240*/  BSYNC.RECONVERGENT B2 ;  /* 0x0000000000027941 */ /* 0x000fea0003800200 */
.L_x_1678:
        /* <DEDUP_REMOVED lines=13> */
.L_x_1681:
[----:B------:R-:W-:Y:S05]  /*3f320*/  BSYNC.RECONVERGENT B2 ;  /* 0x0000000000027941 */ /* 0x000fea0003800200 */
.L_x_1680:
        /* <DEDUP_REMOVED lines=18> */
.L_x_1683:
[----:B------:R-:W-:Y:S05]  /*3f450*/  BSYNC.RECONVERGENT B2 ;  /* 0x0000000000027941 */ /* 0x000fea0003800200 */
.L_x_1682:
        /* <DEDUP_REMOVED lines=12> */
.L_x_1685:
[----:B------:R-:W-:Y:S05]  /*3f520*/  BSYNC.RECONVERGENT B2 ;  /* 0x0000000000027941 */ /* 0x000fea0003800200 */
.L_x_1684:
        /* <DEDUP_REMOVED lines=10> */
.L_x_1687:
[----:B------:R-:W-:Y:S05]  /*3f5d0*/  BSYNC.RECONVERGENT B2 ;  /* 0x0000000000027941 */ /* 0x000fea0003800200 */
.L_x_1686:
        /* <DEDUP_REMOVED lines=13> */
.L_x_1689:
[----:B------:R-:W-:Y:S05]  /*3f6b0*/  BSYNC.RECONVERGENT B2 ;  /* 0x0000000000027941 */ /* 0x000fea0003800200 */
.L_x_1688:
        /* <DEDUP_REMOVED lines=10> */
.L_x_1691:
[----:B------:R-:W-:Y:S05]  /*3f760*/  BSYNC.RECONVERGENT B2 ;  /* 0x0000000000027941 */ /* 0x000fea0003800200 */
.L_x_1690:
        /* <DEDUP_REMOVED lines=9> */
.L_x_1645:
[----:B------:R-:W-:Y:S05]  /*3f800*/  BSYNC.RECONVERGENT B1 ;  /* 0x0000000000017941 */ /* 0x000fea0003800200 */
.L_x_1644:
[----:B------:R-:W-:Y:S01]  /*3f810*/  ISETP.NE.AND P0, PT, R45, RZ, PT ;  /* 0x000000ff2d00720c */ /* 0x000fe20003f05270 */
[----:B01234-:R-:W-:Y:S01]  /*3f820*/  VIADD R8, R8, 0x64 ;  /* 0x0000006408087836 */ /* 0x01ffe20000000000 */
[----:B------:R-:W-:-:S11]  /*3f830*/  LOP3.LUT R6, R5, R6, R34, 0xfe, !PT ;  /* 0x0000000605067212 */ /* 0x000fd600078efe22 */
[----:B------:R-:W-:Y:S05]  /*3f840*/  @P0 BRA `(.L_x_1692) ;  /* 0xffffffac00680947 */ /* 0x000fea000383ffff */
[----:B------:R-:W-:-:S13]  /*3f850*/  ISETP.NE.AND P0, PT, R6, 0x3, PT ;  /* 0x000000030600780c */ /* 0x000fda0003f05270 */
[----:B------:R-:W-:Y:S05]  /*3f860*/  @!P0 BRA `(.L_x_342) ;  /* 0x0000018800d08947 */ /* 0x000fea0003800000 */
[----:B------:R-:W-:-:S07]  /*3f870*/  IMAD.MOV.U32 R9, RZ, RZ, RZ ;  /* 0x000000ffff097224 */ /* 0x000fce00078e00ff */
.L_x_1843:
        /* <DEDUP_REMOVED lines=160> */
.L_x_1694:
[----:B------:R-:W-:Y:S05]  /*40280*/  BSYNC.RECONVERGENT B1 ;  /* 0x0000000000017941 */ /* 0x000fea0003800200 */
.L_x_1693:
        /* <DEDUP_REMOVED lines=13> */
.L_x_1696:
[----:B------:R-:W-:Y:S05]  /*40360*/  BSYNC.RECONVERGENT B1 ;  /* 0x0000000000017941 */ /* 0x000fea0003800200 */
.L_x_1695:
        /* <DEDUP_REMOVED lines=12> */
.L_x_1698:
[----:B------:R-:W-:Y:S05]  /*40430*/  BSYNC.RECONVERGENT B1 ;  /* 0x0000000000017941 */ /* 0x000fea0003800200 */
.L_x_1697:
        /* <DEDUP_REMOVED lines=12> */
.L_x_1700:
[----:B------:R-:W-:Y:S05]  /*40500*/  BSYNC.RECONVERGENT B1 ;  /* 0x0000000000017941 */ /* 0x000fea0003800200 */
.L_x_1699:
        /* <DEDUP_REMOVED lines=12> */
.L_x_1702:
[----:B------:R-:W-:Y:S05]  /*405d0*/  BSYNC.RECONVERGENT B1 ;  /* 0x0000000000017941 */ /* 0x000fea0003800200 */
.L_x_1701:
        /* <DEDUP_REMOVED lines=12> */
.L_x_1704:
[----:B------:R-:W-:Y:S05]  /*406a0*/  BSYNC.RECONVERGENT B1 ;  /* 0x0000000000017941 */ /* 0x000fea0003800200 */
.L_x_1703:
        /* <DEDUP_REMOVED lines=12> */
.L_x_1706:
[----:B------:R-:W-:Y:S05]  /*40770*/  BSYNC.RECONVERGENT B1 ;  /* 0x0000000000017941 */ /* 0x000fea0003800200 */
.L_x_1705:
        /* <DEDUP_REMOVED lines=12> */
.L_x_1708:
[----:B------:R-:W-:Y:S05]  /*40840*/  BSYNC.RECONVERGENT B1 ;  /* 0x0000000000017941 */ /* 0x000fea0003800200 */
.L_x_1707:
        /* <DEDUP_REMOVED lines=12> */
.L_x_1710:
[----:B------:R-:W-:Y:S05]  /*40910*/  BSYNC.RECONVERGENT B1 ;  /* 0x0000000000017941 */ /* 0x000fea0003800200 */
.L_x_1709:
        /* <DEDUP_REMOVED lines=12> */
.L_x_1712:
[----:B------:R-:W-:Y:S05]  /*409e0*/  BSYNC.RECONVERGENT B1 ;  /* 0x0000000000017941 */ /* 0x000fea0003800200 */
.L_x_1711:
        /* <DEDUP_REMOVED lines=12> */
.L_x_1714:
[----:B------:R-:W-:Y:S05]  /*40ab0*/  BSYNC.RECONVERGENT B1 ;  /* 0x0000000000017941 */ /* 0x000fea0003800200 */
.L_x_1713:
        /* <DEDUP_REMOVED lines=12> */
.L_x_1716:
[----:B------:R-:W-:Y:S05]  /*40b80*/  BSYNC.RECONVERGENT B1 ;  /* 0x0000000000017941 */ /* 0x000fea0003800200 */
.L_x_1715:
        /* <DEDUP_REMOVED lines=12> */
.L_x_1718:
[----:B------:R-:W-:Y:S05]  /*40c50*/  BSYNC.RECONVERGENT B1 ;  /* 0x0000000000017941 */ /* 0x000fea0003800200 */
.L_x_1717:
        /* <DEDUP_REMOVED lines=12> */
.L_x_1720:
[----:B------:R-:W-:Y:S05]  /*40d20*/  BSYNC.RECONVERGENT B1 ;  /* 0x0000000000017941 */ /* 0x000fea0003800200 */
.L_x_1719:
        /* <DEDUP_REMOVED lines=12> */
.L_x_1722:
[----:B------:R-:W-:Y:S05]  /*40df0*/  BSYNC.RECONVERGENT B1 ;  /* 0x0000000000017941 */ /* 0x000fea0003800200 */
.L_x_1721:
        /* <DEDUP_REMOVED lines=12> */
.L_x_1724:
[----:B------:R-:W-:Y:S05]  /*40ec0*/  BSYNC.RECONVERGENT B1 ;  /* 0x0000000000017941 */ /* 0x000fea0003800200 */
.L_x_1723:
        /* <DEDUP_REMOVED lines=12> */
.L_x_1726:
[----:B------:R-:W-:Y:S05]  /*40f90*/  BSYNC.RECONVERGENT B1 ;  /* 0x0000000000017941 */ /* 0x000fea0003800200 */
.L_x_1725:
        /* <DEDUP_REMOVED lines=12> */
.L_x_1728:
[----:B------:R-:W-:Y:S05]  /*41060*/  BSYNC.RECONVERGENT B1 ;  /* 0x0000000000017941 */ /* 0x000fea0003800200 */
.L_x_1727:
        /* <DEDUP_REMOVED lines=12> */
.L_x_1730:
[----:B------:R-:W-:Y:S05]  /*41130*/  BSYNC.RECONVERGENT B1 ;  /* 0x0000000000017941 */ /* 0x000fea0003800200 */
.L_x_1729:
        /* <DEDUP_REMOVED lines=12> */
.L_x_1732:
[----:B------:R-:W-:Y:S05]  /*41200*/  BSYNC.RECONVERGENT B1 ;  /* 0x0000000000017941 */ /* 0x000fea0003800200 */
.L_x_1731:
        /* <DEDUP_REMOVED lines=11> */
.L_x_1734:
[----:B------:R-:W-:Y:S05]  /*412c0*/  BSYNC.RECONVERGENT B1 ;  /* 0x0000000000017941 */ /* 0x000fea0003800200 */
.L_x_1733:
        /* <DEDUP_REMOVED lines=11> */
.L_x_1736:
[----:B------:R-:W-:Y:S05]  /*41380*/  BSYNC.RECONVERGENT B1 ;  /* 0x0000000000017941 */ /* 0x000fea0003800200 */
.L_x_1735:
        /* <DEDUP_REMOVED lines=11> */
.L_x_1738:
[----:B------:R-:W-:Y:S05]  /*41440*/  BSYNC.RECONVERGENT B1 ;  /* 0x0000000000017941 */ /* 0x000fea0003800200 */
.L_x_1737:
        /* <DEDUP_REMOVED lines=11> */
.L_x_1740:
[----:B------:R-:W-:Y:S05]  /*41500*/  BSYNC.RECONVERGENT B1 ;  /* 0x0000000000017941 */ /* 0x000fea0003800200 */
.L_x_1739:
        /* <DEDUP_REMOVED lines=11> */
.L_x_1742:
[----:B------:R-:W-:Y:S05]  /*415c0*/  BSYNC.RECONVERGENT B1 ;  /* 0x0000000000017941 */ /* 0x000fea0003800200 */
.L_x_1741:
        /* <DEDUP_REMOVED lines=11> */
.L_x_1744:
[----:B------:R-:W-:Y:S05]  /*41680*/  BSYNC.RECONVERGENT B1 ;  /* 0x0000000000017941 */ /* 0x000fea0003800200 */
.L_x_1743:
        /* <DEDUP_REMOVED lines=27> */
.L_x_1746:
[----:B------:R-:W-:Y:S05]  /*41840*/  BSYNC.RECONVERGENT B1 ;  /* 0x0000000000017941 */ /* 0x000fea0003800200 */
.L_x_1745:
        /* <DEDUP_REMOVED lines=17> */
.L_x_1748:
[----:B------:R-:W-:Y:S05]  /*41960*/  BSYNC.RECONVERGENT B1 ;  /* 0x0000000000017941 */ /* 0x000fea0003800200 */
.L_x_1747:
        /* <DEDUP_REMOVED lines=17> */
.L_x_1750:
[----:B------:R-:W-:Y:S05]  /*41a80*/  BSYNC.RECONVERGENT B1 ;  /* 0x0000000000017941 */ /* 0x000fea0003800200 */
.L_x_1749:
        /* <DEDUP_REMOVED lines=17> */
.L_x_1752:
[----:B------:R-:W-:Y:S05]  /*41ba0*/  BSYNC.RECONVERGENT B1 ;  /* 0x0000000000017941 */ /* 0x000fea0003800200 */
.L_x_1751:
        /* <DEDUP_REMOVED lines=17> */
.L_x_1754:
[----:B------:R-:W-:Y:S05]  /*41cc0*/  BSYNC.RECONVERGENT B1 ;  /* 0x0000000000017941 */ /* 0x000fea0003800200 */
.L_x_1753:
        /* <DEDUP_REMOVED lines=17> */
.L_x_1756:
[----:B------:R-:W-:Y:S05]  /*41de0*/  BSYNC.RECONVERGENT B1 ;  /* 0x0000000000017941 */ /* 0x000fea0003800200 */
.L_x_1755:
        /* <DEDUP_REMOVED lines=17> */
.L_x_1758:
[----:B------:R-:W-:Y:S05]  /*41f00*/  BSYNC.RECONVERGENT B1 ;  /* 0x0000000000017941 */ /* 0x000fea0003800200 */
.L_x_1757:
        /* <DEDUP_REMOVED lines=17> */
.L_x_1760:
[----:B------:R-:W-:Y:S05]  /*42020*/  BSYNC.RECONVERGENT B1 ;  /* 0x0000000000017941 */ /* 0x000fea0003800200 */
.L_x_1759:
        /* <DEDUP_REMOVED lines=17> */
.L_x_1762:
[----:B------:R-:W-:Y:S05]  /*42140*/  BSYNC.RECONVERGENT B1 ;  /* 0x0000000000017941 */ /* 0x000fea0003800200 */
.L_x_1761:
        /* <DEDUP_REMOVED lines=17> */
.L_x_1764:
[----:B------:R-:W-:Y:S05]  /*42260*/  BSYNC.RECONVERGENT B1 ;  /* 0x0000000000017941 */ /* 0x000fea0003800200 */
.L_x_1763:
        /* <DEDUP_REMOVED lines=17> */
.L_x_1766:
[----:B------:R-:W-:Y:S05]  /*42380*/  BSYNC.RECONVERGENT B1 ;  /* 0x0000000000017941 */ /* 0x000fea0003800200 */
.L_x_1765:
        /* <DEDUP_REMOVED lines=17> */
.L_x_1768:
[----:B------:R-:W-:Y:S05]  /*424a0*/  BSYNC.RECONVERGENT B1 ;  /* 0x0000000000017941 */ /* 0x000fea0003800200 */
.L_x_1767:
        /* <DEDUP_REMOVED lines=17> */
.L_x_1770:
[----:B------:R-:W-:Y:S05]  /*425c0*/  BSYNC.RECONVERGENT B1 ;  /* 0x0000000000017941 */ /* 0x000fea0003800200 */
.L_x_1769:
        /* <DEDUP_REMOVED lines=17> */
.L_x_1772:
[----:B------:R-:W-:Y:S05]  /*426e0*/  BSYNC.RECONVERGENT B1 ;  /* 0x0000000000017941 */ /* 0x000fea0003800200 */
.L_x_1771:
        /* <DEDUP_REMOVED lines=17> */
.L_x_1774:
[----:B------:R-:W-:Y:S05]  /*42800*/  BSYNC.RECONVERGENT B1 ;  /* 0x0000000000017941 */ /* 0x000fea0003800200 */
.L_x_1773:
        /* <DEDUP_REMOVED lines=17> */
.L_x_1776:
[----:B------:R-:W-:Y:S05]  /*42920*/  BSYNC.RECONVERGENT B1 ;  /* 0x0000000000017941 */ /* 0x000fea0003800200 */
.L_x_1775:
        /* <DEDUP_REMOVED lines=17> */
.L_x_1778:
[----:B------:R-:W-:Y:S05]  /*42a40*/  BSYNC.RECONVERGENT B1 ;  /* 0x0000000000017941 */ /* 0x000fea0003800200 */
.L_x_1777:
        /* <DEDUP_REMOVED lines=17> */
.L_x_1780:
[----:B------:R-:W-:Y:S05]  /*42b60*/  BSYNC.RECONVERGENT B1 ;  /* 0x0000000000017941 */ /* 0x000fea0003800200 */
.L_x_1779:
        /* <DEDUP_REMOVED lines=17> */
.L_x_1782:
[----:B------:R-:W-:Y:S05]  /*42c80*/  BSYNC.RECONVERGENT B1 ;  /* 0x0000000000017941 */ /* 0x000fea0003800200 */
.L_x_1781:
        /* <DEDUP_REMOVED lines=17> */
.L_x_1784:
[----:B------:R-:W-:Y:S05]  /*42da0*/  BSYNC.RECONVERGENT B1 ;  /* 0x0000000000017941 */ /* 0x000fea0003800200 */
.L_x_1783:
        /* <DEDUP_REMOVED lines=17> */
.L_x_1786:
[----:B------:R-:W-:Y:S05]  /*42ec0*/  BSYNC.RECONVERGENT B1 ;  /* 0x0000000000017941 */ /* 0x000fea0003800200 */
.L_x_1785:
        /* <DEDUP_REMOVED lines=17> */
.L_x_1788:
[----:B------:R-:W-:Y:S05]  /*42fe0*/  BSYNC.RECONVERGENT B1 ;  /* 0x0000000000017941 */ /* 0x000fea0003800200 */
.L_x_1787:
        /* <DEDUP_REMOVED lines=17> */
.L_x_1790:
[----:B------:R-:W-:Y:S05]  /*43100*/  BSYNC.RECONVERGENT B1 ;  /* 0x0000000000017941 */ /* 0x000fea0003800200 */
.L_x_1789:
        /* <DEDUP_REMOVED lines=17> */
.L_x_1792:
[----:B------:R-:W-:Y:S05]  /*43220*/  BSYNC.RECONVERGENT B1 ;  /* 0x0000000000017941 */ /* 0x000fea0003800200 */
.L_x_1791:
        /* <DEDUP_REMOVED lines=19> */
.L_x_1794:
[----:B------:R-:W-:Y:S05]  /*43360*/  BSYNC.RECONVERGENT B1 ;  /* 0x0000000000017941 */ /* 0x000fea0003800200 */
.L_x_1793:
        /* <DEDUP_REMOVED lines=46> */
.L_x_1798:
[----:B------:R-:W-:Y:S05]  /*43650*/  BSYNC.RECONVERGENT B2 ;  /* 0x0000000000027941 */ /* 0x000fea0003800200 */
.L_x_1797:
        /* <DEDUP_REMOVED lines=13> */
.L_x_1800:
[----:B------:R-:W-:Y:S05]  /*43730*/  BSYNC.RECONVERGENT B2 ;  /* 0x0000000000027941 */ /* 0x000fea0003800200 */
.L_x_1799:
        /* <DEDUP_REMOVED lines=13> */
.L_x_1802:
[----:B------:R-:W-:Y:S05]  /*43810*/  BSYNC.RECONVERGENT B2 ;  /* 0x0000000000027941 */ /* 0x000fea0003800200 */
.L_x_1801:
        /* <DEDUP_REMOVED lines=13> */
.L_x_1804:
[----:B------:R-:W-:Y:S05]  /*438f0*/  BSYNC.RECONVERGENT B2 ;  /* 0x0000000000027941 */ /* 0x000fea0003800200 */
.L_x_1803:
        /* <DEDUP_REMOVED lines=13> */
.L_x_1806:
[----:B------:R-:W-:Y:S05]  /*439d0*/  BSYNC.RECONVERGENT B2 ;  /* 0x0000000000027941 */ /* 0x000fea0003800200 */
.L_x_1805:
        /* <DEDUP_REMOVED lines=13> */
.L_x_1808:
[----:B------:R-:W-:Y:S05]  /*43ab0*/  BSYNC.RECONVERGENT B2 ;  /* 0x0000000000027941 */ /* 0x000fea0003800200 */
.L_x_1807:
        /* <DEDUP_REMOVED lines=19> */
.L_x_1810:
[----:B------:R-:W-:Y:S05]  /*43bf0*/  BSYNC.RECONVERGENT B2 ;  /* 0x0000000000027941 */ /* 0x000fea0003800200 */
.L_x_1809:
        /* <DEDUP_REMOVED lines=13> */
.L_x_1812:
[----:B------:R-:W-:Y:S05]  /*43cd0*/  BSYNC.RECONVERGENT B2 ;  /* 0x0000000000027941 */ /* 0x000fea0003800200 */
.L_x_1811:
        /* <DEDUP_REMOVED lines=13> */
.L_x_1814:
[----:B------:R-:W-:Y:S05]  /*43db0*/  BSYNC.RECONVERGENT B2 ;  /* 0x0000000000027941 */ /* 0x000fea0003800200 */
.L_x_1813:
        /* <DEDUP_REMOVED lines=13> */
.L_x_1816:
[----:B------:R-:W-:Y:S05]  /*43e90*/  BSYNC.RECONVERGENT B2 ;  /* 0x0000000000027941 */ /* 0x000fea0003800200 */
.L_x_1815:
        /* <DEDUP_REMOVED lines=13> */
.L_x_1818:
[----:B------:R-:W-:Y:S05]  /*43f70*/  BSYNC.RECONVERGENT B2 ;  /* 0x0000000000027941 */ /* 0x000fea0003800200 */
.L_x_1817:
        /* <DEDUP_REMOVED lines=13> */
.L_x_1820:
[----:B------:R-:W-:Y:S05]  /*44050*/  BSYNC.RECONVERGENT B2 ;  /* 0x0000000000027941 */ /* 0x000fea0003800200 */
.L_x_1819:
        /* <DEDUP_REMOVED lines=19> */
.L_x_1822:
[----:B------:R-:W-:Y:S05]  /*44190*/  BSYNC.RECONVERGENT B2 ;  /* 0x0000000000027941 */ /* 0x000fea0003800200 */
.L_x_1821:
        /* <DEDUP_REMOVED lines=13> */
.L_x_1824:
[----:B------:R-:W-:Y:S05]  /*44270*/  BSYNC.RECONVERGENT B2 ;  /* 0x0000000000027941 */ /* 0x000fea0003800200 */
.L_x_1823:
        /* <DEDUP_REMOVED lines=13> */
.L_x_1826:
[----:B------:R-:W-:Y:S05]  /*44350*/  BSYNC.RECONVERGENT B2 ;  /* 0x0000000000027941 */ /* 0x000fea0003800200 */
.L_x_1825:
        /* <DEDUP_REMOVED lines=13> */
.L_x_1828:
[----:B------:R-:W-:Y:S05]  /*44430*/  BSYNC.RECONVERGENT B2 ;  /* 0x0000000000027941 */ /* 0x000fea0003800200 */
.L_x_1827:
        /* <DEDUP_REMOVED lines=13> */
.L_x_1830:
[----:B------:R-:W-:Y:S05]  /*44510*/  BSYNC.RECONVERGENT B2 ;  /* 0x0000000000027941 */ /* 0x000fea0003800200 */
.L_x_1829:
        /* <DEDUP_REMOVED lines=13> */
.L_x_1832:
[----:B------:R-:W-:Y:S05]  /*445f0*/  BSYNC.RECONVERGENT B2 ;  /* 0x0000000000027941 */ /* 0x000fea0003800200 */
.L_x_1831:
        /* <DEDUP_REMOVED lines=18> */
.L_x_1834:
[----:B------:R-:W-:Y:S05]  /*44720*/  BSYNC.RECONVERGENT B2 ;  /* 0x0000000000027941 */ /* 0x000fea0003800200 */
.L_x_1833:
        /* <DEDUP_REMOVED lines=12> */
.L_x_1836:
[----:B------:R-:W-:Y:S05]  /*447f0*/  BSYNC.RECONVERGENT B2 ;  /* 0x0000000000027941 */ /* 0x000fea0003800200 */
.L_x_1835:
        /* <DEDUP_REMOVED lines=10> */
.L_x_1838:
[----:B------:R-:W-:Y:S05]  /*448a0*/  BSYNC.RECONVERGENT B2 ;  /* 0x0000000000027941 */ /* 0x000fea0003800200 */
.L_x_1837:
        /* <DEDUP_REMOVED lines=13> */
.L_x_1840:
[----:B------:R-:W-:Y:S05]  /*44980*/  BSYNC.RECONVERGENT B2 ;  /* 0x0000000000027941 */ /* 0x000fea0003800200 */
.L_x_1839:
        /* <DEDUP_REMOVED lines=10> */
.L_x_1842:
[----:B------:R-:W-:Y:S05]  /*44a30*/  BSYNC.RECONVERGENT B2 ;  /* 0x0000000000027941 */ /* 0x000fea0003800200 */
.L_x_1841:
        /* <DEDUP_REMOVED lines=9> */
.L_x_1796:
[----:B------:R-:W-:Y:S05]  /*44ad0*/  BSYNC.RECONVERGENT B1 ;  /* 0x0000000000017941 */ /* 0x000fea0003800200 */
.L_x_1795:
[----:B------:R-:W-:Y:S02]  /*44ae0*/  ISETP.NE.AND P0, PT, R45, RZ, PT ;  /* 0x000000ff2d00720c */ /* 0x000fe40003f05270 */
[----:B------:R-:W-:-:S11]  /*44af0*/  LOP3.LUT R6, R5, R6, R34, 0xfe, !PT ;  /* 0x0000000605067212 */ /* 0x000fd600078efe22 */
[----:B------:R-:W-:Y:S05]  /*44b00*/  @P0 BRA `(.L_x_1843) ;  /* 0xffffffac005c0947 */ /* 0x000fea000383ffff */
[----:B------:R-:W-:-:S13]  /*44b10*/  ISETP.NE.AND P0, PT, R6, 0x3, PT ;  /* 0x000000030600780c */ /* 0x000fda0003f05270 */
[----:B------:R-:W-:Y:S05]  /*44b20*/  @!P0 BRA `(.L_x_342) ;  /* 0x0000013800208947 */ /* 0x000fea0003800000 */
[----:B01234-:R-:W-:-:S07]  /*44b30*/  IMAD.MOV.U32 R8, RZ, RZ, RZ ;  /* 0x000000ffff087224 */ /* 0x01ffce00078e00ff */
.L_x_1993:
[C---:B------:R-:W-:Y:S02]  /*44b40*/  IMAD R9, R8.reuse, 0x64, R7 ;  /* 0x0000006408097824 */ /* 0x040fe400078e0207 */
[----:B------:R-:W-:Y:S02]  /*44b50*/  VIADD R8, R8, 0x5 ;  /* 0x0000000508087836 */ /* 0x000fe40000000000 */
[----:B------:R-:W-:-:S03]  /*44b60*/  IMAD.MOV.U32 R10, RZ, RZ, RZ ;  /* 0x000000ffff0a7224 */ /* 0x000fc600078e00ff */
[----:B------:R-:W-:-:S04]  /*44b70*/  ISETP.GE.U32.AND P0, PT, R8, 0x19, PT ;  /* 0x000000190800780c */ /* 0x000fc80003f06070 */
[----:B------:R-:W-:-:S09]  /*44b80*/  P2R R39, PR, RZ, 0x1 ;  /* 0x00000001ff277803 */ /* 0x000fd20000000000 */
.L_x_1992:
        /* <DEDUP_REMOVED lines=169> */
.L_x_1845:
[----:B------:R-:W-:Y:S05]  /*45620*/  BSYNC.RECONVERGENT B1 ;  /* 0x0000000000017941 */ /* 0x000fea0003800200 */
.L_x_1844:
        /* <DEDUP_REMOVED lines=12> */
.L_x_1847:
[----:B------:R-:W-:Y:S05]  /*456f0*/  BSYNC.RECONVERGENT B1 ;  /* 0x0000000000017941 */ /* 0x000fea0003800200 */
.L_x_1846:
        /* <DEDUP_REMOVED lines=12> */
.L_x_1849:
[----:B------:R-:W-:Y:S05]  /*457c0*/  BSYNC.RECONVERGENT B1 ;  /* 0x0000000000017941 */ /* 0x000fea0003800200 */
.L_x_1848:
        /* <DEDUP_REMOVED lines=12> */
.L_x_1851:
[----:B------:R-:W-:Y:S05]  /*45890*/  BSYNC.RECONVERGENT B1 ;  /* 0x0000000000017941 */ /* 0x000fea0003800200 */
.L_x_1850:
        /* <DEDUP_REMOVED lines=12> */
.L_x_1853:
[----:B------:R-:W-:Y:S05]  /*45960*/  BSYNC.RECONVERGENT B1 ;  /* 0x0000000000017941 */ /* 0x000fea0003800200 */
.L_x_1852:
        /* <DEDUP_REMOVED lines=12> */
.L_x_1855:
[----:B------:R-:W-:Y:S05]  /*45a30*/  BSYNC.RECONVERGENT B1 ;  /* 0x0000000000017941 */ /* 0x000fea0003800200 */
.L_x_1854:
        /* <DEDUP_REMOVED lines=12> */
.L_x_1857:
[----:B------:R-:W-:Y:S05]  /*45b00*/  BSYNC.RECONVERGENT B1 ;  /* 0x0000000000017941 */ /* 0x000fea0003800200 */
.L_x_1856:
        /* <DEDUP_REMOVED lines=12> */
.L_x_1859:
[----:B------:R-:W-:Y:S05]  /*45bd0*/  BSYNC.RECONVERGENT B1 ;  /* 0x0000000000017941 */ /* 0x000fea0003800200 */
.L_x_1858:
        /* <DEDUP_REMOVED lines=12> */
.L_x_1861:
[----:B------:R-:W-:Y:S05]  /*45ca0*/  BSYNC.RECONVERGENT B1 ;  /* 0x0000000000017941 */ /* 0x000fea0003800200 */
.L_x_1860:
        /* <DEDUP_REMOVED lines=12> */
.L_x_1863:
[----:B------:R-:W-:Y:S05]  /*45d70*/  BSYNC.RECONVERGENT B1 ;  /* 0x0000000000017941 */ /* 0x000fea0003800200 */
.L_x_1862:
        /* <DEDUP_REMOVED lines=12> */
.L_x_1865:
[----:B------:R-:W-:Y:S05]  /*45e40*/  BSYNC.RECONVERGENT B1 ;  /* 0x0000000000017941 */ /* 0x000fea0003800200 */
.L_x_1864:
        /* <DEDUP_REMOVED lines=12> */
.L_x_1867:
[----:B------:R-:W-:Y:S05]  /*45f10*/  BSYNC.RECONVERGENT B1 ;  /* 0x0000000000017941 */ /* 0x000fea0003800200 */
.L_x_1866:
        /* <DEDUP_REMOVED lines=12> */
.L_x_1869:
[----:B------:R-:W-:Y:S05]  /*45fe0*/  BSYNC.RECONVERGENT B1 ;  /* 0x0000000000017941 */ /* 0x000fea0003800200 */
.L_x_1868:
        /* <DEDUP_REMOVED lines=12> */
.L_x_1871:
[----:B------:R-:W-:Y:S05]  /*460b0*/  BSYNC.RECONVERGENT B1 ;  /* 0x0000000000017941 */ /* 0x000fea0003800200 */
.L_x_1870:
        /* <DEDUP_REMOVED lines=12> */
.L_x_1873:
[----:B------:R-:W-:Y:S05]  /*46180*/  BSYNC.RECONVERGENT B1 ;  /* 0x0000000000017941 */ /* 0x000fea0003800200 */
.L_x_1872:
        /* <DEDUP_REMOVED lines=12> */
.L_x_1875:
[----:B------:R-:W-:Y:S05]  /*46250*/  BSYNC.RECONVERGENT B1 ;  /* 0x0000000000017941 */ /* 0x000fea0003800200 */
.L_x_1874:
        /* <DEDUP_REMOVED lines=12> */
.L_x_1877:
[----:B------:R-:W-:Y:S05]  /*46320*/  BSYNC.RECONVERGENT B1 ;  /* 0x0000000000017941 */ /* 0x000fea0003800200 */
.L_x_1876:
        /* <DEDUP_REMOVED lines=12> */
.L_x_1879:
[----:B------:R-:W-:Y:S05]  /*463f0*/  BSYNC.RECONVERGENT B1 ;  /* 0x0000000000017941 */ /* 0x000fea0003800200 */
.L_x_1878:
        /* <DEDUP_REMOVED lines=12> */
.L_x_1881:
[----:B------:R-:W-:Y:S05]  /*464c0*/  BSYNC.RECONVERGENT B1 ;  /* 0x0000000000017941 */ /* 0x000fea0003800200 */
.L_x_1880:
        /* <DEDUP_REMOVED lines=12> */
.L_x_1883:
[----:B------:R-:W-:Y:S05]  /*46590*/  BSYNC.RECONVERGENT B1 ;  /* 0x0000000000017941 */ /* 0x000fea0003800200 */
.L_x_1882:
        /* <DEDUP_REMOVED lines=11> */
.L_x_1885:
[----:B------:R-:W-:Y:S05]  /*46650*/  BSYNC.RECONVERGENT B1 ;  /* 0x0000000000017941 */ /* 0x000fea0003800200 */
.L_x_1884:
        /* <DEDUP_REMOVED lines=11> */
.L_x_1887:
[----:B------:R-:W-:Y:S05]  /*46710*/  BSYNC.RECONVERGENT B1 ;  /* 0x0000000000017941 */ /* 0x000fea0003800200 */
.L_x_1886:
        /* <DEDUP_REMOVED lines=11> */
.L_x_1889:
[----:B------:R-:W-:Y:S05]  /*467d0*/  BSYNC.RECONVERGENT B1 ;  /* 0x0000000000017941 */ /* 0x000fea0003800200 */
.L_x_1888:
        /* <DEDUP_REMOVED lines=11> */
.L_x_1891:
[----:B------:R-:W-:Y:S05]  /*46890*/  BSYNC.RECONVERGENT B1 ;  /* 0x0000000000017941 */ /* 0x000fea0003800200 */
.L_x_1890:
        /* <DEDUP_REMOVED lines=11> */
.L_x_1893:
[----:B------:R-:W-:Y:S05]  /*46950*/  BSYNC.RECONVERGENT B1 ;  /* 0x0000000000017941 */ /* 0x000fea0003800200 */
.L_x_1892:
        /* <DEDUP_REMOVED lines=27> */
.L_x_1895:
[----:B------:R-:W-:Y:S05]  /*46b10*/  BSYNC.RECONVERGENT B1 ;  /* 0x0000000000017941 */ /* 0x000fea0003800200 */
.L_x_1894:
        /* <DEDUP_REMOVED lines=17> */
.L_x_1897:
[----:B------:R-:W-:Y:S05]  /*46c30*/  BSYNC.RECONVERGENT B1 ;  /* 0x0000000000017941 */ /* 0x000fea0003800200 */
.L_x_1896:
        /* <DEDUP_REMOVED lines=17> */
.L_x_1899:
[----:B------:R-:W-:Y:S05]  /*46d50*/  BSYNC.RECONVERGENT B1 ;  /* 0x0000000000017941 */ /* 0x000fea0003800200 */
.L_x_1898:
        /* <DEDUP_REMOVED lines=17> */
.L_x_1901:
[----:B------:R-:W-:Y:S05]  /*46e70*/  BSYNC.RECONVERGENT B1 ;  /* 0x0000000000017941 */ /* 0x000fea0003800200 */
.L_x_1900:
        /* <DEDUP_REMOVED lines=17> */
.L_x_1903:
[----:B------:R-:W-:Y:S05]  /*46f90*/  BSYNC.RECONVERGENT B1 ;  /* 0x0000000000017941 */ /* 0x000fea0003800200 */
.L_x_1902:
        /* <DEDUP_REMOVED lines=17> */
.L_x_1905:
[----:B------:R-:W-:Y:S05]  /*470b0*/  BSYNC.RECONVERGENT B1 ;  /* 0x0000000000017941 */ /* 0x000fea0003800200 */
.L_x_1904:
        /* <DEDUP_REMOVED lines=17> */
.L_x_1907:
[----:B------:R-:W-:Y:S05]  /*471d0*/  BSYNC.RECONVERGENT B1 ;  /* 0x0000000000017941 */ /* 0x000fea0003800200 */
.L_x_1906:
        /* <DEDUP_REMOVED lines=17> */
.L_x_1909:
[----:B------:R-:W-:Y:S05]  /*472f0*/  BSYNC.RECONVERGENT B1 ;  /* 0x0000000000017941 */ /* 0x000fea0003800200 */
.L_x_1908:
        /* <DEDUP_REMOVED lines=17> */
.L_x_1911:
[----:B------:R-:W-:Y:S05]  /*47410*/  BSYNC.RECONVERGENT B1 ;  /* 0x0000000000017941 */ /* 0x000fea0003800200 */
.L_x_1910:
        /* <DEDUP_REMOVED lines=17> */
.L_x_1913:
[----:B------:R-:W-:Y:S05]  /*47530*/  BSYNC.RECONVERGENT B1 ;  /* 0x0000000000017941 */ /* 0x000fea0003800200 */
.L_x_1912:
        /* <DEDUP_REMOVED lines=17> */
.L_x_1915:
[----:B------:R-:W-:Y:S05]  /*47650*/  BSYNC.RECONVERGENT B1 ;  /* 0x0000000000017941 */ /* 0x000fea0003800200 */
.L_x_1914:
        /* <DEDUP_REMOVED lines=17> */
.L_x_1917:
[----:B------:R-:W-:Y:S05]  /*47770*/  BSYNC.RECONVERGENT B1 ;  /* 0x0000000000017941 */ /* 0x000fea0003800200 */
.L_x_1916:
        /* <DEDUP_REMOVED lines=17> */
.L_x_1919:
[----:B------:R-:W-:Y:S05]  /*47890*/  BSYNC.RECONVERGENT B1 ;  /* 0x0000000000017941 */ /* 0x000fea0003800200 */
.L_x_1918:
        /* <DEDUP_REMOVED lines=17> */
.L_x_1921:
[----:B------:R-:W-:Y:S05]  /*479b0*/  BSYNC.RECONVERGENT B1 ;  /* 0x0000000000017941 */ /* 0x000fea0003800200 */
.L_x_1920:
        /* <DEDUP_REMOVED lines=17> */
.L_x_1923:
[----:B------:R-:W-:Y:S05]  /*47ad0*/  BSYNC.RECONVERGENT B1 ;  /* 0x0000000000017941 */ /* 0x000fea0003800200 */
.L_x_1922:
        /* <DEDUP_REMOVED lines=17> */
.L_x_1925:
[----:B------:R-:W-:Y:S05]  /*47bf0*/  BSYNC.RECONVERGENT B1 ;  /* 0x0000000000017941 */ /* 0x000fea0003800200 */
.L_x_1924:
        /* <DEDUP_REMOVED lines=17> */
.L_x_1927:
[----:B------:R-:W-:Y:S05]  /*47d10*/  BSYNC.RECONVERGENT B1 ;  /* 0x0000000000017941 */ /* 0x000fea0003800200 */
.L_x_1926:
        /* <DEDUP_REMOVED lines=17> */
.L_x_1929:
[----:B------:R-:W-:Y:S05]  /*47e30*/  BSYNC.RECONVERGENT B1 ;  /* 0x0000000000017941 */ /* 0x000fea0003800200 */
.L_x_1928:
        /* <DEDUP_REMOVED lines=17> */
.L_x_1931:
[----:B------:R-:W-:Y:S05]  /*47f50*/  BSYNC.RECONVERGENT B1 ;  /* 0x0000000000017941 */ /* 0x000fea0003800200 */
.L_x_1930:
        /* <DEDUP_REMOVED lines=17> */
.L_x_1933:
[----:B------:R-:W-:Y:S05]  /*48070*/  BSYNC.RECONVERGENT B1 ;  /* 0x0000000000017941 */ /* 0x000fea0003800200 */
.L_x_1932:
        /* <DEDUP_REMOVED lines=17> */
.L_x_1935:
[----:B------:R-:W-:Y:S05]  /*48190*/  BSYNC.RECONVERGENT B1 ;  /* 0x0000000000017941 */ /* 0x000fea0003800200 */
.L_x_1934:
        /* <DEDUP_REMOVED lines=17> */
.L_x_1937:
[----:B------:R-:W-:Y:S05]  /*482b0*/  BSYNC.RECONVERGENT B1 ;  /* 0x0000000000017941 */ /* 0x000fea0003800200 */
.L_x_1936:
        /* <DEDUP_REMOVED lines=17> */
.L_x_1939:
[----:B------:R-:W-:Y:S05]  /*483d0*/  BSYNC.RECONVERGENT B1 ;  /* 0x0000000000017941 */ /* 0x000fea0003800200 */
.L_x_1938:
        /* <DEDUP_REMOVED lines=17> */
.L_x_1941:
[----:B------:R-:W-:Y:S05]  /*484f0*/  BSYNC.RECONVERGENT B1 ;  /* 0x0000000000017941 */ /* 0x000fea0003800200 */
.L_x_1940:
        /* <DEDUP_REMOVED lines=17> */
.L_x_1943:
[----:B------:R-:W-:Y:S05]  /*48610*/  BSYNC.RECONVERGENT B1 ;  /* 0x0000000000017941 */ /* 0x000fea0003800200 */
.L_x_1942:
        /* <DEDUP_REMOVED lines=42> */
.L_x_1947:
[----:B------:R-:W-:Y:S05]  /*488c0*/  BSYNC.RECONVERGENT B2 ;  /* 0x0000000000027941 */ /* 0x000fea0003800200 */
.L_x_1946:
        /* <DEDUP_REMOVED lines=13> */
.L_x_1949:
[----:B------:R-:W-:Y:S05]  /*489a0*/  BSYNC.RECONVERGENT B2 ;  /* 0x0000000000027941 */ /* 0x000fea0003800200 */
.L_x_1948:
        /* <DEDUP_REMOVED lines=13> */
.L_x_1951:
[----:B------:R-:W-:Y:S05]  /*48a80*/  BSYNC.RECONVERGENT B2 ;  /* 0x0000000000027941 */ /* 0x000fea0003800200 */
.L_x_1950:
        /* <DEDUP_REMOVED lines=18> */
.L_x_1953:
[----:B------:R-:W-:Y:S05]  /*48bb0*/  BSYNC.RECONVERGENT B2 ;  /* 0x0000000000027941 */ /* 0x000fea0003800200 */
.L_x_1952:
        /* <DEDUP_REMOVED lines=13> */
.L_x_1955:
[----:B------:R-:W-:Y:S05]  /*48c90*/  BSYNC.RECONVERGENT B2 ;  /* 0x0000000000027941 */ /* 0x000fea0003800200 */
.L_x_1954:
        /* <DEDUP_REMOVED lines=13> */
.L_x_1957:
[----:B------:R-:W-:Y:S05]  /*48d70*/  BSYNC.RECONVERGENT B2 ;  /* 0x0000000000027941 */ /* 0x000fea0003800200 */
.L_x_1956:
        /* <DEDUP_REMOVED lines=13> */
.L_x_1959:
[----:B------:R-:W-:Y:S05]  /*48e50*/  BSYNC.RECONVERGENT B2 ;  /* 0x0000000000027941 */ /* 0x000fea0003800200 */
.L_x_1958:
        /* <DEDUP_REMOVED lines=13> */
.L_x_1961:
[----:B------:R-:W-:Y:S05]  /*48f30*/  BSYNC.RECONVERGENT B2 ;  /* 0x0000000000027941 */ /* 0x000fea0003800200 */
.L_x_1960:
        /* <DEDUP_REMOVED lines=18> */
.L_x_1963:
[----:B------:R-:W-:Y:S05]  /*49060*/  BSYNC.RECONVERGENT B2 ;  /* 0x0000000000027941 */ /* 0x000fea0003800200 */
.L_x_1962:
        /* <DEDUP_REMOVED lines=13> */
.L_x_1965:
[----:B------:R-:W-:Y:S05]  /*49140*/  BSYNC.RECONVERGENT B2 ;  /* 0x0000000000027941 */ /* 0x000fea0003800200 */
.L_x_1964:
        /* <DEDUP_REMOVED lines=13> */
.L_x_1967:
[----:B------:R-:W-:Y:S05]  /*49220*/  BSYNC.RECONVERGENT B2 ;  /* 0x0000000000027941 */ /* 0x000fea0003800200 */
.L_x_1966:
        /* <DEDUP_REMOVED lines=13> */
.L_x_1969:
[----:B------:R-:W-:Y:S05]  /*49300*/  BSYNC.RECONVERGENT B2 ;  /* 0x0000000000027941 */ /* 0x000fea0003800200 */
.L_x_1968:
        /* <DEDUP_REMOVED lines=13> */
.L_x_1971:
[----:B------:R-:W-:Y:S05]  /*493e0*/  BSYNC.RECONVERGENT B2 ;  /* 0x0000000000027941 */ /* 0x000fea0003800200 */
.L_x_1970:
        /* <DEDUP_REMOVED lines=18> */
.L_x_1973:
[----:B------:R-:W-:Y:S05]  /*49510*/  BSYNC.RECONVERGENT B2 ;  /* 0x0000000000027941 */ /* 0x000fea0003800200 */
.L_x_1972:
        /* <DEDUP_REMOVED lines=13> */
.L_x_1975:
[----:B------:R-:W-:Y:S05]  /*495f0*/  BSYNC.RECONVERGENT B2 ;  /* 0x0000000000027941 */ /* 0x000fea0003800200 */
.L_x_1974:
        /* <DEDUP_REMOVED lines=13> */
.L_x_1977:
[----:B------:R-:W-:Y:S05]  /*496d0*/  BSYNC.RECONVERGENT B2 ;  /* 0x0000000000027941 */ /* 0x000fea0003800200 */
.L_x_1976:
        /* <DEDUP_REMOVED lines=13> */
.L_x_1979:
[----:B------:R-:W-:Y:S05]  /*497b0*/  BSYNC.RECONVERGENT B2 ;  /* 0x0000000000027941 */ /* 0x000fea0003800200 */
.L_x_1978:
        /* <DEDUP_REMOVED lines=13> */
.L_x_1981:
[----:B------:R-:W-:Y:S05]  /*49890*/  BSYNC.RECONVERGENT B2 ;  /* 0x0000000000027941 */ /* 0x000fea0003800200 */
.L_x_1980:
        /* <DEDUP_REMOVED lines=18> */
.L_x_1983:
[----:B------:R-:W-:Y:S05]  /*499c0*/  BSYNC.RECONVERGENT B2 ;  /* 0x0000000000027941 */ /* 0x000fea0003800200 */
.L_x_1982:
        /* <DEDUP_REMOVED lines=12> */
.L_x_1985:
[----:B------:R-:W-:Y:S05]  /*49a90*/  BSYNC.RECONVERGENT B2 ;  /* 0x0000000000027941 */ /* 0x000fea0003800200 */
.L_x_1984:
        /* <DEDUP_REMOVED lines=12> */
.L_x_1987:
[----:B------:R-:W-:Y:S05]  /*49b60*/  BSYNC.RECONVERGENT B2 ;  /* 0x0000000000027941 */ /* 0x000fea0003800200 */
.L_x_1986:
        /* <DEDUP_REMOVED lines=13> */
.L_x_1989:
[----:B------:R-:W-:Y:S05]  /*49c40*/  BSYNC.RECONVERGENT B2 ;  /* 0x0000000000027941 */ /* 0x000fea0003800200 */
.L_x_1988:
        /* <DEDUP_REMOVED lines=10> */
.L_x_1991:
[----:B------:R-:W-:Y:S05]  /*49cf0*/  BSYNC.RECONVERGENT B2 ;  /* 0x0000000000027941 */ /* 0x000fea0003800200 */
.L_x_1990:
        /* <DEDUP_REMOVED lines=9> */
.L_x_1945:
[----:B------:R-:W-:Y:S05]  /*49d90*/  BSYNC.RECONVERGENT B1 ;  /* 0x0000000000017941 */ /* 0x000fea0003800200 */
.L_x_1944:
        /* <DEDUP_REMOVED lines=8> */
[----:B------:R-:W-:-:S07]  /*49e20*/  IMAD.MOV.U32 R8, RZ, RZ, RZ ;  /* 0x000000ffff087224 */ /* 0x000fce00078e00ff */
.L_x_2142:
        /* <DEDUP_REMOVED lines=170> */
.L_x_1995:
[----:B------:R-:W-:Y:S05]  /*4a8d0*/  BSYNC.RECONVERGENT B1 ;  /* 0x0000000000017941 */ /* 0x000fea0003800200 */
.L_x_1994:
[----:B------:R-:W-:Y:S01]  /*4a8e0*/  BSSY.RECONVERGENT B1, `(.L_x_1996) ;  /* 0x000000c000017945 */ /* 0x000fe20003800200 */
[----:B------:R-:W-:-:S03]  /*4a8f0*/  ISETP.GE.AND P1, PT, R15, RZ, PT ;  /* 0x000000ff0f00720c */ /* 0x000fc60003f26270 */
[----:B------:R-:W-:Y:S10]  /*4a900*/  @!P0 BRA `(.L_x_1997) ;  /* 0x0000000000248947 */ /* 0x000ff40003800000 */
[----:B------:R-:W-:-:S04]  /*4a910*/  LOP3.LUT R34, R9, R33, RZ, 0x30, !PT ;  /* 0x0000002109227212 */ /* 0x000fc800078e30ff */
[----:B0-----:R-:W0:Y:S02]  /*4a920*/  POPC R35, R34 ;  /* 0x0000002200237309 */ /* 0x001e240000000000 */
[----:B0-----:R-:W-:-:S13]  /*4a930*/  ISETP.NE.AND P0, PT, R35, 0x1, PT ;  /* 0x000000012300780c */ /* 0x001fda0003f05270 */
[----:B------:R-:W-:-:S04]  /*4a940*/  @!P0 LOP3.LUT R34, R34, 0x80000000, RZ, 0xfc, !PT ;  /* 0x8000000022228812 */ /* 0x000fc800078efcff */
[----:B------:R-:W-:Y:S01]  /*4a950*/  ISETP.NE.AND P0, PT, R9, R34, PT ;  /* 0x000000220900720c */ /* 0x000fe20003f05270 */
[----:B------:R1:W-:Y:S01]  /*4a960*/  STL [R4+-0x1c], R34 ;  /* 0xffffe42204007387 */ /* 0x0003e20000100800 */
[----:B------:R-:W-:Y:S02]  /*4a970*/  IMAD.MOV.U32 R9, RZ, RZ, R34 ;  /* 0x000000ffff097224 */ /* 0x000fe400078e0022 */
[----:B------:R-:W-:-:S04]  /*4a980*/  SEL R36, RZ, 0x1, !P0 ;  /* 0x00000001ff247807 */ /* 0x000fc80004000000 */
[----:B------:R-:W-:-:S07]  /*4a990*/  LOP3.LUT R5, R5, R36, RZ, 0xfc, !PT ;  /* 0x0000002405057212 */ /* 0x000fce00078efcff */
.L_x_1997:
[----:B------:R-:W-:Y:S05]  /*4a9a0*/  BSYNC.RECONVERGENT B1 ;  /* 0x0000000000017941 */ /* 0x000fea0003800200 */
.L_x_1996:
[----:B------:R-:W-:Y:S01]  /*4a9b0*/  BSSY.RECONVERGENT B1, `(.L_x_1998) ;  /* 0x000000c000017945 */ /* 0x000fe20003800200 */
[----:B------:R-:W-:-:S03]  /*4a9c0*/  ISETP.GE.AND P0, PT, R16, RZ, PT ;  /* 0x000000ff1000720c */ /* 0x000fc60003f06270 */
[----:B------:R-:W-:Y:S10]  /*4a9d0*/  @!P6 BRA `(.L_x_1999) ;  /* 0x000000000024e947 */ /* 0x000ff40003800000 */
[----:B0-----:R-:W-:-:S04]  /*4a9e0*/  LOP3.LUT R35, R10, R33, RZ, 0x30, !PT ;  /* 0x000000210a237212 */ /* 0x001fc800078e30ff */
[----:B-1----:R-:W0:Y:S02]  /*4a9f0*/  POPC R34, R35 ;  /* 0x0000002300227309 */ /* 0x002e240000000000 */
[----:B0-----:R-:W-:-:S13]  /*4aa00*/  ISETP.NE.AND P6, PT, R34, 0x1, PT ;  /* 0x000000012200780c */ /* 0x001fda0003fc5270 */
[----:B------:R-:W-:-:S04]  /*4aa10*/  @!P6 LOP3.LUT R35, R35, 0x80000000, RZ, 0xfc, !PT ;  /* 0x800000002323e812 */ /* 0x000fc800078efcff */
[----:B------:R-:W-:Y:S01]  /*4aa20*/  ISETP.NE.AND P6, PT, R10, R35, PT ;  /* 0x000000230a00720c */ /* 0x000fe20003fc5270 */
[----:B------:R2:W-:Y:S01]  /*4aa30*/  STL [R4+-0x8], R35 ;  /* 0xfffff82304007387 */ /* 0x0005e20000100800 */
[----:B------:R-:W-:Y:S02]  /*4aa40*/  IMAD.MOV.U32 R10, RZ, RZ, R35 ;  /* 0x000000ffff0a7224 */ /* 0x000fe400078e0023 */
[----:B------:R-:W-:-:S04]  /*4aa50*/  SEL R34, RZ, 0x1, !P6 ;  /* 0x00000001ff227807 */ /* 0x000fc80007000000 */
[----:B------:R-:W-:-:S07]  /*4aa60*/  LOP3.LUT R5, R5, R34, RZ, 0xfc, !PT ;  /* 0x0000002205057212 */ /* 0x000fce00078efcff */
.L_x_1999:
[----:B------:R-:W-:Y:S05]  /*4aa70*/  BSYNC.RECONVERGENT B1 ;  /* 0x0000000000017941 */ /* 0x000fea0003800200 */
.L_x_1998:
[----:B------:R-:W-:Y:S01]  /*4aa80*/  BSSY.RECONVERGENT B1, `(.L_x_2000) ;  /* 0x000000c000017945 */ /* 0x000fe20003800200 */
[----:B------:R-:W-:-:S03]  /*4aa90*/  ISETP.GE.AND P6, PT, R17, RZ, PT ;  /* 0x000000ff1100720c */ /* 0x000fc60003fc6270 */
[----:B------:R-:W-:Y:S10]  /*4aaa0*/  @!P5 BRA `(.L_x_2001) ;  /* 0x000000000024d947 */ /* 0x000ff40003800000 */
[----:B-1----:R-:W-:-:S04]  /*4aab0*/  LOP3.LUT R34, R11, R33, RZ, 0x30, !PT ;  /* 0x000000210b227212 */ /* 0x002fc800078e30ff */
[----:B0-2---:R-:W0:Y:S02]  /*4aac0*/  POPC R35, R34 ;  /* 0x0000002200237309 */ /* 0x005e240000000000 */
[----:B0-----:R-:W-:-:S13]  /*4aad0*/  ISETP.NE.AND P5, PT, R35, 0x1, PT ;  /* 0x000000012300780c */ /* 0x001fda0003fa5270 */
[----:B------:R-:W-:-:S04]  /*4aae0*/  @!P5 LOP3.LUT R34, R34, 0x80000000, RZ, 0xfc, !PT ;  /* 0x800000002222d812 */ /* 0x000fc800078efcff */
[----:B------:R-:W-:Y:S01]  /*4aaf0*/  ISETP.NE.AND P5, PT, R11, R34, PT ;  /* 0x000000220b00720c */ /* 0x000fe20003fa5270 */
[----:B------:R3:W-:Y:S01]  /*4ab00*/  STL [R4+0xc], R34 ;  /* 0x00000c2204007387 */ /* 0x0007e20000100800 */
[----:B------:R-:W-:Y:S02]  /*4ab10*/  IMAD.MOV.U32 R11, RZ, RZ, R34 ;  /* 0x000000ffff0b7224 */ /* 0x000fe400078e0022 */
[----:B------:R-:W-:-:S04]  /*4ab20*/  SEL R36, RZ, 0x1, !P5 ;  /* 0x00000001ff247807 */ /* 0x000fc80006800000 */
[----:B------:R-:W-:-:S07]  /*4ab30*/  LOP3.LUT R5, R5, R36, RZ, 0xfc, !PT ;  /* 0x0000002405057212 */ /* 0x000fce00078efcff */
.L_x_2001:
[----:B------:R-:W-:Y:S05]  /*4ab40*/  BSYNC.RECONVERGENT B1 ;  /* 0x0000000000017941 */ /* 0x000fea0003800200 */
.L_x_2000:
[----:B------:R-:W-:Y:S01]  /*4ab50*/  BSSY.RECONVERGENT B1, `(.L_x_2002) ;  /* 0x000000c000017945 */ /* 0x000fe20003800200 */
[----:B------:R-:W-:-:S03]  /*4ab60*/  ISETP.GE.AND P5, PT, R18, RZ, PT ;  /* 0x000000ff1200720c */ /* 0x000fc60003fa6270 */
[----:B------:R-:W-:Y:S10]  /*4ab70*/  @!P4 BRA `(.L_x_2003) ;  /* 0x000000000024c947 */ /* 0x000ff40003800000 */
[----:B0-2---:R-:W-:-:S04]  /*4ab80*/  LOP3.LUT R35, R12, R33, RZ, 0x30, !PT ;  /* 0x000000210c237212 */ /* 0x005fc800078e30ff */
[----:B-1-3--:R-:W0:Y:S02]  /*4ab90*/  POPC R34, R35 ;  /* 0x0000002300227309 */ /* 0x00ae240000000000 */
[----:B0-----:R-:W-:-:S13]  /*4aba0*/  ISETP.NE.AND P4, PT, R34, 0x1, PT ;  /* 0x000000012200780c */ /* 0x001fda0003f85270 */
[----:B------:R-:W-:-:S04]  /*4abb0*/  @!P4 LOP3.LUT R35, R35, 0x80000000, RZ, 0xfc, !PT ;  /* 0x800000002323c812 */ /* 0x000fc800078efcff */
[----:B------:R-:W-:Y:S01]  /*4abc0*/  ISETP.NE.AND P4, PT, R12, R35, PT ;  /* 0x000000230c00720c */ /* 0x000fe20003f85270 */
[----:B------:R4:W-:Y:S01]  /*4abd0*/  STL [R4+0x20], R35 ;  /* 0x0000202304007387 */ /* 0x0009e20000100800 */
[----:B------:R-:W-:Y:S02]  /*4abe0*/  IMAD.MOV.U32 R12, RZ, RZ, R35 ;  /* 0x000000ffff0c7224 */ /* 0x000fe400078e0023 */
[----:B------:R-:W-:-:S04]  /*4abf0*/  SEL R34, RZ, 0x1, !P4 ;  /* 0x00000001ff227807 */ /* 0x000fc80006000000 */
[----:B------:R-:W-:-:S07]  /*4ac00*/  LOP3.LUT R5, R5, R34, RZ, 0xfc, !PT ;  /* 0x0000002205057212 */ /* 0x000fce00078efcff */
.L_x_2003:
[----:B------:R-:W-:Y:S05]  /*4ac10*/  BSYNC.RECONVERGENT B1 ;  /* 0x0000000000017941 */ /* 0x000fea0003800200 */
.L_x_2002:
[----:B------:R-:W-:Y:S01]  /*4ac20*/  BSSY.RECONVERGENT B1, `(.L_x_2004) ;  /* 0x000000c000017945 */ /* 0x000fe20003800200 */
[----:B------:R-:W-:-:S03]  /*4ac30*/  ISETP.GE.AND P4, PT, R19, RZ, PT ;  /* 0x000000ff1300720c */ /* 0x000fc60003f86270 */
[----:B------:R-:W-:Y:S10]  /*4ac40*/  @!P3 BRA `(.L_x_2005) ;  /* 0x000000000024b947 */ /* 0x000ff40003800000 */
[----:B-1-3--:R-:W-:-:S04]  /*4ac50*/  LOP3.LUT R34, R13, R33, RZ, 0x30, !PT ;  /* 0x000000210d227212 */ /* 0x00afc800078e30ff */
[----:B0-2-4-:R-:W0:Y:S02]  /*4ac60*/  POPC R35, R34 ;  /* 0x0000002200237309 */ /* 0x015e240000000000 */
[----:B0-----:R-:W-:-:S13]  /*4ac70*/  ISETP.NE.AND P3, PT, R35, 0x1, PT ;  /* 0x000000012300780c */ /* 0x001fda0003f65270 */
[----:B------:R-:W-:-:S04]  /*4ac80*/  @!P3 LOP3.LUT R34, R34, 0x80000000, RZ, 0xfc, !PT ;  /* 0x800000002222b812 */ /* 0x000fc800078efcff */
[----:B------:R-:W-:Y:S01]  /*4ac90*/  ISETP.NE.AND P3, PT, R13, R34, PT ;  /* 0x000000220d00720c */ /* 0x000fe20003f65270 */
[----:B------:R0:W-:Y:S01]  /*4aca0*/  STL [R4+-0x2c], R34 ;  /* 0xffffd42204007387 */ /* 0x0001e20000100800 */
[----:B------:R-:W-:Y:S02]  /*4acb0*/  IMAD.MOV.U32 R13, RZ, RZ, R34 ;  /* 0x000000ffff0d7224 */ /* 0x000fe400078e0022 */
[----:B------:R-:W-:-:S04]  /*4acc0*/  SEL R36, RZ, 0x1, !P3 ;  /* 0x00000001ff247807 */ /* 0x000fc80005800000 */
[----:B------:R-:W-:-:S07]  /*4acd0*/  LOP3.LUT R5, R5, R36, RZ, 0xfc, !PT ;  /* 0x0000002405057212 */ /* 0x000fce00078efcff */
.L_x_2005:
[----:B------:R-:W-:Y:S05]  /*4ace0*/  BSYNC.RECONVERGENT B1 ;  /* 0x0000000000017941 */ /* 0x000fea0003800200 */
.L_x_2004:
[----:B------:R-:W-:Y:S01]  /*4acf0*/  BSSY.RECONVERGENT B1, `(.L_x_2006) ;  /* 0x000000c000017945 */ /* 0x000fe20003800200 */
[----:B------:R-:W-:-:S03]  /*4ad00*/  ISETP.GE.AND P3, PT, R20, RZ, PT ;  /* 0x000000ff1400720c */ /* 0x000fc60003f66270 */
[----:B------:R-:W-:Y:S10]  /*4ad10*/  @!P2 BRA `(.L_x_2007) ;  /* 0x000000000024a947 */ /* 0x000ff40003800000 */
[----:B0-2-4-:R-:W-:-:S04]  /*4ad20*/  LOP3.LUT R35, R14, R33, RZ, 0x30, !PT ;  /* 0x000000210e237212 */ /* 0x015fc800078e30ff */
[----:B-1-3--:R-:W0:Y:S02]  /*4ad30*/  POPC R34, R35 ;  /* 0x0000002300227309 */ /* 0x00ae240000000000 */
[----:B0-----:R-:W-:-:S13]  /*4ad40*/  ISETP.NE.AND P2, PT, R34, 0x1, PT ;  /* 0x000000012200780c */ /* 0x001fda0003f45270 */
[----:B------:R-:W-:-:S04]  /*4ad50*/  @!P2 LOP3.LUT R35, R35, 0x80000000, RZ, 0xfc, !PT ;  /* 0x800000002323a812 */ /* 0x000fc800078efcff */
[----:B------:R-:W-:Y:S01]  /*4ad60*/  ISETP.NE.AND P2, PT, R14, R35, PT ;  /* 0x000000230e00720c */ /* 0x000fe20003f45270 */
[----:B------:R0:W-:Y:S01]  /*4ad70*/  STL [R4+-0x18], R35 ;  /* 0xffffe82304007387 */ /* 0x0001e20000100800 */
[----:B------:R-:W-:Y:S02]  /*4ad80*/  IMAD.MOV.U32 R14, RZ, RZ, R35 ;  /* 0x000000ffff0e7224 */ /* 0x000fe400078e0023 */
[----:B------:R-:W-:-:S04]  /*4ad90*/  SEL R34, RZ, 0x1, !P2 ;  /* 0x00000001ff227807 */ /* 0x000fc80005000000 */
[----:B------:R-:W-:-:S07]  /*4ada0*/  LOP3.LUT R5, R5, R34, RZ, 0xfc, !PT ;  /* 0x0000002205057212 */ /* 0x000fce00078efcff */
.L_x_2007:
[----:B------:R-:W-:Y:S05]  /*4adb0*/  BSYNC.RECONVERGENT B1 ;  /* 0x0000000000017941 */ /* 0x000fea0003800200 */
.L_x_2006:
        /* <DEDUP_REMOVED lines=12> */
.L_x_2009:
[----:B------:R-:W-:Y:S05]  /*4ae80*/  BSYNC.RECONVERGENT B1 ;  /* 0x0000000000017941 */ /* 0x000fea0003800200 */
.L_x_2008:
        /* <DEDUP_REMOVED lines=12> */
.L_x_2011:
[----:B------:R-:W-:Y:S05]  /*4af50*/  BSYNC.RECONVERGENT B1 ;  /* 0x0000000000017941 */ /* 0x000fea0003800200 */
.L_x_2010:
        /* <DEDUP_REMOVED lines=12> */
.L_x_2013:
[----:B------:R-:W-:Y:S05]  /*4b020*/  BSYNC.RECONVERGENT B1 ;  /* 0x0000000000017941 */ /* 0x000fea0003800200 */
.L_x_2012:
        /* <DEDUP_REMOVED lines=12> */
.L_x_2015:
[----:B------:R-:W-:Y:S05]  /*4b0f0*/  BSYNC.RECONVERGENT B1 ;  /* 0x0000000000017941 */ /* 0x000fea0003800200 */
.L_x_2014:
        /* <DEDUP_REMOVED lines=12> */
.L_x_2017:
[----:B------:R-:W-:Y:S05]  /*4b1c0*/  BSYNC.RECONVERGENT B1 ;  /* 0x0000000000017941 */ /* 0x000fea0003800200 */
.L_x_2016:
        /* <DEDUP_REMOVED lines=8> */
[----:B------:R0:W-:Y:S01]  /*4b250*/  STL [R4], R35 ;  /* 0x0000002304007387 */ /* 0x0001e20000100800 */
[----:B------:R-:W-:Y:S02]  /*4b260*/  IMAD.MOV.U32 R20, RZ, RZ, R35 ;  /* 0x000000ffff147224 */ /* 0x000fe400078e0023 */
[----:B------:R-:W-:-:S04]  /*4b270*/  SEL R34, RZ, 0x1, !P3 ;  /* 0x00000001ff227807 */ /* 0x000fc80005800000 */
[----:B------:R-:W-:-:S07]  /*4b280*/  LOP3.LUT R5, R5, R34, RZ, 0xfc, !PT ;  /* 0x0000002205057212 */ /* 0x000fce00078efcff */
.L_x_2019:
[----:B------:R-:W-:Y:S05]  /*4b290*/  BSYNC.RECONVERGENT B1 ;  /* 0x0000000000017941 */ /* 0x000fea0003800200 */
.L_x_2018:
        /* <DEDUP_REMOVED lines=12> */
.L_x_2021:
[----:B------:R-:W-:Y:S05]  /*4b360*/  BSYNC.RECONVERGENT B1 ;  /* 0x0000000000017941 */ /* 0x000fea0003800200 */
.L_x_2020:
        /* <DEDUP_REMOVED lines=12> */
.L_x_2023:
[----:B------:R-:W-:Y:S05]  /*4b430*/  BSYNC.RECONVERGENT B1 ;  /* 0x0000000000017941 */ /* 0x000fea0003800200 */
.L_x_2022:
        /* <DEDUP_REMOVED lines=12> */
.L_x_2025:
[----:B------:R-:W-:Y:S05]  /*4b500*/  BSYNC.RECONVERGENT B1 ;  /* 0x0000000000017941 */ /* 0x000fea0003800200 */
.L_x_2024:
        /* <DEDUP_REMOVED lines=12> */
.L_x_2027:
[----:B------:R-:W-:Y:S05]  /*4b5d0*/  BSYNC.RECONVERGENT B1 ;  /* 0x0000000000017941 */ /* 0x000fea0003800200 */
.L_x_2026:
        /* <DEDUP_REMOVED lines=12> */
.L_x_2029:
[----:B------:R-:W-:Y:S05]  /*4b6a0*/  BSYNC.RECONVERGENT B1 ;  /* 0x0000000000017941 */ /* 0x000fea0003800200 */
.L_x_2028:
        /* <DEDUP_REMOVED lines=12> */
.L_x_2031:
[----:B------:R-:W-:Y:S05]  /*4b770*/  BSYNC.RECONVERGENT B1 ;  /* 0x0000000000017941 */ /* 0x000fea0003800200 */
.L_x_2030:
        /* <DEDUP_REMOVED lines=11> */
.L_x_2033:
[----:B------:R-:W-:Y:S05]  /*4b830*/  BSYNC.RECONVERGENT B1 ;  /* 0x0000000000017941 */ /* 0x000fea0003800200 */
.L_x_2032:
[----:B------:R-:W-:Y:S04]  /*4b840*/  BSSY.RECONVERGENT B1, `(.L_x_2034) ;  /* 0x000000b000017945 */ /* 0x000fe80003800200 */
[----:B------:R-:W-:Y:S05]  /*4b850*/  @!P2 BRA `(.L_x_2035) ;  /* 0x000000000024a947 */ /* 0x000fea0003800000 */
        /* <DEDUP_REMOVED lines=9> */
.L_x_2035:
[----:B------:R-:W-:Y:S05]  /*4b8f0*/  BSYNC.RECONVERGENT B1 ;  /* 0x0000000000017941 */ /* 0x000fea0003800200 */
.L_x_2034:
        /* <DEDUP_REMOVED lines=11> */
.L_x_2037:
[----:B------:R-:W-:Y:S05]  /*4b9b0*/  BSYNC.RECONVERGENT B1 ;  /* 0x0000000000017941 */ /* 0x000fea0003800200 */
.L_x_2036:
[----:B------:R-:W-:Y:S04]  /*4b9c0*/  BSSY.RECONVERGENT B1, `(.L_x_2038) ;  /* 0x000000b000017945 */ /* 0x000fe80003800200 */
[----:B------:R-:W-:Y:S05]  /*4b9d0*/  @!P0 BRA `(.L_x_2039) ;  /* 0x0000000000248947 */ /* 0x000fea0003800000 */
        /* <DEDUP_REMOVED lines=9> */
.L_x_2039:
[----:B------:R-:W-:Y:S05]  /*4ba70*/  BSYNC.RECONVERGENT B1 ;  /* 0x0000000000017941 */ /* 0x000fea0003800200 */
.L_x_2038:
        /* <DEDUP_REMOVED lines=11> */
.L_x_2041:
[----:B------:R-:W-:Y:S05]  /*4bb30*/  BSYNC.RECONVERGENT B1 ;  /* 0x0000000000017941 */ /* 0x000fea0003800200 */
.L_x_2040:
[----:B------:R-:W-:Y:S04]  /*4bb40*/  BSSY.RECONVERGENT B1, `(.L_x_2042) ;  /* 0x000000b000017945 */ /* 0x000fe80003800200 */
[----:B------:R-:W-:Y:S05]  /*4bb50*/  @!P5 BRA `(.L_x_2043) ;  /* 0x000000000024d947 */ /* 0x000fea0003800000 */
[----:B------:R-:W-:-:S04]  /*4bb60*/  LOP3.LUT R33, R32, R33, RZ, 0x30, !PT ;  /* 0x0000002120217212 */ /* 0x000fc800078e30ff */
[----:B01-3--:R-:W0:Y:S02]  /*4bb70*/  POPC R34, R33 ;  /* 0x0000002100227309 */ /* 0x00be240000000000 */
[----:B0-----:R-:W-:-:S13]  /*4bb80*/  ISETP.NE.AND P0, PT, R34, 0x1, PT ;  /* 0x000000012200780c */ /* 0x001fda0003f05270 */
[----:B------:R-:W-:-:S04]  /*4bb90*/  @!P0 LOP3.LUT R33, R33, 0x80000000, RZ, 0xfc, !PT ;  /* 0x8000000021218812 */ /* 0x000fc800078efcff */
[----:B------:R-:W-:Y:S01]  /*4bba0*/  ISETP.NE.AND P0, PT, R32, R33, PT ;  /* 0x000000212000720c */ /* 0x000fe20003f05270 */
[----:B------:R0:W-:Y:S01]  /*4bbb0*/  STL [R4+0x30], R33 ;  /* 0x0000302104007387 */ /* 0x0001e20000100800 */
[----:B------:R-:W-:Y:S02]  /*4bbc0*/  IMAD.MOV.U32 R32, RZ, RZ, R33 ;  /* 0x000000ffff207224 */ /* 0x000fe400078e0021 */
[----:B------:R-:W-:-:S04]  /*4bbd0*/  SEL R34, RZ, 0x1, !P0 ;  /* 0x00000001ff227807 */ /* 0x000fc80004000000 */
[----:B------:R-:W-:-:S07]  /*4bbe0*/  LOP3.LUT R5, R5, R34, RZ, 0xfc, !PT ;  /* 0x0000002205057212 */ /* 0x000fce00078efcff */
.L_x_2043:
[----:B------:R-:W-:Y:S05]  /*4bbf0*/  BSYNC.RECONVERGENT B1 ;  /* 0x0000000000017941 */ /* 0x000fea0003800200 */
.L_x_2042:
        /* <DEDUP_REMOVED lines=15> */
[----:B-1-3--:R-:W-:Y:S01]  /*4bcf0*/  IMAD.MOV.U32 R34, RZ, RZ, -0x80000000 ;  /* 0x80000000ff227424 */ /* 0x00afe200078e00ff */
[----:B0-----:R-:W-:-:S04]  /*4bd00*/  IADD3 R33, PT, PT, -R33, 0x1f, RZ ;  /* 0x0000001f21217810 */ /* 0x001fc80007ffe1ff */
[----:B------:R-:W-:-:S04]  /*4bd10*/  SHF.R.U32.HI R37, RZ, R33, R34 ;  /* 0x00000021ff257219 */ /* 0x000fc80000011622 */
[----:B------:R-:W-:-:S04]  /*4bd20*/  LOP3.LUT R34, R37, R0, RZ, 0x3c, !PT ;  /* 0x0000000025227212 */ /* 0x000fc800078e3cff */
[----:B------:R-:W2:Y:S02]  /*4bd30*/  FLO.U32 R33, R34 ;  /* 0x0000002200217300 */ /* 0x000ea400000e0000 */
[----:B--2-4-:R-:W-:-:S05]  /*4bd40*/  IMAD R35, R33, 0x4, R2 ;  /* 0x0000000421237824 */ /* 0x014fca00078e0202 */
[----:B------:R-:W2:Y:S01]  /*4bd50*/  LDL R36, [R35] ;  /* 0x0000000023247983 */ /* 0x000ea20000100800 */
[----:B------:R-:W-:Y:S01]  /*4bd60*/  IMAD.MOV.U32 R33, RZ, RZ, R0 ;  /* 0x000000ffff217224 */ /* 0x000fe200078e0000 */
[----:B--2---:R-:W-:-:S13]  /*4bd70*/  LOP3.LUT P0, RZ, R36, R37, RZ, 0xc0, !PT ;  /* 0x0000002524ff7212 */ /* 0x004fda000780c0ff */
[----:B------:R-:W-:Y:S01]  /*4bd80*/  @!P0 LOP3.LUT R36, R36, R37, RZ, 0xfc, !PT ;  /* 0x0000002524248212 */ /* 0x000fe200078efcff */
[----:B------:R-:W-:-:S04]  /*4bd90*/  @!P0 IMAD.MOV.U32 R33, RZ, RZ, RZ ;  /* 0x000000ffff218224 */ /* 0x000fc800078e00ff */
[----:B------:R0:W-:Y:S03]  /*4bda0*/  @!P0 STL [R35], R36 ;  /* 0x0000002423008387 */ /* 0x0001e60000100800 */
.L_x_2045:
[----:B------:R-:W-:Y:S05]  /*4bdb0*/  BSYNC.RECONVERGENT B1 ;  /* 0x0000000000017941 */ /* 0x000fea0003800200 */
.L_x_2044:
[----:B------:R-:W5:Y:S01]  /*4bdc0*/  POPC R40, R9 ;  /* 0x0000000900287309 */ /* 0x000f620000000000 */
[----:B------:R-:W-:Y:S01]  /*4bdd0*/  BSSY.RECONVERGENT B1, `(.L_x_2046) ;  /* 0x0000010000017945 */ /* 0x000fe20003800200 */
[----:B-----5:R-:W-:-:S04]  /*4bde0*/  ISETP.NE.AND P0, PT, R40, 0x2, PT ;  /* 0x000000022800780c */ /* 0x020fc80003f05270 */
[----:B------:R-:W-:-:S13]  /*4bdf0*/  ISETP.LT.OR P0, PT, R9, RZ, P0 ;  /* 0x000000ff0900720c */ /* 0x000fda0000701670 */
[----:B------:R-:W-:Y:S05]  /*4be00*/  @P0 BRA `(.L_x_2047) ;  /* 0x0000000000300947 */ /* 0x000fea0003800000 */
[----:B-1-3--:R-:W1:Y:S01]  /*4be10*/  FLO.U32 R34, R9 ;  /* 0x0000000900227300 */ /* 0x00ae6200000e0000 */
[----:B0-2-4-:R-:W-:Y:S01]  /*4be20*/  IMAD.MOV.U32 R35, RZ, RZ, -0x80000000 ;  /* 0x80000000ff237424 */ /* 0x015fe200078e00ff */
        /* <DEDUP_REMOVED lines=10> */
.L_x_2047:
[----:B------:R-:W-:Y:S05]  /*4bed0*/  BSYNC.RECONVERGENT B1 ;  /* 0x0000000000017941 */ /* 0x000fea0003800200 */
.L_x_2046:
[----:B------:R-:W5:Y:S01]  /*4bee0*/  POPC R41, R10 ;  /* 0x0000000a00297309 */ /* 0x000f620000000000 */
[----:B------:R-:W-:Y:S01]  /*4bef0*/  BSSY.RECONVERGENT B1, `(.L_x_2048) ;  /* 0x0000010000017945 */ /* 0x000fe20003800200 */
[----:B-----5:R-:W-:-:S04]  /*4bf00*/  ISETP.NE.AND P0, PT, R41, 0x2, PT ;  /* 0x000000022900780c */ /* 0x020fc80003f05270 */
[----:B------:R-:W-:-:S13]  /*4bf10*/  ISETP.LT.OR P0, PT, R10, RZ, P0 ;  /* 0x000000ff0a00720c */ /* 0x000fda0000701670 */
[----:B------:R-:W-:Y:S05]  /*4bf20*/  @P0 BRA `(.L_x_2049) ;  /* 0x0000000000300947 */ /* 0x000fea0003800000 */
[----:B-1-3--:R-:W1:Y:S01]  /*4bf30*/  FLO.U32 R34, R10 ;  /* 0x0000000a00227300 */ /* 0x00ae6200000e0000 */
[----:B------:R-:W-:Y:S01]  /*4bf40*/  IMAD.MOV.U32 R37, RZ, RZ, -0x80000000 ;  /* 0x80000000ff257424 */ /* 0x000fe200078e00ff */
[----:B-1----:R-:W-:-:S04]  /*4bf50*/  IADD3 R34, PT, PT, -R34, 0x1f, RZ ;  /* 0x0000001f22227810 */ /* 0x002fc80007ffe1ff */
[----:B------:R-:W-:-:S04]  /*4bf60*/  SHF.R.U32.HI R37, RZ, R34, R37 ;  /* 0x00000022ff257219 */ /* 0x000fc80000011625 */
[----:B------:R-:W-:-:S04]  /*4bf70*/  LOP3.LUT R34, R37, R10, RZ, 0x3c, !PT ;  /* 0x0000000a25227212 */ /* 0x000fc800078e3cff */
[----:B0-2-4-:R-:W0:Y:S02]  /*4bf80*/  FLO.U32 R35, R34 ;  /* 0x0000002200237300 */ /* 0x015e2400000e0000 */
[----:B0-----:R-:W-:-:S05]  /*4bf90*/  IMAD R35, R35, 0x4, R2 ;  /* 0x0000000423237824 */ /* 0x001fca00078e0202 */
[----:B------:R-:W2:Y:S02]  /*4bfa0*/  LDL R36, [R35] ;  /* 0x0000000023247983 */ /* 0x000ea40000100800 */
[----:B--2---:R-:W-:-:S13]  /*4bfb0*/  LOP3.LUT P0, RZ, R36, R37, RZ, 0xc0, !PT ;  /* 0x0000002524ff7212 */ /* 0x004fda000780c0ff */
[----:B------:R-:W-:Y:S02]  /*4bfc0*/  @!P0 LOP3.LUT R36, R36, R37, RZ, 0xfc, !PT ;  /* 0x0000002524248212 */ /* 0x000fe400078efcff */
[----:B------:R-:W-:-:S03]  /*4bfd0*/  @P0 LOP3.LUT R33, R10, R33, RZ, 0xfc, !PT ;  /* 0x000000210a210212 */ /* 0x000fc600078efcff */
[----:B------:R0:W-:Y:S04]  /*4bfe0*/  @!P0 STL [R35], R36 ;  /* 0x0000002423008387 */ /* 0x0001e80000100800 */
.L_x_2049:
[----:B------:R-:W-:Y:S05]  /*4bff0*/  BSYNC.RECONVERGENT B1 ;  /* 0x0000000000017941 */ /* 0x000fea0003800200 */
.L_x_2048:
        /* <DEDUP_REMOVED lines=17> */
.L_x_2051:
[----:B------:R-:W-:Y:S05]  /*4c110*/  BSYNC.RECONVERGENT B1 ;  /* 0x0000000000017941 */ /* 0x000fea0003800200 */
.L_x_2050:
        /* <DEDUP_REMOVED lines=17> */
.L_x_2053:
[----:B------:R-:W-:Y:S05]  /*4c230*/  BSYNC.RECONVERGENT B1 ;  /* 0x0000000000017941 */ /* 0x000fea0003800200 */
.L_x_2052:
        /* <DEDUP_REMOVED lines=17> */
.L_x_2055:
[----:B------:R-:W-:Y:S05]  /*4c350*/  BSYNC.RECONVERGENT B1 ;  /* 0x0000000000017941 */ /* 0x000fea0003800200 */
.L_x_2054:
        /* <DEDUP_REMOVED lines=17> */
.L_x_2057:
[----:B------:R-:W-:Y:S05]  /*4c470*/  BSYNC.RECONVERGENT B1 ;  /* 0x0000000000017941 */ /* 0x000fea0003800200 */
.L_x_2056:
        /* <DEDUP_REMOVED lines=17> */
.L_x_2059:
[----:B------:R-:W-:Y:S05]  /*4c590*/  BSYNC.RECONVERGENT B1 ;  /* 0x0000000000017941 */ /* 0x000fea0003800200 */
.L_x_2058:
        /* <DEDUP_REMOVED lines=17> */
.L_x_2061:
[----:B------:R-:W-:Y:S05]  /*4c6b0*/  BSYNC.RECONVERGENT B1 ;  /* 0x0000000000017941 */ /* 0x000fea0003800200 */
.L_x_2060:
        /* <DEDUP_REMOVED lines=17> */
.L_x_2063:
[----:B------:R-:W-:Y:S05]  /*4c7d0*/  BSYNC.RECONVERGENT B1 ;  /* 0x0000000000017941 */ /* 0x000fea0003800200 */
.L_x_2062:
        /* <DEDUP_REMOVED lines=17> */
.L_x_2065:
[----:B------:R-:W-:Y:S05]  /*4c8f0*/  BSYNC.RECONVERGENT B1 ;  /* 0x0000000000017941 */ /* 0x000fea0003800200 */
.L_x_2064:
        /* <DEDUP_REMOVED lines=17> */
.L_x_2067:
[----:B------:R-:W-:Y:S05]  /*4ca10*/  BSYNC.RECONVERGENT B1 ;  /* 0x0000000000017941 */ /* 0x000fea0003800200 */
.L_x_2066:
        /* <DEDUP_REMOVED lines=17> */
.L_x_2069:
[----:B------:R-:W-:Y:S05]  /*4cb30*/  BSYNC.RECONVERGENT B1 ;  /* 0x0000000000017941 */ /* 0x000fea0003800200 */
.L_x_2068:
        /* <DEDUP_REMOVED lines=17> */
.L_x_2071:
[----:B------:R-:W-:Y:S05]  /*4cc50*/  BSYNC.RECONVERGENT B1 ;  /* 0x0000000000017941 */ /* 0x000fea0003800200 */
.L_x_2070:
        /* <DEDUP_REMOVED lines=17> */
.L_x_2073:
[----:B------:R-:W-:Y:S05]  /*4cd70*/  BSYNC.RECONVERGENT B1 ;  /* 0x0000000000017941 */ /* 0x000fea0003800200 */
.L_x_2072:
        /* <DEDUP_REMOVED lines=17> */
.L_x_2075:
[----:B------:R-:W-:Y:S05]  /*4ce90*/  BSYNC.RECONVERGENT B1 ;  /* 0x0000000000017941 */ /* 0x000fea0003800200 */
.L_x_2074:
        /* <DEDUP_REMOVED lines=17> */
.L_x_2077:
[----:B------:R-:W-:Y:S05]  /*4cfb0*/  BSYNC.RECONVERGENT B1 ;  /* 0x0000000000017941 */ /* 0x000fea0003800200 */
.L_x_2076:
        /* <DEDUP_REMOVED lines=17> */
.L_x_2079:
[----:B------:R-:W-:Y:S05]  /*4d0d0*/  BSYNC.RECONVERGENT B1 ;  /* 0x0000000000017941 */ /* 0x000fea0003800200 */
.L_x_2078:
        /* <DEDUP_REMOVED lines=17> */
.L_x_2081:
[----:B------:R-:W-:Y:S05]  /*4d1f0*/  BSYNC.RECONVERGENT B1 ;  /* 0x0000000000017941 */ /* 0x000fea0003800200 */
.L_x_2080:
        /* <DEDUP_REMOVED lines=17> */
.L_x_2083:
[----:B------:R-:W-:Y:S05]  /*4d310*/  BSYNC.RECONVERGENT B1 ;  /* 0x0000000000017941 */ /* 0x000fea0003800200 */
.L_x_2082:
        /* <DEDUP_REMOVED lines=17> */
.L_x_2085:
[----:B------:R-:W-:Y:S05]  /*4d430*/  BSYNC.RECONVERGENT B1 ;  /* 0x0000000000017941 */ /* 0x000fea0003800200 */
.L_x_2084:
        /* <DEDUP_REMOVED lines=17> */
.L_x_2087:
[----:B------:R-:W-:Y:S05]  /*4d550*/  BSYNC.RECONVERGENT B1 ;  /* 0x0000000000017941 */ /* 0x000fea0003800200 */
.L_x_2086:
        /* <DEDUP_REMOVED lines=17> */
.L_x_2089:
[----:B------:R-:W-:Y:S05]  /*4d670*/  BSYNC.RECONVERGENT B1 ;  /* 0x0000000000017941 */ /* 0x000fea0003800200 */
.L_x_2088:
        /* <DEDUP_REMOVED lines=17> */
.L_x_2091:
[----:B------:R-:W-:Y:S05]  /*4d790*/  BSYNC.RECONVERGENT B1 ;  /* 0x0000000000017941 */ /* 0x000fea0003800200 */
.L_x_2090:
        /* <DEDUP_REMOVED lines=19> */
.L_x_2093:
[----:B------:R-:W-:Y:S05]  /*4d8d0*/  BSYNC.RECONVERGENT B1 ;  /* 0x0000000000017941 */ /* 0x000fea0003800200 */
.L_x_2092:
[----:B------:R-:W-:Y:S01]  /*4d8e0*/  ISETP.NE.AND P0, PT, R33, RZ, PT ;  /* 0x000000ff2100720c */ /* 0x000fe20003f05270 */
[----:B------:R-:W-:Y:S01]  /*4d8f0*/  BSSY.RECONVERGENT B1, `(.L_x_2094) ;  /* 0x0000175000017945 */ /* 0x000fe20003800200 */
[----:B-1-3--:R-:W-:-:S11]  /*4d900*/  IMAD.MOV.U32 R34, RZ, RZ, RZ ;  /* 0x000000ffff227224 */ /* 0x00afd600078e00ff */
[----:B------:R-:W-:Y:S05]  /*4d910*/  @!P0 BRA `(.L_x_2095) ;  /* 0x0000001400c88947 */ /* 0x000fea0003800000 */
[-C--:B0-2-4-:R-:W-:Y:S01]  /*4d920*/  LOP3.LUT R35, R0, R33.reuse, RZ, 0xc0, !PT ;  /* 0x0000002100237212 */ /* 0x095fe200078ec0ff */
        /* <DEDUP_REMOVED lines=14> */
[----:B------:R-:W0:Y:S02]  /*4da10*/  @!P0 POPC R34, R35 ;  /* 0x0000002300228309 */ /* 0x000e240000000000 */
[----:B0-----:R-:W-:Y:S02]  /*4da20*/  ISETP.NE.OR P1, PT, R34, 0x1, P0 ;  /* 0x000000012200780c */ /* 0x001fe40000725670 */
        /* <DEDUP_REMOVED lines=25> */
.L_x_2097:
[----:B------:R-:W-:Y:S05]  /*4dbc0*/  BSYNC.RECONVERGENT B2 ;  /* 0x0000000000027941 */ /* 0x000fea0003800200 */
.L_x_2096:
[----:B------:R-:W-:Y:S01]  /*4dbd0*/  ISETP.GT.AND P6, PT, R10, -0x1, PT ;  /* 0xffffffff0a00780c */ /* 0x000fe20003fc4270 */
[----:B------:R-:W-:Y:S01]  /*4dbe0*/  BSSY.RECONVERGENT B2, `(.L_x_2098) ;  /* 0x000000c000027945 */ /* 0x000fe20003800200 */
[----:B------:R-:W-:Y:S02]  /*4dbf0*/  LOP3.LUT R37, R16, R33, RZ, 0xc0, !PT ;  /* 0x0000002110257212 */ /* 0x000fe400078ec0ff */
[----:B------:R-:W-:-:S09]  /*4dc00*/  ISETP.NE.AND P5, PT, R36, R15, PT ;  /* 0x0000000f2400720c */ /* 0x000fd20003fa5270 */
[----:B------:R-:W-:Y:S05]  /*4dc10*/  @P4 BRA P6, `(.L_x_2099) ;  /* 0x0000000000204947 */ /* 0x000fea0003000000 */
        /* <DEDUP_REMOVED lines=8> */
.L_x_2099:
[----:B------:R-:W-:Y:S05]  /*4dca0*/  BSYNC.RECONVERGENT B2 ;  /* 0x0000000000027941 */ /* 0x000fea0003800200 */
.L_x_2098:
[----:B------:R-:W-:Y:S01]  /*4dcb0*/  ISETP.GT.AND P6, PT, R11, -0x1, PT ;  /* 0xffffffff0b00780c */ /* 0x000fe20003fc4270 */
[----:B------:R-:W-:Y:S01]  /*4dcc0*/  BSSY.RECONVERGENT B2, `(.L_x_2100) ;  /* 0x000000c000027945 */ /* 0x000fe20003800200 */
[----:B------:R-:W-:Y:S02]  /*4dcd0*/  LOP3.LUT R10, R17, R33, RZ, 0xc0, !PT ;  /* 0x00000021110a7212 */ /* 0x000fe400078ec0ff */
[----:B------:R-:W-:-:S09]  /*4dce0*/  ISETP.NE.AND P4, PT, R37, R16, PT ;  /* 0x000000102500720c */ /* 0x000fd20003f85270 */
[----:B------:R-:W-:Y:S05]  /*4dcf0*/  @P3 BRA P6, `(.L_x_2101) ;  /* 0x0000000000203947 */ /* 0x000fea0003000000 */
[----:B0-----:R-:W-:-:S04]  /*4dd00*/  LOP3.LUT R0, R11, R33, RZ, 0x30, !PT ;  /* 0x000000210b007212 */ /* 0x001fc800078e30ff */
[----:B-1----:R-:W0:Y:S02]  /*4dd10*/  POPC R9, R0 ;  /* 0x0000000000097309 */ /* 0x002e240000000000 */
[----:B0-----:R-:W-:-:S13]  /*4dd20*/  ISETP.NE.AND P3, PT, R9, 0x1, PT ;  /* 0x000000010900780c */ /* 0x001fda0003f65270 */
[----:B------:R-:W-:-:S04]  /*4dd30*/  @!P3 LOP3.LUT R0, R0, 0x80000000, RZ, 0xfc, !PT ;  /* 0x800000000000b812 */ /* 0x000fc800078efcff */
[----:B------:R-:W-:Y:S01]  /*4dd40*/  ISETP.NE.AND P3, PT, R11, R0, PT ;  /* 0x000000000b00720c */ /* 0x000fe20003f65270 */
[----:B------:R2:W-:Y:S03]  /*4dd50*/  STL [R4+0xc], R0 ;  /* 0x00000c0004007387 */ /* 0x0005e60000100800 */
[----:B------:R-:W-:-:S04]  /*4dd60*/  SEL R9, RZ, 0x1, !P3 ;  /* 0x00000001ff097807 */ /* 0x000fc80005800000 */
[----:B------:R-:W-:-:S07]  /*4dd70*/  LOP3.LUT R34, R34, R9, RZ, 0xfc, !PT ;  /* 0x0000000922227212 */ /* 0x000fce00078efcff */
.L_x_2101:
[----:B------:R-:W-:Y:S05]  /*4dd80*/  BSYNC.RECONVERGENT B2 ;  /* 0x0000000000027941 */ /* 0x000fea0003800200 */
.L_x_2100:
[----:B------:R-:W-:Y:S01]  /*4dd90*/  ISETP.GT.AND P6, PT, R12, -0x1, PT ;  /* 0xffffffff0c00780c */ /* 0x000fe20003fc4270 */
[----:B------:R-:W-:Y:S01]  /*4dda0*/  BSSY.RECONVERGENT B2, `(.L_x_2102) ;  /* 0x000000c000027945 */ /* 0x000fe20003800200 */
[----:B------:R-:W-:Y:S02]  /*4ddb0*/  LOP3.LUT R35, R18, R33, RZ, 0xc0, !PT ;  /* 0x0000002112237212 */ /* 0x000fe400078ec0ff */
[----:B------:R-:W-:-:S09]  /*4ddc0*/  ISETP.NE.AND P3, PT, R10, R17, PT ;  /* 0x000000110a00720c */ /* 0x000fd20003f65270 */
[----:B------:R-:W-:Y:S05]  /*4ddd0*/  @P2 BRA P6, `(.L_x_2103) ;  /* 0x0000000000202947 */ /* 0x000fea0003000000 */
[----:B-1----:R-:W-:-:S04]  /*4dde0*/  LOP3.LUT R9, R12, R33, RZ, 0x30, !PT ;  /* 0x000000210c097212 */ /* 0x002fc800078e30ff */
[----:B0-2---:R-:W0:Y:S02]  /*4ddf0*/  POPC R0, R9 ;  /* 0x0000000900007309 */ /* 0x005e240000000000 */
[----:B0-----:R-:W-:-:S13]  /*4de00*/  ISETP.NE.AND P2, PT, R0, 0x1, PT ;  /* 0x000000010000780c */ /* 0x001fda0003f45270 */
[----:B------:R-:W-:-:S04]  /*4de10*/  @!P2 LOP3.LUT R9, R9, 0x80000000, RZ, 0xfc, !PT ;  /* 0x800000000909a812 */ /* 0x000fc800078efcff */
[----:B------:R-:W-:Y:S01]  /*4de20*/  ISETP.NE.AND P2, PT, R12, R9, PT ;  /* 0x000000090c00720c */ /* 0x000fe20003f45270 */
[----:B------:R3:W-:Y:S03]  /*4de30*/  STL [R4+0x20], R9 ;  /* 0x0000200904007387 */ /* 0x0007e60000100800 */
[----:B------:R-:W-:-:S04]  /*4de40*/  SEL R11, RZ, 0x1, !P2 ;  /* 0x00000001ff0b7807 */ /* 0x000fc80005000000 */
[----:B------:R-:W-:-:S07]  /*4de50*/  LOP3.LUT R34, R34, R11, RZ, 0xfc, !PT ;  /* 0x0000000b22227212 */ /* 0x000fce00078efcff */
.L_x_2103:
[----:B------:R-:W-:Y:S05]  /*4de60*/  BSYNC.RECONVERGENT B2 ;  /* 0x0000000000027941 */ /* 0x000fea0003800200 */
.L_x_2102:
[----:B------:R-:W-:Y:S01]  /*4de70*/  ISETP.GT.AND P6, PT, R13, -0x1, PT ;  /* 0xffffffff0d00780c */ /* 0x000fe20003fc4270 */
[----:B------:R-:W-:Y:S01]  /*4de80*/  BSSY.RECONVERGENT B2, `(.L_x_2104) ;  /* 0x000000c000027945 */ /* 0x000fe20003800200 */
[----:B------:R-:W-:Y:S02]  /*4de90*/  LOP3.LUT R10, R19, R33, RZ, 0xc0, !PT ;  /* 0x00000021130a7212 */ /* 0x000fe400078ec0ff */
[----:B------:R-:W-:-:S09]  /*4dea0*/  ISETP.NE.AND P2, PT, R35, R18, PT ;  /* 0x000000122300720c */ /* 0x000fd20003f45270 */
[----:B------:R-:W-:Y:S05]  /*4deb0*/  @P1 BRA P6, `(.L_x_2105) ;  /* 0x0000000000201947 */ /* 0x000fea0003000000 */
[----:B0-2---:R-:W-:-:S04]  /*4dec0*/  LOP3.LUT R0, R13, R33, RZ, 0x30, !PT ;  /* 0x000000210d007212 */ /* 0x005fc800078e30ff */
[----:B-1-3--:R-:W0:Y:S02]  /*4ded0*/  POPC R9, R0 ;  /* 0x0000000000097309 */ /* 0x00ae240000000000 */
[----:B0-----:R-:W-:-:S13]  /*4dee0*/  ISETP.NE.AND P1, PT, R9, 0x1, PT ;  /* 0x000000010900780c */ /* 0x001fda0003f25270 */
[----:B------:R-:W-:-:S04]  /*4def0*/  @!P1 LOP3.LUT R0, R0, 0x80000000, RZ, 0xfc, !PT ;  /* 0x8000000000009812 */ /* 0x000fc800078efcff */
[----:B------:R-:W-:Y:S01]  /*4df00*/  ISETP.NE.AND P1, PT, R13, R0, PT ;  /* 0x000000000d00720c */ /* 0x000fe20003f25270 */
[----:B------:R4:W-:Y:S03]  /*4df10*/  STL [R4+-0x2c], R0 ;  /* 0xffffd40004007387 */ /* 0x0009e60000100800 */
[----:B------:R-:W-:-:S04]  /*4df20*/  SEL R9, RZ, 0x1, !P1 ;  /* 0x00000001ff097807 */ /* 0x000fc80004800000 */
[----:B------:R-:W-:-:S07]  /*4df30*/  LOP3.LUT R34, R34, R9, RZ, 0xfc, !PT ;  /* 0x0000000922227212 */ /* 0x000fce00078efcff */
.L_x_2105:
[----:B------:R-:W-:Y:S05]  /*4df40*/  BSYNC.RECONVERGENT B2 ;  /* 0x0000000000027941 */ /* 0x000fea0003800200 */
.L_x_2104:
[----:B------:R-:W-:Y:S01]  /*4df50*/  ISETP.GT.AND P6, PT, R14, -0x1, PT ;  /* 0xffffffff0e00780c */ /* 0x000fe20003fc4270 */
[----:B------:R-:W-:Y:S01]  /*4df60*/  BSSY.RECONVERGENT B2, `(.L_x_2106) ;  /* 0x000000c000027945 */ /* 0x000fe20003800200 */
[----:B------:R-:W-:Y:S02]  /*4df70*/  LOP3.LUT R13, R20, R33, RZ, 0xc0, !PT ;  /* 0x00000021140d7212 */ /* 0x000fe400078ec0ff */
[----:B------:R-:W-:-:S09]  /*4df80*/  ISETP.NE.AND P1, PT, R10, R19, PT ;  /* 0x000000130a00720c */ /* 0x000fd20003f25270 */
[----:B------:R-:W-:Y:S05]  /*4df90*/  @P0 BRA P6, `(.L_x_2107) ;  /* 0x0000000000200947 */ /* 0x000fea0003000000 */
[----:B-1-3--:R-:W-:-:S04]  /*4dfa0*/  LOP3.LUT R9, R14, R33, RZ, 0x30, !PT ;  /* 0x000000210e097212 */ /* 0x00afc800078e30ff */
[----:B0-2-4-:R-:W0:Y:S02]  /*4dfb0*/  POPC R0, R9 ;  /* 0x0000000900007309 */ /* 0x015e240000000000 */
[----:B0-----:R-:W-:-:S13]  /*4dfc0*/  ISETP.NE.AND P0, PT, R0, 0x1, PT ;  /* 0x000000010000780c */ /* 0x001fda0003f05270 */
[----:B------:R-:W-:-:S04]  /*4dfd0*/  @!P0 LOP3.LUT R9, R9, 0x80000000, RZ, 0xfc, !PT ;  /* 0x8000000009098812 */ /* 0x000fc800078efcff */
[----:B------:R-:W-:Y:S01]  /*4dfe0*/  ISETP.NE.AND P0, PT, R14, R9, PT ;  /* 0x000000090e00720c */ /* 0x000fe20003f05270 */
[----:B------:R0:W-:Y:S03]  /*4dff0*/  STL [R4+-0x18], R9 ;  /* 0xffffe80904007387 */ /* 0x0001e60000100800 */
[----:B------:R-:W-:-:S04]  /*4e000*/  SEL R11, RZ, 0x1, !P0 ;  /* 0x00000001ff0b7807 */ /* 0x000fc80004000000 */
[----:B------:R-:W-:-:S07]  /*4e010*/  LOP3.LUT R34, R34, R11, RZ, 0xfc, !PT ;  /* 0x0000000b22227212 */ /* 0x000fce00078efcff */
.L_x_2107:
[----:B------:R-:W-:Y:S05]  /*4e020*/  BSYNC.RECONVERGENT B2 ;  /* 0x0000000000027941 */ /* 0x000fea0003800200 */
.L_x_2106:
        /* <DEDUP_REMOVED lines=11> */
[----:B0-2-4-:R-:W-:-:S04]  /*4e0e0*/  LOP3.LUT R0, R15, R33, RZ, 0x30, !PT ;  /* 0x000000210f007212 */ /* 0x015fc800078e30ff */
[----:B-1-3--:R-:W0:Y:S02]  /*4e0f0*/  POPC R9, R0 ;  /* 0x0000000000097309 */ /* 0x00ae240000000000 */
[----:B0-----:R-:W-:-:S13]  /*4e100*/  ISETP.NE.AND P5, PT, R9, 0x1, PT ;  /* 0x000000010900780c */ /* 0x001fda0003fa5270 */
[----:B------:R-:W-:-:S04]  /*4e110*/  @!P5 LOP3.LUT R0, R0, 0x80000000, RZ, 0xfc, !PT ;  /* 0x800000000000d812 */ /* 0x000fc800078efcff */
[----:B------:R-:W-:Y:S01]  /*4e120*/  ISETP.NE.AND P5, PT, R15, R0, PT ;  /* 0x000000000f00720c */ /* 0x000fe20003fa5270 */
[----:B------:R0:W-:Y:S03]  /*4e130*/  STL [R4+-0x4], R0 ;  /* 0xfffffc0004007387 */ /* 0x0001e60000100800 */
[----:B------:R-:W-:-:S04]  /*4e140*/  SEL R9, RZ, 0x1, !P5 ;  /* 0x00000001ff097807 */ /* 0x000fc80006800000 */
[----:B------:R-:W-:-:S07]  /*4e150*/  LOP3.LUT R34, R34, R9, RZ, 0xfc, !PT ;  /* 0x0000000922227212 */ /* 0x000fce00078efcff */
.L_x_2109:
[----:B------:R-:W-:Y:S05]  /*4e160*/  BSYNC.RECONVERGENT B2 ;  /* 0x0000000000027941 */ /* 0x000fea0003800200 */
.L_x_2108:
[----:B------:R-:W-:Y:S01]  /*4e170*/  ISETP.GT.AND P6, PT, R16, -0x1, PT ;  /* 0xffffffff1000780c */ /* 0x000fe20003fc4270 */
[----:B------:R-:W-:Y:S01]  /*4e180*/  BSSY.RECONVERGENT B2, `(.L_x_2110) ;  /* 0x000000c000027945 */ /* 0x000fe20003800200 */
[----:B------:R-:W-:Y:S02]  /*4e190*/  LOP3.LUT R13, R22, R33, RZ, 0xc0, !PT ;  /* 0x00000021160d7212 */ /* 0x000fe400078ec0ff */
[----:B------:R-:W-:-:S09]  /*4e1a0*/  ISETP.NE.AND P5, PT, R10, R21, PT ;  /* 0x000000150a00720c */ /* 0x000fd20003fa5270 */
[----:B------:R-:W-:Y:S05]  /*4e1b0*/  @P4 BRA P6, `(.L_x_2111) ;  /* 0x0000000000204947 */ /* 0x000fea0003000000 */
[----:B01-3--:R-:W-:-:S04]  /*4e1c0*/  LOP3.LUT R9, R16, R33, RZ, 0x30, !PT ;  /* 0x0000002110097212 */ /* 0x00bfc800078e30ff */
[----:B--2-4-:R-:W0:Y:S02]  /*4e1d0*/  POPC R0, R9 ;  /* 0x0000000900007309 */ /* 0x014e240000000000 */
[----:B0-----:R-:W-:-:S13]  /*4e1e0*/  ISETP.NE.AND P4, PT, R0, 0x1, PT ;  /* 0x000000010000780c */ /* 0x001fda0003f85270 */
[----:B------:R-:W-:-:S04]  /*4e1f0*/  @!P4 LOP3.LUT R9, R9, 0x80000000, RZ, 0xfc, !PT ;  /* 0x800000000909c812 */ /* 0x000fc800078efcff */
[----:B------:R-:W-:Y:S01]  /*4e200*/  ISETP.NE.AND P4, PT, R16, R9, PT ;  /* 0x000000091000720c */ /* 0x000fe20003f85270 */
[----:B------:R0:W-:Y:S03]  /*4e210*/  STL [R4+0x10], R9 ;  /* 0x0000100904007387 */ /* 0x0001e60000100800 */
[----:B------:R-:W-:-:S04]  /*4e220*/  SEL R11, RZ, 0x1, !P4 ;  /* 0x00000001ff0b7807 */ /* 0x000fc80006000000 */
[----:B------:R-:W-:-:S07]  /*4e230*/  LOP3.LUT R34, R34, R11, RZ, 0xfc, !PT ;  /* 0x0000000b22227212 */ /* 0x000fce00078efcff */
.L_x_2111:
[----:B------:R-:W-:Y:S05]  /*4e240*/  BSYNC.RECONVERGENT B2 ;  /* 0x0000000000027941 */ /* 0x000fea0003800200 */
.L_x_2110:
[----:B------:R-:W-:Y:S01]  /*4e250*/  ISETP.GT.AND P6, PT, R17, -0x1, PT ;  /* 0xffffffff1100780c */ /* 0x000fe20003fc4270 */
[----:B------:R-:W-:Y:S01]  /*4e260*/  BSSY.RECONVERGENT B2, `(.L_x_2112) ;  /* 0x000000c000027945 */ /* 0x000fe20003800200 */
[----:B------:R-:W-:Y:S02]  /*4e270*/  LOP3.LUT R10, R23, R33, RZ, 0xc0, !PT ;  /* 0x00000021170a7212 */ /* 0x000fe400078ec0ff */
[----:B------:R-:W-:-:S09]  /*4e280*/  ISETP.NE.AND P4, PT, R13, R22, PT ;  /* 0x000000160d00720c */ /* 0x000fd20003f85270 */
[----:B------:R-:W-:Y:S05]  /*4e290*/  @P3 BRA P6, `(.L_x_2113) ;  /* 0x0000000000203947 */ /* 0x000fea0003000000 */
[----:B0-2-4-:R-:W-:-:S04]  /*4e2a0*/  LOP3.LUT R0, R17, R33, RZ, 0x30, !PT ;  /* 0x0000002111007212 */ /* 0x015fc800078e30ff */
[----:B-1-3--:R-:W0:Y:S02]  /*4e2b0*/  POPC R9, R0 ;  /* 0x0000000000097309 */ /* 0x00ae240000000000 */
[----:B0-----:R-:W-:-:S13]  /*4e2c0*/  ISETP.NE.AND P3, PT, R9, 0x1, PT ;  /* 0x000000010900780c */ /* 0x001fda0003f65270 */
[----:B------:R-:W-:-:S04]  /*4e2d0*/  @!P3 LOP3.LUT R0, R0, 0x80000000, RZ, 0xfc, !PT ;  /* 0x800000000000b812 */ /* 0x000fc800078efcff */
[----:B------:R-:W-:Y:S01]  /*4e2e0*/  ISETP.NE.AND P3, PT, R17, R0, PT ;  /* 0x000000001100720c */ /* 0x000fe20003f65270 */
[----:B------:R0:W-:Y:S03]  /*4e2f0*/  STL [R4+0x24], R0 ;  /* 0x0000240004007387 */ /* 0x0001e60000100800 */
[----:B------:R-:W-:-:S04]  /*4e300*/  SEL R9, RZ, 0x1, !P3 ;  /* 0x00000001ff097807 */ /* 0x000fc80005800000 */
[----:B------:R-:W-:-:S07]  /*4e310*/  LOP3.LUT R34, R34, R9, RZ, 0xfc, !PT ;  /* 0x0000000922227212 */ /* 0x000fce00078efcff */
.L_x_2113:
[----:B------:R-:W-:Y:S05]  /*4e320*/  BSYNC.RECONVERGENT B2 ;  /* 0x0000000000027941 */ /* 0x000fea0003800200 */
.L_x_2112:
        /* <DEDUP_REMOVED lines=10> */
[----:B------:R0:W-:Y:S03]  /*4e3d0*/  STL [R4+-0x28], R9 ;  /* 0xffffd80904007387 */ /* 0x0001e60000100800 */
[----:B------:R-:W-:-:S04]  /*4e3e0*/  SEL R11, RZ, 0x1, !P2 ;  /* 0x00000001ff0b7807 */ /* 0x000fc80005000000 */
[----:B------:R-:W-:-:S07]  /*4e3f0*/  LOP3.LUT R34, R34, R11, RZ, 0xfc, !PT ;  /* 0x0000000b22227212 */ /* 0x000fce00078efcff */
.L_x_2115:
[----:B------:R-:W-:Y:S05]  /*4e400*/  BSYNC.RECONVERGENT B2 ;  /* 0x0000000000027941 */ /* 0x000fea0003800200 */
.L_x_2114:
        /* <DEDUP_REMOVED lines=13> */
.L_x_2117:
[----:B------:R-:W-:Y:S05]  /*4e4e0*/  BSYNC.RECONVERGENT B2 ;  /* 0x0000000000027941 */ /* 0x000fea0003800200 */
.L_x_2116:
        /* <DEDUP_REMOVED lines=10> */
[----:B------:R0:W-:Y:S03]  /*4e590*/  STL [R4], R9 ;  /* 0x0000000904007387 */ /* 0x0001e60000100800 */
[----:B------:R-:W-:-:S04]  /*4e5a0*/  SEL R11, RZ, 0x1, !P0 ;  /* 0x00000001ff0b7807 */ /* 0x000fc80004000000 */
[----:B------:R-:W-:-:S07]  /*4e5b0*/  LOP3.LUT R34, R34, R11, RZ, 0xfc, !PT ;  /* 0x0000000b22227212 */ /* 0x000fce00078efcff */
.L_x_2119:
[----:B------:R-:W-:Y:S05]  /*4e5c0*/  BSYNC.RECONVERGENT B2 ;  /* 0x0000000000027941 */ /* 0x000fea0003800200 */
.L_x_2118:
        /* <DEDUP_REMOVED lines=19> */
.L_x_2121:
[----:B------:R-:W-:Y:S05]  /*4e700*/  BSYNC.RECONVERGENT B2 ;  /* 0x0000000000027941 */ /* 0x000fea0003800200 */
.L_x_2120:
        /* <DEDUP_REMOVED lines=13> */
.L_x_2123:
[----:B------:R-:W-:Y:S05]  /*4e7e0*/  BSYNC.RECONVERGENT B2 ;  /* 0x0000000000027941 */ /* 0x000fea0003800200 */
.L_x_2122:
        /* <DEDUP_REMOVED lines=13> */
.L_x_2125:
[----:B------:R-:W-:Y:S05]  /*4e8c0*/  BSYNC.RECONVERGENT B2 ;  /* 0x0000000000027941 */ /* 0x000fea0003800200 */
.L_x_2124:
        /* <DEDUP_REMOVED lines=13> */
.L_x_2127:
[----:B------:R-:W-:Y:S05]  /*4e9a0*/  BSYNC.RECONVERGENT B2 ;  /* 0x0000000000027941 */ /* 0x000fea0003800200 */
.L_x_2126:
        /* <DEDUP_REMOVED lines=13> */
.L_x_2129:
[----:B------:R-:W-:Y:S05]  /*4ea80*/  BSYNC.RECONVERGENT B2 ;  /* 0x0000000000027941 */ /* 0x000fea0003800200 */
.L_x_2128:
        /* <DEDUP_REMOVED lines=13> */
.L_x_2131:
[----:B------:R-:W-:Y:S05]  /*4eb60*/  BSYNC.RECONVERGENT B2 ;  /* 0x0000000000027941 */ /* 0x000fea0003800200 */
.L_x_2130:
        /* <DEDUP_REMOVED lines=18> */
.L_x_2133:
[----:B------:R-:W-:Y:S05]  /*4ec90*/  BSYNC.RECONVERGENT B2 ;  /* 0x0000000000027941 */ /* 0x000fea0003800200 */
.L_x_2132:
[----:B------:R-:W-:Y:S01]  /*4eca0*/  ISETP.GT.AND P6, PT, R28, -0x1, PT ;  /* 0xffffffff1c00780c */ /* 0x000fe20003fc4270 */
[----:B------:R-:W-:Y:S01]  /*4ecb0*/  BSSY.RECONVERGENT B2, `(.L_x_2134) ;  /* 0x000000b000027945 */ /* 0x000fe20003800200 */
[----:B------:R-:W-:-:S11]  /*4ecc0*/  ISETP.GT.AND P5, PT, R29, -0x1, PT ;  /* 0xffffffff1d00780c */ /* 0x000fd60003fa4270 */
        /* <DEDUP_REMOVED lines=9> */
.L_x_2135:
[----:B------:R-:W-:Y:S05]  /*4ed60*/  BSYNC.RECONVERGENT B2 ;  /* 0x0000000000027941 */ /* 0x000fea0003800200 */
.L_x_2134:
[----:B------:R-:W-:Y:S04]  /*4ed70*/  BSSY.RECONVERGENT B2, `(.L_x_2136) ;  /* 0x000000a000027945 */ /* 0x000fe80003800200 */
        /* <DEDUP_REMOVED lines=9> */
.L_x_2137:
[----:B------:R-:W-:Y:S05]  /*4ee10*/  BSYNC.RECONVERGENT B2 ;  /* 0x0000000000027941 */ /* 0x000fea0003800200 */
.L_x_2136:
[----:B------:R-:W-:Y:S01]  /*4ee20*/  ISETP.GT.AND P5, PT, R30, -0x1, PT ;  /* 0xffffffff1e00780c */ /* 0x000fe20003fa4270 */
[----:B------:R-:W-:Y:S01]  /*4ee30*/  BSSY.RECONVERGENT B2, `(.L_x_2138) ;  /* 0x000000c000027945 */ /* 0x000fe20003800200 */
[----:B------:R-:W-:Y:S02]  /*4ee40*/  ISETP.GT.AND P4, PT, R31, -0x1, PT ;  /* 0xffffffff1f00780c */ /* 0x000fe40003f84270 */
[----:B------:R-:W-:-:S09]  /*4ee50*/  ISETP.GT.AND P3, PT, R32, -0x1, PT ;  /* 0xffffffff2000780c */ /* 0x000fd20003f64270 */
        /* <DEDUP_REMOVED lines=9> */
.L_x_2139:
[----:B------:R-:W-:Y:S05]  /*4eef0*/  BSYNC.RECONVERGENT B2 ;  /* 0x0000000000027941 */ /* 0x000fea0003800200 */
.L_x_2138:
[----:B------:R-:W-:Y:S04]  /*4ef00*/  BSSY.RECONVERGENT B2, `(.L_x_2140) ;  /* 0x000000a000027945 */ /* 0x000fe80003800200 */
        /* <DEDUP_REMOVED lines=9> */
.L_x_2141:
[----:B------:R-:W-:Y:S05]  /*4efa0*/  BSYNC.RECONVERGENT B2 ;  /* 0x0000000000027941 */ /* 0x000fea0003800200 */
.L_x_2140:
[----:B------:R-:W-:Y:S05]  /*4efb0*/  @P0 BRA P3, `(.L_x_2095) ;  /* 0x0000000000200947 */ /* 0x000fea0001800000 */
[----:B------:R-:W-:-:S04]  /*4efc0*/  LOP3.LUT R33, R32, R33, RZ, 0x30, !PT ;  /* 0x0000002120217212 */ /* 0x000fc800078e30ff */
[----:B0-2-4-:R-:W0:Y:S02]  /*4efd0*/  POPC R0, R33 ;  /* 0x0000002100007309 */ /* 0x015e240000000000 */
[----:B0-----:R-:W-:-:S13]  /*4efe0*/  ISETP.NE.AND P0, PT, R0, 0x1, PT ;  /* 0x000000010000780c */ /* 0x001fda0003f05270 */
[----:B------:R-:W-:-:S04]  /*4eff0*/  @!P0 LOP3.LUT R33, R33, 0x80000000, RZ, 0xfc, !PT ;  /* 0x8000000021218812 */ /* 0x000fc800078efcff */
[----:B------:R-:W-:Y:S01]  /*4f000*/  ISETP.NE.AND P0, PT, R32, R33, PT ;  /* 0x000000212000720c */ /* 0x000fe20003f05270 */
[----:B------:R0:W-:Y:S03]  /*4f010*/  STL [R4+0x30], R33 ;  /* 0x0000302104007387 */ /* 0x0001e60000100800 */
[----:B-1-3--:R-:W-:-:S04]  /*4f020*/  SEL R9, RZ, 0x1, !P0 ;  /* 0x00000001ff097807 */ /* 0x00afc80004000000 */
[----:B------:R-:W-:-:S07]  /*4f030*/  LOP3.LUT R34, R34, R9, RZ, 0xfc, !PT ;  /* 0x0000000922227212 */ /* 0x000fce00078efcff */
.L_x_2095:
[----:B------:R-:W-:Y:S05]  /*4f040*/  BSYNC.RECONVERGENT B1 ;  /* 0x0000000000017941 */ /* 0x000fea0003800200 */
.L_x_2094:
[----:B------:R-:W-:Y:S01]  /*4f050*/  ISETP.NE.AND P0, PT, R45, RZ, PT ;  /* 0x000000ff2d00720c */ /* 0x000fe20003f05270 */
[----:B01234-:R-:W-:Y:S01]  /*4f060*/  VIADD R4, R4, 0x64 ;  /* 0x0000006404047836 */ /* 0x01ffe20000000000 */
[----:B------:R-:W-:-:S11]  /*4f070*/  LOP3.LUT R6, R5, R6, R34, 0xfe, !PT ;  /* 0x0000000605067212 */ /* 0x000fd600078efe22 */
[----:B------:R-:W-:Y:S05]  /*4f080*/  @P0 BRA `(.L_x_2142) ;  /* 0xffffffac00680947 */ /* 0x000fea000383ffff */
[----:B------:R-:W-:-:S13]  /*4f090*/  ISETP.NE.AND P0, PT, R6, 0x3, PT ;  /* 0x000000030600780c */ /* 0x000fda0003f05270 */
[----:B------:R-:W-:Y:S05]  /*4f0a0*/  @!P0 BRA `(.L_x_342) ;  /* 0x0000009000c08947 */ /* 0x000fea0003800000 */
[----:B------:R-:W-:-:S07]  /*4f0b0*/  IMAD.MOV.U32 R5, RZ, RZ, RZ ;  /* 0x000000ffff057224 */ /* 0x000fce00078e00ff */
.L_x_2293:
        /* <DEDUP_REMOVED lines=160> */
.L_x_2144:
[----:B------:R-:W-:Y:S05]  /*4fac0*/  BSYNC.RECONVERGENT B1 ;  /* 0x0000000000017941 */ /* 0x000fea0003800200 */
.L_x_2143:
        /* <DEDUP_REMOVED lines=13> */
.L_x_2146:
[----:B------:R-:W-:Y:S05]  /*4fba0*/  BSYNC.RECONVERGENT B1 ;  /* 0x0000000000017941 */ /* 0x000fea0003800200 */
.L_x_2145:
        /* <DEDUP_REMOVED lines=12> */
.L_x_2148:
[----:B------:R-:W-:Y:S05]  /*4fc70*/  BSYNC.RECONVERGENT B1 ;  /* 0x0000000000017941 */ /* 0x000fea0003800200 */
.L_x_2147:
        /* <DEDUP_REMOVED lines=12> */
.L_x_2150:
[----:B------:R-:W-:Y:S05]  /*4fd40*/  BSYNC.RECONVERGENT B1 ;  /* 0x0000000000017941 */ /* 0x000fea0003800200 */
.L_x_2149:
        /* <DEDUP_REMOVED lines=12> */
.L_x_2152:
[----:B------:R-:W-:Y:S05]  /*4fe10*/  BSYNC.RECONVERGENT B1 ;  /* 0x0000000000017941 */ /* 0x000fea0003800200 */
.L_x_2151:
        /* <DEDUP_REMOVED lines=12> */
.L_x_2154:
[----:B------:R-:W-:Y:S05]  /*4fee0*/  BSYNC.RECONVERGENT B1 ;  /* 0x0000000000017941 */ /* 0x000fea0003800200 */
.L_x_2153:
        /* <DEDUP_REMOVED lines=12> */
.L_x_2156:
[----:B------:R-:W-:Y:S05]  /*4ffb0*/  BSYNC.RECONVERGENT B1 ;  /* 0x0000000000017941 */ /* 0x000fea0003800200 */
.L_x_2155:
        /* <DEDUP_REMOVED lines=12> */
.L_x_2158:
[----:B------:R-:W-:Y:S05]  /*50080*/  BSYNC.RECONVERGENT B1 ;  /* 0x0000000000017941 */ /* 0x000fea0003800200 */
.L_x_2157:
        /* <DEDUP_REMOVED lines=12> */
.L_x_2160:
[----:B------:R-:W-:Y:S05]  /*50150*/  BSYNC.RECONVERGENT B1 ;  /* 0x0000000000017941 */ /* 0x000fea0003800200 */
.L_x_2159:
        /* <DEDUP_REMOVED lines=12> */
.L_x_2162:
[----:B------:R-:W-:Y:S05]  /*50220*/  BSYNC.RECONVERGENT B1 ;  /* 0x0000000000017941 */ /* 0x000fea0003800200 */
.L_x_2161:
        /* <DEDUP_REMOVED lines=12> */
.L_x_2164:
[----:B------:R-:W-:Y:S05]  /*502f0*/  BSYNC.RECONVERGENT B1 ;  /* 0x0000000000017941 */ /* 0x000fea0003800200 */
.L_x_2163:
        /* <DEDUP_REMOVED lines=12> */
.L_x_2166:
[----:B------:R-:W-:Y:S05]  /*503c0*/  BSYNC.RECONVERGENT B1 ;  /* 0x0000000000017941 */ /* 0x000fea0003800200 */
.L_x_2165:
        /* <DEDUP_REMOVED lines=12> */
.L_x_2168:
[----:B------:R-:W-:Y:S05]  /*50490*/  BSYNC.RECONVERGENT B1 ;  /* 0x0000000000017941 */ /* 0x000fea0003800200 */
.L_x_2167:
        /* <DEDUP_REMOVED lines=12> */
.L_x_2170:
[----:B------:R-:W-:Y:S05]  /*50560*/  BSYNC.RECONVERGENT B1 ;  /* 0x0000000000017941 */ /* 0x000fea0003800200 */
.L_x_2169:
        /* <DEDUP_REMOVED lines=12> */
.L_x_2172:
[----:B------:R-:W-:Y:S05]  /*50630*/  BSYNC.RECONVERGENT B1 ;  /* 0x0000000000017941 */ /* 0x000fea0003800200 */
.L_x_2171:
        /* <DEDUP_REMOVED lines=12> */
.L_x_2174:
[----:B------:R-:W-:Y:S05]  /*50700*/  BSYNC.RECONVERGENT B1 ;  /* 0x0000000000017941 */ /* 0x000fea0003800200 */
.L_x_2173:
        /* <DEDUP_REMOVED lines=12> */
.L_x_2176:
[----:B------:R-:W-:Y:S05]  /*507d0*/  BSYNC.RECONVERGENT B1 ;  /* 0x0000000000017941 */ /* 0x000fea0003800200 */
.L_x_2175:
        /* <DEDUP_REMOVED lines=12> */
.L_x_2178:
[----:B------:R-:W-:Y:S05]  /*508a0*/  BSYNC.RECONVERGENT B1 ;  /* 0x0000000000017941 */ /* 0x000fea0003800200 */
.L_x_2177:
        /* <DEDUP_REMOVED lines=12> */
.L_x_2180:
[----:B------:R-:W-:Y:S05]  /*50970*/  BSYNC.RECONVERGENT B1 ;  /* 0x0000000000017941 */ /* 0x000fea0003800200 */
.L_x_2179:
        /* <DEDUP_REMOVED lines=12> */
.L_x_2182:
[----:B------:R-:W-:Y:S05]  /*50a40*/  BSYNC.RECONVERGENT B1 ;  /* 0x0000000000017941 */ /* 0x000fea0003800200 */
.L_x_2181:
        /* <DEDUP_REMOVED lines=11> */
.L_x_2184:
[----:B------:R-:W-:Y:S05]  /*50b00*/  BSYNC.RECONVERGENT B1 ;  /* 0x0000000000017941 */ /* 0x000fea0003800200 */
.L_x_2183:
        /* <DEDUP_REMOVED lines=11> */
.L_x_2186:
[----:B------:R-:W-:Y:S05]  /*50bc0*/  BSYNC.RECONVERGENT B1 ;  /* 0x0000000000017941 */ /* 0x000fea0003800200 */
.L_x_2185:
        /* <DEDUP_REMOVED lines=11> */
.L_x_2188:
[----:B------:R-:W-:Y:S05]  /*50c80*/  BSYNC.RECONVERGENT B1 ;  /* 0x0000000000017941 */ /* 0x000fea0003800200 */
.L_x_2187:
        /* <DEDUP_REMOVED lines=11> */
.L_x_2190:
[----:B------:R-:W-:Y:S05]  /*50d40*/  BSYNC.RECONVERGENT B1 ;  /* 0x0000000000017941 */ /* 0x000fea0003800200 */
.L_x_2189:
        /* <DEDUP_REMOVED lines=11> */
.L_x_2192:
[----:B------:R-:W-:Y:S05]  /*50e00*/  BSYNC.RECONVERGENT B1 ;  /* 0x0000000000017941 */ /* 0x000fea0003800200 */
.L_x_2191:
        /* <DEDUP_REMOVED lines=11> */
.L_x_2194:
[----:B------:R-:W-:Y:S05]  /*50ec0*/  BSYNC.RECONVERGENT B1 ;  /* 0x0000000000017941 */ /* 0x000fea0003800200 */
.L_x_2193:
        /* <DEDUP_REMOVED lines=27> */
.L_x_2196:
[----:B------:R-:W-:Y:S05]  /*51080*/  BSYNC.RECONVERGENT B1 ;  /* 0x0000000000017941 */ /* 0x000fea0003800200 */
.L_x_2195:
        /* <DEDUP_REMOVED lines=17> */
.L_x_2198:
[----:B------:R-:W-:Y:S05]  /*511a0*/  BSYNC.RECONVERGENT B1 ;  /* 0x0000000000017941 */ /* 0x000fea0003800200 */
.L_x_2197:
        /* <DEDUP_REMOVED lines=17> */
.L_x_2200:
[----:B------:R-:W-:Y:S05]  /*512c0*/  BSYNC.RECONVERGENT B1 ;  /* 0x0000000000017941 */ /* 0x000fea0003800200 */
.L_x_2199:
        /* <DEDUP_REMOVED lines=17> */
.L_x_2202:
[----:B------:R-:W-:Y:S05]  /*513e0*/  BSYNC.RECONVERGENT B1 ;  /* 0x0000000000017941 */ /* 0x000fea0003800200 */
.L_x_2201:
        /* <DEDUP_REMOVED lines=17> */
.L_x_2204:
[----:B------:R-:W-:Y:S05]  /*51500*/  BSYNC.RECONVERGENT B1 ;  /* 0x0000000000017941 */ /* 0x000fea0003800200 */
.L_x_2203:
        /* <DEDUP_REMOVED lines=17> */
.L_x_2206:
[----:B------:R-:W-:Y:S05]  /*51620*/  BSYNC.RECONVERGENT B1 ;  /* 0x0000000000017941 */ /* 0x000fea0003800200 */
.L_x_2205:
        /* <DEDUP_REMOVED lines=17> */
.L_x_2208:
[----:B------:R-:W-:Y:S05]  /*51740*/  BSYNC.RECONVERGENT B1 ;  /* 0x0000000000017941 */ /* 0x000fea0003800200 */
.L_x_2207:
        /* <DEDUP_REMOVED lines=17> */
.L_x_2210:
[----:B------:R-:W-:Y:S05]  /*51860*/  BSYNC.RECONVERGENT B1 ;  /* 0x0000000000017941 */ /* 0x000fea0003800200 */
.L_x_2209:
        /* <DEDUP_REMOVED lines=17> */
.L_x_2212:
[----:B------:R-:W-:Y:S05]  /*51980*/  BSYNC.RECONVERGENT B1 ;  /* 0x0000000000017941 */ /* 0x000fea0003800200 */
.L_x_2211:
        /* <DEDUP_REMOVED lines=17> */
.L_x_2214:
[----:B------:R-:W-:Y:S05]  /*51aa0*/  BSYNC.RECONVERGENT B1 ;  /* 0x0000000000017941 */ /* 0x000fea0003800200 */
.L_x_2213:
        /* <DEDUP_REMOVED lines=17> */
.L_x_2216:
[----:B------:R-:W-:Y:S05]  /*51bc0*/  BSYNC.RECONVERGENT B1 ;  /* 0x0000000000017941 */ /* 0x000fea0003800200 */
.L_x_2215:
        /* <DEDUP_REMOVED lines=17> */
.L_x_2218:
[----:B------:R-:W-:Y:S05]  /*51ce0*/  BSYNC.RECONVERGENT B1 ;  /* 0x0000000000017941 */ /* 0x000fea0003800200 */
.L_x_2217:
        /* <DEDUP_REMOVED lines=17> */
.L_x_2220:
[----:B------:R-:W-:Y:S05]  /*51e00*/  BSYNC.RECONVERGENT B1 ;  /* 0x0000000000017941 */ /* 0x000fea0003800200 */
.L_x_2219:
        /* <DEDUP_REMOVED lines=17> */
.L_x_2222:
[----:B------:R-:W-:Y:S05]  /*51f20*/  BSYNC.RECONVERGENT B1 ;  /* 0x0000000000017941 */ /* 0x000fea0003800200 */
.L_x_2221:
        /* <DEDUP_REMOVED lines=17> */
.L_x_2224:
[----:B------:R-:W-:Y:S05]  /*52040*/  BSYNC.RECONVERGENT B1 ;  /* 0x0000000000017941 */ /* 0x000fea0003800200 */
.L_x_2223:
        /* <DEDUP_REMOVED lines=17> */
.L_x_2226:
[----:B------:R-:W-:Y:S05]  /*52160*/  BSYNC.RECONVERGENT B1 ;  /* 0x0000000000017941 */ /* 0x000fea0003800200 */
.L_x_2225:
        /* <DEDUP_REMOVED lines=17> */
.L_x_2228:
[----:B------:R-:W-:Y:S05]  /*52280*/  BSYNC.RECONVERGENT B1 ;  /* 0x0000000000017941 */ /* 0x000fea0003800200 */
.L_x_2227:
        /* <DEDUP_REMOVED lines=17> */
.L_x_2230:
[----:B------:R-:W-:Y:S05]  /*523a0*/  BSYNC.RECONVERGENT B1 ;  /* 0x0000000000017941 */ /* 0x000fea0003800200 */
.L_x_2229:
        /* <DEDUP_REMOVED lines=17> */
.L_x_2232:
[----:B------:R-:W-:Y:S05]  /*524c0*/  BSYNC.RECONVERGENT B1 ;  /* 0x0000000000017941 */ /* 0x000fea0003800200 */
.L_x_2231:
        /* <DEDUP_REMOVED lines=17> */
.L_x_2234:
[----:B------:R-:W-:Y:S05]  /*525e0*/  BSYNC.RECONVERGENT B1 ;  /* 0x0000000000017941 */ /* 0x000fea0003800200 */
.L_x_2233:
        /* <DEDUP_REMOVED lines=17> */
.L_x_2236:
[----:B------:R-:W-:Y:S05]  /*52700*/  BSYNC.RECONVERGENT B1 ;  /* 0x0000000000017941 */ /* 0x000fea0003800200 */
.L_x_2235:
        /* <DEDUP_REMOVED lines=17> */
.L_x_2238:
[----:B------:R-:W-:Y:S05]  /*52820*/  BSYNC.RECONVERGENT B1 ;  /* 0x0000000000017941 */ /* 0x000fea0003800200 */
.L_x_2237:
        /* <DEDUP_REMOVED lines=17> */
.L_x_2240:
[----:B------:R-:W-:Y:S05]  /*52940*/  BSYNC.RECONVERGENT B1 ;  /* 0x0000000000017941 */ /* 0x000fea0003800200 */
.L_x_2239:
        /* <DEDUP_REMOVED lines=17> */
.L_x_2242:
[----:B------:R-:W-:Y:S05]  /*52a60*/  BSYNC.RECONVERGENT B1 ;  /* 0x0000000000017941 */ /* 0x000fea0003800200 */
.L_x_2241:
        /* <DEDUP_REMOVED lines=19> */
.L_x_2244:
[----:B------:R-:W-:Y:S05]  /*52ba0*/  BSYNC.RECONVERGENT B1 ;  /* 0x0000000000017941 */ /* 0x000fea0003800200 */
.L_x_2243:
[----:B------:R-:W-:Y:S01]  /*52bb0*/  ISETP.NE.AND P0, PT, R33, RZ, PT ;  /* 0x000000ff2100720c */ /* 0x000fe20003f05270 */
[----:B------:R-:W-:Y:S01]  /*52bc0*/  BSSY.RECONVERGENT B1, `(.L_x_2245) ;  /* 0x0000175000017945 */ /* 0x000fe20003800200 */
[----:B-1-3--:R-:W-:-:S11]  /*52bd0*/  IMAD.MOV.U32 R35, RZ, RZ, RZ ;  /* 0x000000ffff237224 */ /* 0x00afd600078e00ff */
[----:B------:R-:W-:Y:S05]  /*52be0*/  @!P0 BRA `(.L_x_2246) ;  /* 0x0000001400c88947 */ /* 0x000fea0003800000 */
[-C--:B------:R-:W-:Y:S01]  /*52bf0*/  LOP3.LUT R35, R0, R33.reuse, RZ, 0xc0, !PT ;  /* 0x0000002100237212 */ /* 0x080fe200078ec0ff */
[----:B------:R-:W-:Y:S01]  /*52c00*/  BSSY.RECONVERGENT B2, `(.L_x_2247) ;  /* 0x0000029000027945 */ /* 0x000fe20003800200 */
[----:B------:R-:W-:Y:S02]  /*52c10*/  ISETP.GT.AND P6, PT, R9, -0x1, PT ;  /* 0xffffffff0900780c */ /* 0x000fe40003fc4270 */
[----:B------:R-:W-:Y:S02]  /*52c20*/  ISETP.NE.AND P0, PT, R35, R0, PT ;  /* 0x000000002300720c */ /* 0x000fe40003f05270 */
[-C--:B------:R-:W-:Y:S02]  /*52c30*/  LOP3.LUT R39, R12, R33.reuse, RZ, 0xc0, !PT ;  /* 0x000000210c277212 */ /* 0x080fe400078ec0ff */
[----:B------:R-:W-:Y:S02]  /*52c40*/  ISETP.EQ.AND P0, PT, R38, 0x2, !P0 ;  /* 0x000000022600780c */ /* 0x000fe40004702270 */
[----:B------:R-:W-:-:S02]  /*52c50*/  LOP3.LUT R35, R10, R33, RZ, 0xc0, !PT ;  /* 0x000000210a237212 */ /* 0x000fc400078ec0ff */
[----:B------:R-:W-:Y:S02]  /*52c60*/  ISETP.GT.AND P0, PT, R0, -0x1, P0 ;  /* 0xffffffff0000780c */ /* 0x000fe40000704270 */
[----:B------:R-:W-:Y:S02]  /*52c70*/  ISETP.NE.AND P2, PT, R39, R12, PT ;  /* 0x0000000c2700720c */ /* 0x000fe40003f45270 */
[----:B------:R-:W-:Y:S02]  /*52c80*/  LOP3.LUT R39, R14, R33, RZ, 0xc0, !PT ;  /* 0x000000210e277212 */ /* 0x000fe400078ec0ff */
[----:B------:R-:W-:Y:S01]  /*52c90*/  ISETP.NE.AND P4, PT, R35, R10, PT ;  /* 0x0000000a2300720c */ /* 0x000fe20003f85270 */
[----:B------:R-:W-:Y:S01]  /*52ca0*/  IMAD.MOV.U32 R35, RZ, RZ, RZ ;  /* 0x000000ffff237224 */ /* 0x000fe200078e00ff */
[----:B------:R-:W-:Y:S02]  /*52cb0*/  ISETP.EQ.AND P2, PT, R43, 0x2, !P2 ;  /* 0x000000022b00780c */ /* 0x000fe40005742270 */
[----:B------:R-:W-:-:S02]  /*52cc0*/  ISETP.EQ.AND P4, PT, R41, 0x2, !P4 ;  /* 0x000000022900780c */ /* 0x000fc40006782270 */
[-C--:B------:R-:W-:Y:S02]  /*52cd0*/  LOP3.LUT R36, R15, R33.reuse, RZ, 0xc0, !PT ;  /* 0x000000210f247212 */ /* 0x080fe400078ec0ff */
[----:B------:R-:W-:-:S04]  /*52ce0*/  @!P0 LOP3.LUT R37, R0, R33, RZ, 0x30, !PT ;  /* 0x0000002100258212 */ /* 0x000fc800078e30ff */
[----:B--2-4-:R-:W1:Y:S02]  /*52cf0*/  @!P0 POPC R34, R37 ;  /* 0x0000002500228309 */ /* 0x014e640000000000 */
[----:B-1----:R-:W-:Y:S02]  /*52d00*/  ISETP.NE.OR P1, PT, R34, 0x1, P0 ;  /* 0x000000012200780c */ /* 0x002fe40000725670 */
[----:B------:R-:W-:-:S04]  /*52d10*/  LOP3.LUT R34, R9, R33, RZ, 0xc0, !PT ;  /* 0x0000002109227212 */ /* 0x000fc800078ec0ff */
[----:B------:R-:W-:Y:S02]  /*52d20*/  ISETP.NE.AND P5, PT, R34, R9, PT ;  /* 0x000000092200720c */ /* 0x000fe40003fa5270 */
[----:B------:R-:W-:Y:S02]  /*52d30*/  LOP3.LUT R34, R11, R33, RZ, 0xc0, !PT ;  /* 0x000000210b227212 */ /* 0x000fe400078ec0ff */
[----:B------:R-:W-:Y:S02]  /*52d40*/  ISETP.EQ.AND P5, PT, R40, 0x2, !P5 ;  /* 0x000000022800780c */ /* 0x000fe40006fa2270 */
[----:B------:R-:W-:Y:S02]  /*52d50*/  ISETP.NE.AND P3, PT, R34, R11, PT ;  /* 0x0000000b2200720c */ /* 0x000fe40003f65270 */
        /* <DEDUP_REMOVED lines=19> */
.L_x_2248:
[----:B------:R-:W-:Y:S05]  /*52e90*/  BSYNC.RECONVERGENT B2 ;  /* 0x0000000000027941 */ /* 0x000fea0003800200 */
.L_x_2247:
        /* <DEDUP_REMOVED lines=13> */
.L_x_2250:
[----:B------:R-:W-:Y:S05]  /*52f70*/  BSYNC.RECONVERGENT B2 ;  /* 0x0000000000027941 */ /* 0x000fea0003800200 */
.L_x_2249:
        /* <DEDUP_REMOVED lines=13> */
.L_x_2252:
[----:B------:R-:W-:Y:S05]  /*53050*/  BSYNC.RECONVERGENT B2 ;  /* 0x0000000000027941 */ /* 0x000fea0003800200 */
.L_x_2251:
        /* <DEDUP_REMOVED lines=13> */
.L_x_2254:
[----:B------:R-:W-:Y:S05]  /*53130*/  BSYNC.RECONVERGENT B2 ;  /* 0x0000000000027941 */ /* 0x000fea0003800200 */
.L_x_2253:
        /* <DEDUP_REMOVED lines=13> */
.L_x_2256:
[----:B------:R-:W-:Y:S05]  /*53210*/  BSYNC.RECONVERGENT B2 ;  /* 0x0000000000027941 */ /* 0x000fea0003800200 */
.L_x_2255:
        /* <DEDUP_REMOVED lines=13> */
.L_x_2258:
[----:B------:R-:W-:Y:S05]  /*532f0*/  BSYNC.RECONVERGENT B2 ;  /* 0x0000000000027941 */ /* 0x000fea0003800200 */
.L_x_2257:
        /* <DEDUP_REMOVED lines=19> */
.L_x_2260:
[----:B------:R-:W-:Y:S05]  /*53430*/  BSYNC.RECONVERGENT B2 ;  /* 0x0000000000027941 */ /* 0x000fea0003800200 */
.L_x_2259:
        /* <DEDUP_REMOVED lines=13> */
.L_x_2262:
[----:B------:R-:W-:Y:S05]  /*53510*/  BSYNC.RECONVERGENT B2 ;  /* 0x0000000000027941 */ /* 0x000fea0003800200 */
.L_x_2261:
        /* <DEDUP_REMOVED lines=13> */
.L_x_2264:
[----:B------:R-:W-:Y:S05]  /*535f0*/  BSYNC.RECONVERGENT B2 ;  /* 0x0000000000027941 */ /* 0x000fea0003800200 */
.L_x_2263:
        /* <DEDUP_REMOVED lines=13> */
.L_x_2266:
[----:B------:R-:W-:Y:S05]  /*536d0*/  BSYNC.RECONVERGENT B2 ;  /* 0x0000000000027941 */ /* 0x000fea0003800200 */
.L_x_2265:
        /* <DEDUP_REMOVED lines=13> */
.L_x_2268:
[----:B------:R-:W-:Y:S05]  /*537b0*/  BSYNC.RECONVERGENT B2 ;  /* 0x0000000000027941 */ /* 0x000fea0003800200 */
.L_x_2267:
        /* <DEDUP_REMOVED lines=13> */
.L_x_2270:
[----:B------:R-:W-:Y:S05]  /*53890*/  BSYNC.RECONVERGENT B2 ;  /* 0x0000000000027941 */ /* 0x000fea0003800200 */
.L_x_2269:
        /* <DEDUP_REMOVED lines=19> */
.L_x_2272:
[----:B------:R-:W-:Y:S05]  /*539d0*/  BSYNC.RECONVERGENT B2 ;  /* 0x0000000000027941 */ /* 0x000fea0003800200 */
.L_x_2271:
        /* <DEDUP_REMOVED lines=13> */
.L_x_2274:
[----:B------:R-:W-:Y:S05]  /*53ab0*/  BSYNC.RECONVERGENT B2 ;  /* 0x0000000000027941 */ /* 0x000fea0003800200 */
.L_x_2273:
        /* <DEDUP_REMOVED lines=13> */
.L_x_2276:
[----:B------:R-:W-:Y:S05]  /*53b90*/  BSYNC.RECONVERGENT B2 ;  /* 0x0000000000027941 */ /* 0x000fea0003800200 */
.L_x_2275:
        /* <DEDUP_REMOVED lines=13> */
.L_x_2278:
[----:B------:R-:W-:Y:S05]  /*53c70*/  BSYNC.RECONVERGENT B2 ;  /* 0x0000000000027941 */ /* 0x000fea0003800200 */
.L_x_2277:
        /* <DEDUP_REMOVED lines=13> */
.L_x_2280:
[----:B------:R-:W-:Y:S05]  /*53d50*/  BSYNC.RECONVERGENT B2 ;  /* 0x0000000000027941 */ /* 0x000fea0003800200 */
.L_x_2279:
        /* <DEDUP_REMOVED lines=13> */
.L_x_2282:
[----:B------:R-:W-:Y:S05]  /*53e30*/  BSYNC.RECONVERGENT B2 ;  /* 0x0000000000027941 */ /* 0x000fea0003800200 */
.L_x_2281:
        /* <DEDUP_REMOVED lines=18> */
.L_x_2284:
[----:B------:R-:W-:Y:S05]  /*53f60*/  BSYNC.RECONVERGENT B2 ;  /* 0x0000000000027941 */ /* 0x000fea0003800200 */
.L_x_2283:
        /* <DEDUP_REMOVED lines=12> */
.L_x_2286:
[----:B------:R-:W-:Y:S05]  /*54030*/  BSYNC.RECONVERGENT B2 ;  /* 0x0000000000027941 */ /* 0x000fea0003800200 */
.L_x_2285:
        /* <DEDUP_REMOVED lines=10> */
.L_x_2288:
[----:B------:R-:W-:Y:S05]  /*540e0*/  BSYNC.RECONVERGENT B2 ;  /* 0x0000000000027941 */ /* 0x000fea0003800200 */
.L_x_2287:
        /* <DEDUP_REMOVED lines=13> */
.L_x_2290:
[----:B------:R-:W-:Y:S05]  /*541c0*/  BSYNC.RECONVERGENT B2 ;  /* 0x0000000000027941 */ /* 0x000fea0003800200 */
.L_x_2289:
        /* <DEDUP_REMOVED lines=10> */
.L_x_2292:
[----:B------:R-:W-:Y:S05]  /*54270*/  BSYNC.RECONVERGENT B2 ;  /* 0x0000000000027941 */ /* 0x000fea0003800200 */
.L_x_2291:
[----:B------:R-:W-:Y:S05]  /*54280*/  @P0 BRA P3, `(.L_x_2246) ;  /* 0x0000000000200947 */ /* 0x000fea0001800000 */
[----:B------:R-:W-:-:S04]  /*54290*/  LOP3.LUT R33, R32, R33, RZ, 0x30, !PT ;  /* 0x0000002120217212 */ /* 0x000fc800078e30ff */
[----:B-1-3--:R-:W1:Y:S02]  /*542a0*/  POPC R0, R33 ;  /* 0x0000002100007309 */ /* 0x00ae640000000000 */
[----:B-1----:R-:W-:-:S13]  /*542b0*/  ISETP.NE.AND P0, PT, R0, 0x1, PT ;  /* 0x000000010000780c */ /* 0x002fda0003f05270 */
[----:B------:R-:W-:-:S04]  /*542c0*/  @!P0 LOP3.LUT R33, R33, 0x80000000, RZ, 0xfc, !PT ;  /* 0x8000000021218812 */ /* 0x000fc800078efcff */
[----:B------:R-:W-:Y:S01]  /*542d0*/  ISETP.NE.AND P0, PT, R32, R33, PT ;  /* 0x000000212000720c */ /* 0x000fe20003f05270 */
[----:B------:R1:W-:Y:S03]  /*542e0*/  STL [R8+0x960], R33 ;  /* 0x0009602108007387 */ /* 0x0003e60000100800 */
[----:B------:R-:W-:-:S04]  /*542f0*/  SEL R0, RZ, 0x1, !P0 ;  /* 0x00000001ff007807 */ /* 0x000fc80004000000 */
[----:B------:R-:W-:-:S07]  /*54300*/  LOP3.LUT R35, R35, R0, RZ, 0xfc, !PT ;  /* 0x0000000023237212 */ /* 0x000fce00078efcff */
.L_x_2246:
[----:B------:R-:W-:Y:S05]  /*54310*/  BSYNC.RECONVERGENT B1 ;  /* 0x0000000000017941 */ /* 0x000fea0003800200 */
.L_x_2245:
[----:B------:R-:W-:Y:S02]  /*54320*/  ISETP.NE.AND P0, PT, R45, RZ, PT ;  /* 0x000000ff2d00720c */ /* 0x000fe40003f05270 */
[----:B------:R-:W-:-:S11]  /*54330*/  LOP3.LUT R6, R4, R6, R35, 0xfe, !PT ;  /* 0x0000000604067212 */ /* 0x000fd600078efe23 */
[----:B------:R-:W-:Y:S05]  /*54340*/  @P0 BRA `(.L_x_2293) ;  /* 0xffffffac005c0947 */ /* 0x000fea000383ffff */
[----:B------:R-:W-:-:S13]  /*54350*/  ISETP.NE.AND P0, PT, R6, 0x3, PT ;  /* 0x000000030600780c */ /* 0x000fda0003f05270 */
[----:B------:R-:W-:Y:S05]  /*54360*/  @!P0 BRA `(.L_x_342) ;  /* 0x0000004000108947 */ /* 0x000fea0003800000 */
[----:B------:R-:W-:-:S07]  /*54370*/  IMAD.MOV.U32 R4, RZ, RZ, RZ ;  /* 0x000000ffff047224 */ /* 0x000fce00078e00ff */
.L_x_2349:
[C---:B------:R-:W-:Y:S02]  /*54380*/  IMAD R5, R4.reuse, 0x64, R7 ;  /* 0x0000006404057824 */ /* 0x040fe400078e0207 */
[----:B------:R-:W-:Y:S02]  /*54390*/  VIADD R4, R4, 0x5 ;  /* 0x0000000504047836 */ /* 0x000fe40000000000 */
[----:B------:R-:W-:-:S03]  /*543a0*/  IMAD.MOV.U32 R6, RZ, RZ, RZ ;  /* 0x000000ffff067224 */ /* 0x000fc600078e00ff */
[----:B------:R-:W-:-:S04]  /*543b0*/  ISETP.GE.U32.AND P0, PT, R4, 0x19, PT ;  /* 0x000000190400780c */ /* 0x000fc80003f06070 */
[----:B0---4-:R-:W-:-:S09]  /*543c0*/  P2R R61, PR, RZ, 0x1 ;  /* 0x00000001ff3d7803 */ /* 0x011fd20000000000 */
.L_x_2348:
[----:B01234-:R-:W2:Y:S04]  /*543d0*/  LDL R8, [R5+-0x6c] ;  /* 0xffff940005087983 */ /* 0x01fea80000100800 */
        /* <DEDUP_REMOVED lines=61> */
[----:B------:R-:W-:Y:S02]  /*547b0*/  @!P1 LOP3.LUT P0, RZ, R33, 0x7fffffff, R14, 0x80, !PT ;  /* 0x7fffffff21ff9812 */ /* 0x000fe4000780800e */
[----:B------:R-:W-:Y:S02]  /*547c0*/  ISETP.GE.AND P5, PT, R31, RZ, PT ;  /* 0x000000ff1f00720c */ /* 0x000fe40003fa6270 */
        /* <DEDUP_REMOVED lines=83> */
[----:B------:R-:W-:Y:S02]  /*54d00*/  @!P2 LOP3.LUT P0, RZ, R33, 0x7fffffff, R31, 0x80, !PT ;  /* 0x7fffffff21ffa812 */ /* 0x000fe4000780801f */
[----:B------:R-:W-:Y:S02]  /*54d10*/  ISETP.GE.AND P1, PT, R10, RZ, PT ;  /* 0x000000ff0a00720c */ /* 0x000fe40003f26270 */
[----:B------:R-:W-:-:S04]  /*54d20*/  @!P2 SEL R32, R32, 0x80000000, !P0 ;  /* 0x800000002020a807 */ /* 0x000fc80004000000 */
[----:B------:R-:W-:Y:S02]  /*54d30*/  @!P2 LOP3.LUT R33, R32, R33, RZ, 0xfc, !PT ;  /* 0x000000212021a212 */ /* 0x000fe400078efcff */
[----:B------:R-:W-:Y:S02]  /*54d40*/  ISETP.GE.AND P2, PT, R8, RZ, PT ;  /* 0x000000ff0800720c */ /* 0x000fe40003f46270 */
[-C--:B------:R-:W-:Y:S02]  /*54d50*/  @P5 LOP3.LUT R42, R31, R33.reuse, RZ, 0x30, !PT ;  /* 0x000000211f2a5212 */ /* 0x080fe400078e30ff */
[-C--:B------:R-:W-:Y:S02]  /*54d60*/  @P3 LOP3.LUT R36, R9, R33.reuse, RZ, 0x30, !PT ;  /* 0x0000002109243212 */ /* 0x080fe400078e30ff */
[----:B------:R-:W0:Y:S01]  /*54d70*/  @P5 POPC R35, R42 ;  /* 0x0000002a00235309 */ /* 0x000e220000000000 */
[----:B------:R-:W-:Y:S02]  /*54d80*/  @P1 LOP3.LUT R38, R10, R33, RZ, 0x30, !PT ;  /* 0x000000210a261212 */ /* 0x000fe400078e30ff */
[----:B------:R-:W-:-:S04]  /*54d90*/  ISETP.GT.AND P6, PT, R33, -0x1, PT ;  /* 0xffffffff2100780c */ /* 0x000fc80003fc4270 */
[----:B------:R-:W-:-:S04]  /*54da0*/  @P2 LOP3.LUT R32, R8, R33, RZ, 0x30, !PT ;  /* 0x0000002108202212 */ /* 0x000fc800078e30ff */
[----:B------:R-:W1:Y:S01]  /*54db0*/  @P2 POPC R34, R32 ;  /* 0x0000002000222309 */ /* 0x000e620000000000 */
[----:B0-----:R-:W-:-:S07]  /*54dc0*/  ISETP.NE.OR P0, PT, R35, 0x1, !P5 ;  /* 0x000000012300780c */ /* 0x001fce0006f05670 */
[----:B------:R0:W2:Y:S01]  /*54dd0*/  @P3 POPC R35, R36 ;  /* 0x0000002400233309 */ /* 0x0000a20000000000 */
[----:B-1----:R-:W-:-:S07]  /*54de0*/  ISETP.NE.OR P4, PT, R34, 0x1, !P2 ;  /* 0x000000012200780c */ /* 0x002fce0005785670 */
[----:B------:R0:W1:Y:S01]  /*54df0*/  @P1 POPC R34, R38 ;  /* 0x0000002600221309 */ /* 0x0000620000000000 */
[----:B------:R-:W-:Y:S02]  /*54e00*/  @!P0 LOP3.LUT R42, R42, 0x80000000, RZ, 0xfc, !PT ;  /* 0x800000002a2a8812 */ /* 0x000fe400078efcff */
[----:B------:R-:W-:Y:S01]  /*54e10*/  ISETP.GE.AND P0, PT, R11, RZ, PT ;  /* 0x000000ff0b00720c */ /* 0x000fe20003f06270 */
[----:B--2---:R-:W-:-:S12]  /*54e20*/  @P6 BRA `(.L_x_2295) ;  /* 0x0000000000086947 */ /* 0x004fd80003800000 */
[----:B------:R2:W-:Y:S04]  /*54e30*/  STL [R1+0xc38], RZ ;  /* 0x000c38ff01007387 */ /* 0x0005e80000100800 */
[----:B------:R2:W5:Y:S02]  /*54e40*/  LDL R0, [R5+-0xd0] ;  /* 0xffff300005007983 */ /* 0x0005640000100800 */
.L_x_2295:
[----:B------:R-:W-:Y:S05]  /*54e50*/  BSYNC.RECONVERGENT B1 ;  /* 0x0000000000017941 */ /* 0x000fea0003800200 */
.L_x_2294:
[----:B------:R-:W-:Y:S01]  /*54e60*/  @P5 STL [R5+0xd0], R42 ;  /* 0x0000d02a05005387 */ /* 0x000fe20000100800 */
[----:B------:R-:W-:Y:S01]  /*54e70*/  @P5 IMAD.MOV.U32 R31, RZ, RZ, R42 ;  /* 0x000000ffff1f5224 */ /* 0x000fe200078e002a */
[----:B------:R-:W-:Y:S01]  /*54e80*/  ISETP.NE.OR P5, PT, R35, 0x1, !P3 ;  /* 0x000000012300780c */ /* 0x000fe20005fa5670 */
[----:B------:R-:W-:Y:S01]  /*54e90*/  BSSY.RECONVERGENT B1, `(.L_x_2296) ;  /* 0x00000d5000017945 */ /* 0x000fe20003800200 */
[----:B------:R-:W-:Y:S01]  /*54ea0*/  @P0 LOP3.LUT R40, R11, R33, RZ, 0x30, !PT ;  /* 0x000000210b280212 */ /* 0x000fe200078e30ff */
[----:B------:R-:W-:Y:S01]  /*54eb0*/  POPC R43, R31 ;  /* 0x0000001f002b7309 */ /* 0x000fe20000000000 */
[----:B------:R-:W-:Y:S01]  /*54ec0*/  @!P4 LOP3.LUT R32, R32, 0x80000000, RZ, 0xfc, !PT ;  /* 0x800000002020c812 */ /* 0x000fe200078efcff */
[----:B------:R-:W-:Y:S01]  /*54ed0*/  IMAD.MOV.U32 R45, RZ, RZ, RZ ;  /* 0x000000ffff2d7224 */ /* 0x000fe200078e00ff */
[----:B------:R-:W-:-:S03]  /*54ee0*/  ISETP.GE.AND P4, PT, R12, RZ, PT ;  /* 0x000000ff0c00720c */ /* 0x000fc60003f86270 */
[----:B------:R3:W-:Y:S01]  /*54ef0*/  @P2 STL [R5+-0x6c], R32 ;  /* 0xffff942005002387 */ /* 0x0007e20000100800 */
[----:B------:R-:W-:Y:S01]  /*54f00*/  @P2 IMAD.MOV.U32 R8, RZ, RZ, R32 ;  /* 0x000000ffff082224 */ /* 0x000fe200078e0020 */
[----:B------:R-:W4:Y:S01]  /*54f10*/  @P0 POPC R35, R40 ;  /* 0x0000002800230309 */ /* 0x000f220000000000 */
[----:B-1----:R-:W-:Y:S02]  /*54f20*/  ISETP.NE.OR P2, PT, R34, 0x1, !P1 ;  /* 0x000000012200780c */ /* 0x002fe40004f45670 */
[----:B0-----:R-:W-:Y:S02]  /*54f30*/  @!P5 LOP3.LUT R36, R36, 0x80000000, RZ, 0xfc, !PT ;  /* 0x800000002424d812 */ /* 0x001fe400078efcff */
[----:B------:R-:W-:-:S03]  /*54f40*/  ISETP.GE.AND P5, PT, R13, RZ, PT ;  /* 0x000000ff0d00720c */ /* 0x000fc60003fa6270 */
[-C--:B------:R-:W-:Y:S01]  /*54f50*/  @P4 LOP3.LUT R34, R12, R33.reuse, RZ, 0x30, !PT ;  /* 0x000000210c224212 */ /* 0x080fe200078e30ff */
[----:B------:R0:W-:Y:S01]  /*54f60*/  @P3 STL [R5+-0x8], R36 ;  /* 0xfffff82405003387 */ /* 0x0001e20000100800 */
[----:B------:R-:W-:Y:S01]  /*54f70*/  @P3 IMAD.MOV.U32 R9, RZ, RZ, R36 ;  /* 0x000000ffff093224 */ /* 0x000fe200078e0024 */
[----:B------:R-:W-:Y:S03]  /*54f80*/  POPC R57, R8 ;  /* 0x0000000800397309 */ /* 0x000fe60000000000 */
[----:B------:R-:W-:Y:S02]  /*54f90*/  @!P2 LOP3.LUT R38, R38, 0x80000000, RZ, 0xfc, !PT ;  /* 0x800000002626a812 */ /* 0x000fe400078efcff */
[----:B----4-:R-:W-:Y:S02]  /*54fa0*/  ISETP.NE.OR P3, PT, R35, 0x1, !P0 ;  /* 0x000000012300780c */ /* 0x010fe40004765670 */
[----:B---3--:R-:W-:Y:S01]  /*54fb0*/  @P5 LOP3.LUT R32, R13, R33, RZ, 0x30, !PT ;  /* 0x000000210d205212 */ /* 0x008fe200078e30ff */
[----:B------:R-:W1:Y:S01]  /*54fc0*/  @P4 POPC R37, R34 ;  /* 0x0000002200254309 */ /* 0x000e620000000000 */
[----:B------:R-:W-:Y:S01]  /*54fd0*/  ISETP.GE.AND P2, PT, R14, RZ, PT ;  /* 0x000000ff0e00720c */ /* 0x000fe20003f46270 */
[----:B------:R3:W-:Y:S01]  /*54fe0*/  @P1 STL [R5+0x5c], R38 ;  /* 0x00005c2605001387 */ /* 0x0007e20000100800 */
[----:B------:R-:W-:Y:S01]  /*54ff0*/  @P1 IMAD.MOV.U32 R10, RZ, RZ, R38 ;  /* 0x000000ffff0a1224 */ /* 0x000fe200078e0026 */
[----:B------:R-:W-:-:S04]  /*55000*/  ISETP.GE.AND P1, PT, R15, RZ, PT ;  /* 0x000000ff0f00720c */ /* 0x000fc80003f26270 */
[----:B------:R-:W4:Y:S02]  /*55010*/  @P5 POPC R35, R32 ;  /* 0x0000002000235309 */ /* 0x000f240000000000 */
[----:B------:R-:W-:-:S04]  /*55020*/  @!P3 LOP3.LUT R40, R40, 0x80000000, RZ, 0xfc, !PT ;  /* 0x800000002828b812 */ /* 0x000fc800078efcff */
[-C--:B0-----:R-:W-:Y:S01]  /*55030*/  @P2 LOP3.LUT R36, R14, R33.reuse, RZ, 0x30, !PT ;  /* 0x000000210e242212 */ /* 0x081fe200078e30ff */
[----:B------:R-:W-:Y:S01]  /*55040*/  @P0 STL [R5+0xc0], R40 ;  /* 0x0000c02805000387 */ /* 0x000fe20000100800 */
[----:B-1----:R-:W-:Y:S01]  /*55050*/  ISETP.NE.OR P3, PT, R37, 0x1, !P4 ;  /* 0x000000012500780c */ /* 0x002fe20006765670 */
[----:B------:R-:W-:Y:S01]  /*55060*/  @P0 IMAD.MOV.U32 R11, RZ, RZ, R40 ;  /* 0x000000ffff0b0224 */ /* 0x000fe200078e0028 */
[----:B------:R-:W0:Y:S01]  /*55070*/  @P2 POPC R37, R36 ;  /* 0x0000002400252309 */ /* 0x000e220000000000 */
[----:B------:R-:W-:Y:S02]  /*55080*/  @P1 LOP3.LUT R42, R15, R33, RZ, 0x30, !PT ;  /* 0x000000210f2a1212 */ /* 0x000fe400078e30ff */
[----:B----4-:R-:W-:-:S05]  /*55090*/  ISETP.NE.OR P0, PT, R35, 0x1, !P5 ;  /* 0x000000012300780c */ /* 0x010fca0006f05670 */
[----:B------:R-:W1:Y:S03]  /*550a0*/  @P1 POPC R35, R42 ;  /* 0x0000002a00231309 */ /* 0x000e660000000000 */
[----:B------:R-:W-:Y:S02]  /*550b0*/  @!P3 LOP3.LUT R34, R34, 0x80000000, RZ, 0xfc, !PT ;  /* 0x800000002222b812 */ /* 0x000fe400078efcff */
[----:B------:R-:W-:-:S03]  /*550c0*/  ISETP.GE.AND P3, PT, R16, RZ, PT ;  /* 0x000000ff1000720c */ /* 0x000fc60003f66270 */
[----:B------:R4:W-:Y:S01]  /*550d0*/  @P4 STL [R5+-0xcc], R34 ;  /* 0xffff342205004387 */ /* 0x0009e20000100800 */
[----:B------:R-:W-:Y:S01]  /*550e0*/  @P4 IMAD.MOV.U32 R12, RZ, RZ, R34 ;  /* 0x000000ffff0c4224 */ /* 0x000fe200078e0022 */
[----:B------:R-:W-:Y:S01]  /*550f0*/  @!P0 LOP3.LUT R32, R32, 0x80000000, RZ, 0xfc, !PT ;  /* 0x8000000020208812 */ /* 0x000fe200078efcff */
[----:B------:R-:W-:Y:S01]  /*55100*/  POPC R56, R9 ;  /* 0x0000000900387309 */ /* 0x000fe20000000000 */
[----:B0-----:R-:W-:Y:S02]  /*55110*/  ISETP.NE.OR P4, PT, R37, 0x1, !P2 ;  /* 0x000000012500780c */ /* 0x001fe40005785670 */
[----:B------:R-:W-:Y:S01]  /*55120*/  ISETP.GE.AND P0, PT, R17, RZ, PT ;  /* 0x000000ff1100720c */ /* 0x000fe20003f06270 */
[----:B------:R0:W-:Y:S01]  /*55130*/  @P5 STL [R5+-0x68], R32 ;  /* 0xffff982005005387 */ /* 0x0001e20000100800 */
[----:B------:R-:W-:Y:S01]  /*55140*/  @P5 IMAD.MOV.U32 R13, RZ, RZ, R32 ;  /* 0x000000ffff0d5224 */ /* 0x000fe200078e0020 */
[----:B-1----:R-:W-:Y:S02]  /*55150*/  ISETP.NE.OR P5, PT, R35, 0x1, !P1 ;  /* 0x000000012300780c */ /* 0x002fe40004fa5670 */
[----:B---3--:R-:W-:Y:S01]  /*55160*/  @P3 LOP3.LUT R38, R16, R33, RZ, 0x30, !PT ;  /* 0x0000002110263212 */ /* 0x008fe200078e30ff */
[----:B------:R-:W-:Y:S05]  /*55170*/  POPC R55, R10 ;  /* 0x0000000a00377309 */ /* 0x000fea0000000000 */
[----:B------:R-:W-:-:S02]  /*55180*/  @!P4 LOP3.LUT R36, R36, 0x80000000, RZ, 0xfc, !PT ;  /* 0x800000002424c812 */ /* 0x000fc400078efcff */
[----:B----4-:R-:W-:Y:S01]  /*55190*/  @P0 LOP3.LUT R34, R17, R33, RZ, 0x30, !PT ;  /* 0x0000002111220212 */ /* 0x010fe200078e30ff */
[----:B------:R-:W1:Y:S01]  /*551a0*/  @P3 POPC R37, R38 ;  /* 0x0000002600253309 */ /* 0x000e620000000000 */
[----:B------:R-:W-:Y:S01]  /*551b0*/  ISETP.GE.AND P4, PT, R18, RZ, PT ;  /* 0x000000ff1200720c */ /* 0x000fe20003f86270 */
[----:B------:R3:W-:Y:S01]  /*551c0*/  @P2 STL [R5+-0x4], R36 ;  /* 0xfffffc2405002387 */ /* 0x0007e20000100800 */
[----:B------:R-:W-:Y:S01]  /*551d0*/  @P2 IMAD.MOV.U32 R14, RZ, RZ, R36 ;  /* 0x000000ffff0e2224 */ /* 0x000fe200078e0024 */
[----:B------:R-:W-:Y:S02]  /*551e0*/  @!P5 LOP3.LUT R42, R42, 0x80000000, RZ, 0xfc, !PT ;  /* 0x800000002a2ad812 */ /* 0x000fe400078efcff */
[----:B------:R-:W-:Y:S02]  /*551f0*/  ISETP.GE.AND P2, PT, R19, RZ, PT ;  /* 0x000000ff1300720c */ /* 0x000fe40003f46270 */
[----:B------:R-:W4:Y:S01]  /*55200*/  @P0 POPC R35, R34 ;  /* 0x0000002200230309 */ /* 0x000f220000000000 */
[----:B------:R-:W-:Y:S01]  /*55210*/  @P1 STL [R5+0x60], R42 ;  /* 0x0000602a05001387 */ /* 0x000fe20000100800 */
[----:B------:R-:W-:-:S04]  /*55220*/  @P1 IMAD.MOV.U32 R15, RZ, RZ, R42 ;  /* 0x000000ffff0f1224 */ /* 0x000fc800078e002a */
[-C--:B0-----:R-:W-:Y:S02]  /*55230*/  @P4 LOP3.LUT R32, R18, R33.reuse, RZ, 0x30, !PT ;  /* 0x0000002112204212 */ /* 0x081fe400078e30ff */
[----:B-1----:R-:W-:Y:S01]  /*55240*/  ISETP.NE.OR P5, PT, R37, 0x1, !P3 ;  /* 0x000000012500780c */ /* 0x002fe20005fa5670 */
[----:B------:R-:W-:Y:S02]  /*55250*/  POPC R54, R11 ;  /* 0x0000000b00367309 */ /* 0x000fe40000000000 */
[----:B------:R-:W-:Y:S02]  /*55260*/  @P2 LOP3.LUT R40, R19, R33, RZ, 0x30, !PT ;  /* 0x0000002113282212 */ /* 0x000fe400078e30ff */
[----:B----4-:R-:W-:-:S04]  /*55270*/  ISETP.NE.OR P1, PT, R35, 0x1, !P0 ;  /* 0x000000012300780c */ /* 0x010fc80004725670 */
[----:B------:R-:W0:Y:S04]  /*55280*/  @P4 POPC R37, R32 ;  /* 0x0000002000254309 */ /* 0x000e280000000000 */
[----:B------:R-:W-:Y:S02]  /*55290*/  @!P5 LOP3.LUT R38, R38, 0x80000000, RZ, 0xfc, !PT ;  /* 0x800000002626d812 */ /* 0x000fe400078efcff */
[----:B------:R-:W-:Y:S02]  /*552a0*/  ISETP.GE.AND P5, PT, R20, RZ, PT ;  /* 0x000000ff1400720c */ /* 0x000fe40003fa6270 */
[----:B------:R-:W1:Y:S01]  /*552b0*/  @P2 POPC R35, R40 ;  /* 0x0000002800232309 */ /* 0x000e620000000000 */
[----:B------:R4:W-:Y:S01]  /*552c0*/  @P3 STL [R5+0xc4], R38 ;  /* 0x0000c42605003387 */ /* 0x0009e20000100800 */
[----:B------:R-:W-:Y:S01]  /*552d0*/  @P3 IMAD.MOV.U32 R16, RZ, RZ, R38 ;  /* 0x000000ffff103224 */ /* 0x000fe200078e0026 */
[----:B------:R-:W-:-:S02]  /*552e0*/  @!P1 LOP3.LUT R34, R34, 0x80000000, RZ, 0xfc, !PT ;  /* 0x8000000022229812 */ /* 0x000fc400078efcff */
[----:B------:R-:W-:Y:S02]  /*552f0*/  ISETP.GE.AND P1, PT, R21, RZ, PT ;  /* 0x000000ff1500720c */ /* 0x000fe40003f26270 */
[----:B0-----:R-:W-:Y:S01]  /*55300*/  ISETP.NE.OR P3, PT, R37, 0x1, !P4 ;  /* 0x000000012500780c */ /* 0x001fe20006765670 */
[----:B------:R0:W-:Y:S01]  /*55310*/  @P0 STL [R5+-0xc8], R34 ;  /* 0xffff382205000387 */ /* 0x0001e20000100800 */
[----:B------:R-:W-:Y:S01]  /*55320*/  @P0 IMAD.MOV.U32 R17, RZ, RZ, R34 ;  /* 0x000000ffff110224 */ /* 0x000fe200078e0022 */
[----:B------:R-:W-:Y:S01]  /*55330*/  POPC R53, R12 ;  /* 0x0000000c00357309 */ /* 0x000fe20000000000 */
[----:B---3--:R-:W-:Y:S02]  /*55340*/  @P5 LOP3.LUT R36, R20, R33, RZ, 0x30, !PT ;  /* 0x0000002114245212 */ /* 0x008fe400078e30ff */
[----:B-1----:R-:W-:-:S05]  /*55350*/  ISETP.NE.OR P0, PT, R35, 0x1, !P2 ;  /* 0x000000012300780c */ /* 0x002fca0005705670 */
[----:B------:R-:W1:Y:S01]  /*55360*/  @P5 POPC R37, R36 ;  /* 0x0000002400255309 */ /* 0x000e620000000000 */
[----:B----4-:R-:W-:Y:S02]  /*55370*/  @P1 LOP3.LUT R38, R21, R33, RZ, 0x30, !PT ;  /* 0x0000002115261212 */ /* 0x010fe400078e30ff */
[----:B------:R-:W-:Y:S02]  /*55380*/  @!P3 LOP3.LUT R32, R32, 0x80000000, RZ, 0xfc, !PT ;  /* 0x800000002020b812 */ /* 0x000fe400078efcff */
[----:B------:R-:W-:-:S03]  /*55390*/  ISETP.GE.AND P3, PT, R22, RZ, PT ;  /* 0x000000ff1600720c */ /* 0x000fc60003f66270 */
[----:B------:R-:W3:Y:S01]  /*553a0*/  @P1 POPC R35, R38 ;  /* 0x0000002600231309 */ /* 0x000ee20000000000 */
[----:B------:R4:W-:Y:S01]  /*553b0*/  @P4 STL [R5+-0x64], R32 ;  /* 0xffff9c2005004387 */ /* 0x0009e20000100800 */
[----:B------:R-:W-:Y:S01]  /*553c0*/  @P4 IMAD.MOV.U32 R18, RZ, RZ, R32 ;  /* 0x000000ffff124224 */ /* 0x000fe200078e0020 */
[----:B------:R-:W-:Y:S02]  /*553d0*/  @!P0 LOP3.LUT R40, R40, 0x80000000, RZ, 0xfc, !PT ;  /* 0x8000000028288812 */ /* 0x000fe400078efcff */
[----:B------:R-:W-:Y:S02]  /*553e0*/  ISETP.GE.AND P4, PT, R23, RZ, PT ;  /* 0x000000ff1700720c */ /* 0x000fe40003f86270 */
[----:B-1----:R-:W-:Y:S01]  /*553f0*/  ISETP.NE.OR P0, PT, R37, 0x1, !P5 ;  /* 0x000000012500780c */ /* 0x002fe20006f05670 */
[----:B------:R1:W-:Y:S01]  /*55400*/  @P2 STL [R5], R40 ;  /* 0x0000002805002387 */ /* 0x0003e20000100800 */
[----:B------:R-:W-:Y:S01]  /*55410*/  @P2 IMAD.MOV.U32 R19, RZ, RZ, R40 ;  /* 0x000000ffff132224 */ /* 0x000fe200078e0028 */
[----:B0-----:R-:W-:Y:S01]  /*55420*/  @P3 LOP3.LUT R34, R22, R33, RZ, 0x30, !PT ;  /* 0x0000002116223212 */ /* 0x001fe200078e30ff */
[----:B------:R-:W-:Y:S01]  /*55430*/  POPC R52, R13 ;  /* 0x0000000d00347309 */ /* 0x000fe20000000000 */
[----:B---3--:R-:W-:-:S06]  /*55440*/  ISETP.NE.OR P2, PT, R35, 0x1, !P1 ;  /* 0x000000012300780c */ /* 0x008fcc0004f45670 */
[----:B------:R-:W-:Y:S01]  /*55450*/  @P4 LOP3.LUT R42, R23, R33, RZ, 0x30, !PT ;  /* 0x00000021172a4212 */ /* 0x000fe200078e30ff */
[----:B------:R-:W0:Y:S01]  /*55460*/  @P3 POPC R37, R34 ;  /* 0x0000002200253309 */ /* 0x000e220000000000 */
[----:B------:R-:W-:Y:S02]  /*55470*/  @!P0 LOP3.LUT R36, R36, 0x80000000, RZ, 0xfc, !PT ;  /* 0x8000000024248812 */ /* 0x000fe400078efcff */
[----:B------:R-:W-:-:S03]  /*55480*/  ISETP.GE.AND P0, PT, R24, RZ, PT ;  /* 0x000000ff1800720c */ /* 0x000fc60003f06270 */
[----:B------:R3:W-:Y:S01]  /*55490*/  @P5 STL [R5+0x64], R36 ;  /* 0x0000642405005387 */ /* 0x0007e20000100800 */
[----:B------:R-:W-:Y:S01]  /*554a0*/  @P5 IMAD.MOV.U32 R20, RZ, RZ, R36 ;  /* 0x000000ffff145224 */ /* 0x000fe200078e0024 */
[----:B----4-:R-:W4:Y:S01]  /*554b0*/  @P4 POPC R32, R42 ;  /* 0x0000002a00204309 */ /* 0x010f220000000000 */
[----:B------:R-:W-:Y:S02]  /*554c0*/  @!P2 LOP3.LUT R38, R38, 0x80000000, RZ, 0xfc, !PT ;  /* 0x800000002626a812 */ /* 0x000fe400078efcff */
[----:B------:R-:W-:-:S03]  /*554d0*/  ISETP.GE.AND P2, PT, R25, RZ, PT ;  /* 0x000000ff1900720c */ /* 0x000fc60003f46270 */
[----:B------:R-:W-:Y:S01]  /*554e0*/  @P1 STL [R5+0xc8], R38 ;  /* 0x0000c82605001387 */ /* 0x000fe20000100800 */
[----:B0-----:R-:W-:Y:S01]  /*554f0*/  ISETP.NE.OR P5, PT, R37, 0x1, !P3 ;  /* 0x000000012500780c */ /* 0x001fe20005fa5670 */
[----:B------:R-:W-:Y:S01]  /*55500*/  @P1 IMAD.MOV.U32 R21, RZ, RZ, R38 ;  /* 0x000000ffff151224 */ /* 0x000fe200078e0026 */
[----:B-1----:R-:W-:Y:S01]  /*55510*/  @P0 LOP3.LUT R40, R24, R33, RZ, 0x30, !PT ;  /* 0x0000002118280212 */ /* 0x002fe200078e30ff */
[----:B------:R-:W-:Y:S01]  /*55520*/  POPC R51, R14 ;  /* 0x0000000e00337309 */ /* 0x000fe20000000000 */
[----:B----4-:R-:W-:-:S05]  /*55530*/  ISETP.NE.OR P1, PT, R32, 0x1, !P4 ;  /* 0x000000012000780c */ /* 0x010fca0006725670 */
[----:B------:R-:W-:Y:S02]  /*55540*/  @P2 LOP3.LUT R32, R25, R33, RZ, 0x30, !PT ;  /* 0x0000002119202212 */ /* 0x000fe400078e30ff */
[----:B------:R-:W0:Y:S02]  /*55550*/  @P0 POPC R35, R40 ;  /* 0x0000002800230309 */ /* 0x000e240000000000 */
[----:B------:R-:W-:Y:S02]  /*55560*/  @!P5 LOP3.LUT R34, R34, 0x80000000, RZ, 0xfc, !PT ;  /* 0x800000002222d812 */ /* 0x000fe400078efcff */
[----:B------:R-:W-:-:S03]  /*55570*/  ISETP.GE.AND P5, PT, R26, RZ, PT ;  /* 0x000000ff1a00720c */ /* 0x000fc60003fa6270 */
[----:B------:R1:W-:Y:S01]  /*55580*/  @P3 STL [R5+-0xc4], R34 ;  /* 0xffff3c2205003387 */ /* 0x0003e20000100800 */
[----:B---3--:R-:W3:Y:S01]  /*55590*/  @P2 POPC R36, R32 ;  /* 0x0000002000242309 */ /* 0x008ee20000000000 */
[----:B------:R-:W-:Y:S01]  /*555a0*/  @P3 IMAD.MOV.U32 R22, RZ, RZ, R34 ;  /* 0x000000ffff163224 */ /* 0x000fe200078e0022 */
[----:B------:R-:W-:Y:S02]  /*555b0*/  @!P1 LOP3.LUT R42, R42, 0x80000000, RZ, 0xfc, !PT ;  /* 0x800000002a2a9812 */ /* 0x000fe400078efcff */
[----:B------:R-:W-:Y:S02]  /*555c0*/  ISETP.GE.AND P3, PT, R27, RZ, PT ;  /* 0x000000ff1b00720c */ /* 0x000fe40003f66270 */
[----:B0-----:R-:W-:Y:S01]  /*555d0*/  ISETP.NE.OR P1, PT, R35, 0x1, !P0 ;  /* 0x000000012300780c */ /* 0x001fe20004725670 */
[----:B------:R-:W-:Y:S02]  /*555e0*/  @P4 STL [R5+-0x60], R42 ;  /* 0xffffa02a05004387 */ /* 0x000fe40000100800 */
[----:B------:R-:W-:Y:S01]  /*555f0*/  @P5 LOP3.LUT R60, R26, R33, RZ, 0x30, !PT ;  /* 0x000000211a3c5212 */ /* 0x000fe200078e30ff */
[----:B------:R-:W-:Y:S01]  /*55600*/  @P4 IMAD.MOV.U32 R23, RZ, RZ, R42 ;  /* 0x000000ffff174224 */ /* 0x000fe200078e002a */
[----:B------:R-:W-:Y:S01]  /*55610*/  POPC R50, R15 ;  /* 0x0000000f00327309 */ /* 0x000fe20000000000 */
[----:B---3--:R-:W-:-:S05]  /*55620*/  ISETP.NE.OR P4, PT, R36, 0x1, !P2 ;  /* 0x000000012400780c */ /* 0x008fca0005785670 */
[----:B------:R-:W-:Y:S02]  /*55630*/  @P3 LOP3.LUT R62, R27, R33, RZ, 0x30, !PT ;  /* 0x000000211b3e3212 */ /* 0x000fe400078e30ff */
[----:B------:R-:W0:Y:S01]  /*55640*/  @P5 POPC R35, R60 ;  /* 0x0000003c00235309 */ /* 0x000e220000000000 */
[----:B------:R-:W-:Y:S02]  /*55650*/  @!P1 LOP3.LUT R40, R40, 0x80000000, RZ, 0xfc, !PT ;  /* 0x8000000028289812 */ /* 0x000fe400078efcff */
[----:B------:R-:W-:-:S03]  /*55660*/  ISETP.GE.AND P1, PT, R28, RZ, PT ;  /* 0x000000ff1c00720c */ /* 0x000fc60003f26270 */
[----:B------:R-:W-:Y:S01]  /*55670*/  @P0 STL [R5+0x4], R40 ;  /* 0x0000042805000387 */ /* 0x000fe20000100800 */
[----:B------:R-:W-:Y:S01]  /*55680*/  @P0 IMAD.MOV.U32 R24, RZ, RZ, R40 ;  /* 0x000000ffff180224 */ /* 0x000fe200078e0028 */
[----:B-1----:R-:W1:Y:S01]  /*55690*/  @P3 POPC R34, R62 ;  /* 0x0000003e00223309 */ /* 0x002e620000000000 */
[----:B------:R-:W-:Y:S02]  /*556a0*/  @!P4 LOP3.LUT R32, R32, 0x80000000, RZ, 0xfc, !PT ;  /* 0x800000002020c812 */ /* 0x000fe400078efcff */
[----:B------:R-:W-:-:S03]  /*556b0*/  ISETP.GE.AND P0, PT, R29, RZ, PT ;  /* 0x000000ff1d00720c */ /* 0x000fc60003f06270 */
[----:B------:R3:W-:Y:S01]  /*556c0*/  @P2 STL [R5+0x68], R32 ;  /* 0x0000682005002387 */ /* 0x0007e20000100800 */
[----:B0-----:R-:W-:Y:S01]  /*556d0*/  ISETP.NE.OR P4, PT, R35, 0x1, !P5 ;  /* 0x000000012300780c */ /* 0x001fe20006f85670 */
[----:B------:R-:W-:Y:S01]  /*556e0*/  @P2 IMAD.MOV.U32 R25, RZ, RZ, R32 ;  /* 0x000000ffff192224 */ /* 0x000fe200078e0020 */
[----:B------:R-:W-:Y:S01]  /*556f0*/  @P1 LOP3.LUT R64, R28, R33, RZ, 0x30, !PT ;  /* 0x000000211c401212 */ /* 0x000fe200078e30ff */
[----:B------:R-:W-:Y:S01]  /*55700*/  POPC R49, R16 ;  /* 0x0000001000317309 */ /* 0x000fe20000000000 */
[----:B-1----:R-:W-:-:S05]  /*55710*/  ISETP.NE.OR P2, PT, R34, 0x1, !P3 ;  /* 0x000000012200780c */ /* 0x002fca0005f45670 */
[----:B------:R-:W-:Y:S02]  /*55720*/  @P0 LOP3.LUT R66, R29, R33, RZ, 0x30, !PT ;  /* 0x000000211d420212 */ /* 0x000fe400078e30ff */
[----:B------:R-:W0:Y:S02]  /*55730*/  @P1 POPC R35, R64 ;  /* 0x0000004000231309 */ /* 0x000e240000000000 */
[----:B------:R-:W-:Y:S02]  /*55740*/  @!P4 LOP3.LUT R60, R60, 0x80000000, RZ, 0xfc, !PT ;  /* 0x800000003c3cc812 */ /* 0x000fe400078efcff */
[----:B------:R-:W-:-:S03]  /*55750*/  ISETP.GE.AND P4, PT, R30, RZ, PT ;  /* 0x000000ff1e00720c */ /* 0x000fc60003f86270 */
[----:B------:R1:W-:Y:S01]  /*55760*/  @P5 STL [R5+0xcc], R60 ;  /* 0x0000cc3c05005387 */ /* 0x0003e20000100800 */
[----:B------:R-:W4:Y:S01]  /*55770*/  @P0 POPC R34, R66 ;  /* 0x0000004200220309 */ /* 0x000f220000000000 */
[----:B------:R-:W-:Y:S01]  /*55780*/  @P5 IMAD.MOV.U32 R26, RZ, RZ, R60 ;  /* 0x000000ffff1a5224 */ /* 0x000fe200078e003c */
[----:B------:R-:W-:Y:S02]  /*55790*/  @!P2 LOP3.LUT R62, R62, 0x80000000, RZ, 0xfc, !PT ;  /* 0x800000003e3ea812 */ /* 0x000fe400078efcff */
[----:B------:R-:W-:Y:S02]  /*557a0*/  ISETP.GE.U32.AND P5, PT, R6, 0x14, PT ;  /* 0x000000140600780c */ /* 0x000fe40003fa6070 */
[----:B0-----:R-:W-:Y:S01]  /*557b0*/  ISETP.NE.OR P2, PT, R35, 0x1, !P1 ;  /* 0x000000012300780c */ /* 0x001fe20004f45670 */
[----:B------:R1:W-:Y:S02]  /*557c0*/  @P3 STL [R5+-0xc0], R62 ;  /* 0xffff403e05003387 */ /* 0x0003e40000100800 */
[----:B------:R-:W-:Y:S01]  /*557d0*/  @P4 LOP3.LUT R68, R30, R33, RZ, 0x30, !PT ;  /* 0x000000211e444212 */ /* 0x000fe200078e30ff */
[----:B------:R-:W-:Y:S01]  /*557e0*/  @P3 IMAD.MOV.U32 R27, RZ, RZ, R62 ;  /* 0x000000ffff1b3224 */ /* 0x000fe200078e003e */
[----:B------:R-:W-:Y:S01]  /*557f0*/  POPC R48, R17 ;  /* 0x0000001100307309 */ /* 0x000fe20000000000 */
[----:B------:R-:W-:-:S07]  /*55800*/  ISETP.NE.AND P3, PT, R56, 0x2, PT ;  /* 0x000000023800780c */ /* 0x000fce0003f65270 */
[----:B---3--:R-:W0:Y:S01]  /*55810*/  @P4 POPC R32, R68 ;  /* 0x0000004400204309 */ /* 0x008e220000000000 */
[----:B------:R-:W-:Y:S02]  /*55820*/  @!P2 LOP3.LUT R64, R64, 0x80000000, RZ, 0xfc, !PT ;  /* 0x800000004040a812 */ /* 0x000fe400078efcff */
[----:B----4-:R-:W-:-:S03]  /*55830*/  ISETP.NE.OR P2, PT, R34, 0x1, !P0 ;  /* 0x000000012200780c */ /* 0x010fc60004745670 */
[----:B------:R1:W-:Y:S01]  /*55840*/  @P1 STL [R5+-0x5c], R64 ;  /* 0xffffa44005001387 */ /* 0x0003e20000100800 */
[----:B------:R-:W-:Y:S01]  /*55850*/  @P1 IMAD.MOV.U32 R28, RZ, RZ, R64 ;  /* 0x000000ffff1c1224 */ /* 0x000fe200078e0040 */
[----:B------:R-:W-:Y:S01]  /*55860*/  POPC R47, R18 ;  /* 0x00000012002f7309 */ /* 0x000fe20000000000 */
[----:B------:R-:W-:-:S07]  /*55870*/  ISETP.NE.AND P1, PT, R54, 0x2, PT ;  /* 0x000000023600780c */ /* 0x000fce0003f25270 */
[----:B------:R-:W-:Y:S01]  /*55880*/  @!P2 LOP3.LUT R66, R66, 0x80000000, RZ, 0xfc, !PT ;  /* 0x800000004242a812 */ /* 0x000fe200078efcff */
[----:B------:R-:W-:Y:S01]  /*55890*/  POPC R46, R19 ;  /* 0x00000013002e7309 */ /* 0x000fe20000000000 */
[----:B0-----:R-:W-:-:S03]  /*558a0*/  ISETP.NE.OR P2, PT, R32, 0x1, !P4 ;  /* 0x000000012000780c */ /* 0x001fc60006745670 */
[----:B------:R1:W-:Y:S01]  /*558b0*/  @P0 STL [R5+0x8], R66 ;  /* 0x0000084205000387 */ /* 0x0003e20000100800 */
[----:B------:R-:W-:-:S03]  /*558c0*/  @P0 IMAD.MOV.U32 R29, RZ, RZ, R66 ;  /* 0x000000ffff1d0224 */ /* 0x000fc600078e0042 */
[----:B------:R-:W-:Y:S06]  /*558d0*/  POPC R44, R20 ;  /* 0x00000014002c7309 */ /* 0x000fec0000000000 */
[----:B------:R-:W-:Y:S02]  /*558e0*/  @!P2 LOP3.LUT R68, R68, 0x80000000, RZ, 0xfc, !PT ;  /* 0x800000004444a812 */ /* 0x000fe400078efcff */
[----:B-----5:R-:W-:Y:S01]  /*558f0*/  ISETP.GE.AND P2, PT, R0, RZ, PT ;  /* 0x000000ff0000720c */ /* 0x020fe20003f46270 */
[----:B------:R-:W-:Y:S02]  /*55900*/  POPC R41, R21 ;  /* 0x0000001500297309 */ /* 0x000fe40000000000 */
[----:B------:R1:W-:Y:S01]  /*55910*/  @P4 STL [R5+0x6c], R68 ;  /* 0x00006c4405004387 */ /* 0x0003e20000100800 */
[----:B------:R-:W-:Y:S01]  /*55920*/  @P4 IMAD.MOV.U32 R30, RZ, RZ, R68 ;  /* 0x000000ffff1e4224 */ /* 0x000fe200078e0044 */
[----:B------:R-:W-:-:S04]  /*55930*/  ISETP.NE.AND P4, PT, R57, 0x2, PT ;  /* 0x000000023900780c */ /* 0x000fc80003f85270 */
[----:B------:R-:W-:Y:S01]  /*55940*/  POPC R40, R22 ;  /* 0x0000001600287309 */ /* 0x000fe20000000000 */
[----:B------:R-:W-:-:S03]  /*55950*/  ISETP.LT.OR P4, PT, R8, RZ, P4 ;  /* 0x000000ff0800720c */ /* 0x000fc60002781670 */
[----:B------:R-:W-:-:S04]  /*55960*/  @P2 LOP3.LUT R58, R0, R33, RZ, 0x30, !PT ;  /* 0x00000021003a2212 */ /* 0x000fc800078e30ff */
[----:B------:R-:W0:Y:S08]  /*55970*/  @P2 POPC R32, R58 ;  /* 0x0000003a00202309 */ /* 0x000e300000000000 */
[----:B------:R-:W-:Y:S01]  /*55980*/  POPC R39, R23 ;  /* 0x0000001700277309 */ /* 0x000fe20000000000 */
[----:B0-----:R-:W-:-:S07]  /*55990*/  ISETP.NE.OR P6, PT, R32, 0x1, !P2 ;  /* 0x000000012000780c */ /* 0x001fce00057c5670 */
[----:B------:R-:W-:Y:S08]  /*559a0*/  POPC R38, R24 ;  /* 0x0000001800267309 */ /* 0x000ff00000000000 */
[----:B------:R-:W-:Y:S01]  /*559b0*/  POPC R37, R25 ;  /* 0x0000001900257309 */ /* 0x000fe20000000000 */
[----:B------:R-:W-:-:S07]  /*559c0*/  @!P6 LOP3.LUT R58, R58, 0x80000000, RZ, 0xfc, !PT ;  /* 0x800000003a3ae812 */ /* 0x000fce00078efcff */
[----:B------:R-:W-:Y:S01]  /*559d0*/  POPC R36, R26 ;  /* 0x0000001a00247309 */ /* 0x000fe20000000000 */
[----:B------:R-:W-:Y:S01]  /*559e0*/  @P2 IMAD.MOV.U32 R0, RZ, RZ, R58 ;  /* 0x000000ffff002224 */ /* 0x000fe200078e003a */
[----:B------:R1:W-:Y:S01]  /*559f0*/  @P2 STL [R5+-0xd0], R58 ;  /* 0xffff303a05002387 */ /* 0x0003e20000100800 */
[----:B------:R-:W-:-:S03]  /*55a00*/  ISETP.NE.AND P2, PT, R55, 0x2, PT ;  /* 0x000000023700780c */ /* 0x000fc60003f45270 */
[----:B------:R1:W-:Y:S02]  /*55a10*/  STL.128 [R1], RZ ;  /* 0x000000ff01007387 */ /* 0x0003e40000100c00 */
[----:B------:R-:W0:Y:S02]  /*55a20*/  POPC R32, R0 ;  /* 0x0000000000207309 */ /* 0x000e240000000000 */
[----:B------:R1:W-:Y:S04]  /*55a30*/  STL.128 [R1+0x10], RZ ;  /* 0x000010ff01007387 */ /* 0x0003e80000100c00 */
[----:B------:R1:W-:Y:S02]  /*55a40*/  STL.128 [R1+0x20], RZ ;  /* 0x000020ff01007387 */ /* 0x0003e40000100c00 */
[----:B------:R1:W3:Y:S02]  /*55a50*/  POPC R35, R27 ;  /* 0x0000001b00237309 */ /* 0x0002e40000000000 */
[----:B------:R1:W-:Y:S04]  /*55a60*/  STL.128 [R1+0x30], RZ ;  /* 0x000030ff01007387 */ /* 0x0003e80000100c00 */
[----:B------:R1:W-:Y:S01]  /*55a70*/  STL.128 [R1+0x40], RZ ;  /* 0x000040ff01007387 */ /* 0x0003e20000100c00 */
[----:B0-----:R-:W-:Y:S01]  /*55a80*/  ISETP.NE.AND P0, PT, R32, 0x2, PT ;  /* 0x000000022000780c */ /* 0x001fe20003f05270 */
[----:B------:R1:W0:Y:S02]  /*55a90*/  POPC R34, R28 ;  /* 0x0000001c00227309 */ /* 0x0002240000000000 */
[----:B------:R1:W-:Y:S01]  /*55aa0*/  STL.128 [R1+0x50], RZ ;  /* 0x000050ff01007387 */ /* 0x0003e20000100c00 */
[----:B------:R-:W-:-:S03]  /*55ab0*/  ISETP.LT.OR P0, PT, R0, RZ, P0 ;  /* 0x000000ff0000720c */ /* 0x000fc60000701670 */
[----:B------:R1:W-:Y:S02]  /*55ac0*/  STL.128 [R1+0x60], RZ ;  /* 0x000060ff01007387 */ /* 0x0003e40000100c00 */
[----:B------:R1:W4:Y:S02]  /*55ad0*/  POPC R33, R29 ;  /* 0x0000001d00217309 */ /* 0x0003240000000000 */
[----:B------:R1:W-:Y:S06]  /*55ae0*/  STL.128 [R1+0x70], RZ ;  /* 0x000070ff01007387 */ /* 0x0003ec0000100c00 */
[----:B------:R1:W0:Y:S01]  /*55af0*/  POPC R42, R30 ;  /* 0x0000001e002a7309 */ /* 0x0002220000000000 */
[----:B---3--:R-:W-:Y:S05]  /*55b00*/  @P0 BRA `(.L_x_2297) ;  /* 0x0000000000340947 */ /* 0x008fea0003800000 */
[----:B------:R-:W3:Y:S01]  /*55b10*/  FLO.U32 R45, R0 ;  /* 0x00000000002d7300 */ /* 0x000ee200000e0000 */
[----:B-1----:R-:W-:Y:S01]  /*55b20*/  IMAD.MOV.U32 R58, RZ, RZ, -0x80000000 ;  /* 0x80000000ff3a7424 */ /* 0x002fe200078e00ff */
[----:B---3--:R-:W-:-:S04]  /*55b30*/  IADD3 R45, PT, PT, -R45, 0x1f, RZ ;  /* 0x0000001f2d2d7810 */ /* 0x008fc80007ffe1ff */
[----:B------:R-:W-:-:S04]  /*55b40*/  SHF.R.U32.HI R63, RZ, R45, R58 ;  /* 0x0000002dff3f7219 */ /* 0x000fc8000001163a */
[----:B------:R-:W-:-:S04]  /*55b50*/  LOP3.LUT R58, R63, R0, RZ, 0x3c, !PT ;  /* 0x000000003f3a7212 */ /* 0x000fc800078e3cff */
[----:B------:R-:W1:Y:S02]  /*55b60*/  FLO.U32 R45, R58 ;  /* 0x0000003a002d7300 */ /* 0x000e6400000e0000 */
[----:B-1----:R-:W-:-:S05]  /*55b70*/  IMAD R59, R45, 0x4, R2 ;  /* 0x000000042d3b7824 */ /* 0x002fca00078e0202 */
[----:B------:R-:W3:Y:S01]  /*55b80*/  LDL R60, [R59] ;  /* 0x000000003b3c7983 */ /* 0x000ee20000100800 */
[----:B------:R-:W-:Y:S01]  /*55b90*/  IMAD.MOV.U32 R45, RZ, RZ, R0 ;  /* 0x000000ffff2d7224 */ /* 0x000fe200078e0000 */
[----:B---3--:R-:W-:-:S13]  /*55ba0*/  LOP3.LUT P0, RZ, R60, R63, RZ, 0xc0, !PT ;  /* 0x0000003f3cff7212 */ /* 0x008fda000780c0ff */
[----:B------:R-:W-:Y:S01]  /*55bb0*/  @!P0 LOP3.LUT R60, R60, R63, RZ, 0xfc, !PT ;  /* 0x0000003f3c3c8212 */ /* 0x000fe200078efcff */
[----:B------:R-:W-:-:S04]  /*55bc0*/  @!P0 IMAD.MOV.U32 R45, RZ, RZ, RZ ;  /* 0x000000ffff2d8224 */ /* 0x000fc800078e00ff */
[----:B------:R3:W-:Y:S03]  /*55bd0*/  @!P0 STL [R59], R60 ;  /* 0x0000003c3b008387 */ /* 0x0007e60000100800 */
.L_x_2297:
[----:B------:R-:W-:Y:S05]  /*55be0*/  BSYNC.RECONVERGENT B1 ;  /* 0x0000000000017941 */ /* 0x000fea0003800200 */
.L_x_2296:
[----:B------:R-:W-:Y:S01]  /*55bf0*/  BSSY.RECONVERGENT B1, `(.L_x_2298) ;  /* 0x000000f000017945 */ /* 0x000fe20003800200 */
[----:B------:R-:W-:-:S03]  /*55c00*/  ISETP.NE.AND P0, PT, R53, 0x2, PT ;  /* 0x000000023500780c */ /* 0x000fc60003f05270 */
[----:B------:R-:W-:Y:S10]  /*55c10*/  @P4 BRA `(.L_x_2299) ;  /* 0x0000000000304947 */ /* 0x000ff40003800000 */
[----:B-1----:R-:W1:Y:S01]  /*55c20*/  FLO.U32 R58, R8 ;  /* 0x00000008003a7300 */ /* 0x002e6200000e0000 */
[----:B------:R-:W-:Y:S01]  /*55c30*/  IMAD.MOV.U32 R63, RZ, RZ, -0x80000000 ;  /* 0x80000000ff3f7424 */ /* 0x000fe200078e00ff */
[----:B-1----:R-:W-:-:S04]  /*55c40*/  IADD3 R58, PT, PT, -R58, 0x1f, RZ ;  /* 0x0000001f3a3a7810 */ /* 0x002fc80007ffe1ff */
[----:B------:R-:W-:-:S04]  /*55c50*/  SHF.R.U32.HI R63, RZ, R58, R63 ;  /* 0x0000003aff3f7219 */ /* 0x000fc8000001163f */
[----:B------:R-:W-:-:S04]  /*55c60*/  LOP3.LUT R58, R63, R8, RZ, 0x3c, !PT ;  /* 0x000000083f3a7212 */ /* 0x000fc800078e3cff */
[----:B---3--:R-:W1:Y:S02]  /*55c70*/  FLO.U32 R59, R58 ;  /* 0x0000003a003b7300 */ /* 0x008e6400000e0000 */
[----:B-1----:R-:W-:-:S05]  /*55c80*/  IMAD R59, R59, 0x4, R2 ;  /* 0x000000043b3b7824 */ /* 0x002fca00078e0202 */
[----:B------:R-:W3:Y:S02]  /*55c90*/  LDL R60, [R59] ;  /* 0x000000003b3c7983 */ /* 0x000ee40000100800 */
[----:B---3--:R-:W-:-:S13]  /*55ca0*/  LOP3.LUT P4, RZ, R60, R63, RZ, 0xc0, !PT ;  /* 0x0000003f3cff7212 */ /* 0x008fda000788c0ff */
[----:B------:R-:W-:Y:S02]  /*55cb0*/  @!P4 LOP3.LUT R60, R60, R63, RZ, 0xfc, !PT ;  /* 0x0000003f3c3cc212 */ /* 0x000fe400078efcff */
[----:B------:R-:W-:-:S03]  /*55cc0*/  @P4 LOP3.LUT R45, R8, R45, RZ, 0xfc, !PT ;  /* 0x0000002d082d4212 */ /* 0x000fc600078efcff */
[----:B------:R1:W-:Y:S04]  /*55cd0*/  @!P4 STL [R59], R60 ;  /* 0x0000003c3b00c387 */ /* 0x0003e80000100800 */
.L_x_2299:
[----:B------:R-:W-:Y:S05]  /*55ce0*/  BSYNC.RECONVERGENT B1 ;  /* 0x0000000000017941 */ /* 0x000fea0003800200 */
.L_x_2298:
[----:B------:R-:W-:Y:S01]  /*55cf0*/  ISETP.LT.OR P3, PT, R9, RZ, P3 ;  /* 0x000000ff0900720c */ /* 0x000fe20001f61670 */
[----:B------:R-:W-:Y:S01]  /*55d00*/  BSSY.RECONVERGENT B1, `(.L_x_2300) ;  /* 0x0000010000017945 */ /* 0x000fe20003800200 */
[----:B------:R-:W-:Y:S02]  /*55d10*/  ISETP.NE.AND P4, PT, R52, 0x2, PT ;  /* 0x000000023400780c */ /* 0x000fe40003f85270 */
[----:B------:R-:W-:-:S09]  /*55d20*/  ISETP.LT.OR P2, PT, R10, RZ, P2 ;  /* 0x000000ff0a00720c */ /* 0x000fd20001741670 */
[----:B------:R-:W-:Y:S05]  /*55d30*/  @P3 BRA `(.L_x_2301) ;  /* 0x0000000000303947 */ /* 0x000fea0003800000 */
[----:B-1----:R-:W1:Y:S01]  /*55d40*/  FLO.U32 R58, R9 ;  /* 0x00000009003a7300 */ /* 0x002e6200000e0000 */
[----:B---3--:R-:W-:Y:S01]  /*55d50*/  IMAD.MOV.U32 R59, RZ, RZ, -0x80000000 ;  /* 0x80000000ff3b7424 */ /* 0x008fe200078e00ff */
[----:B-1----:R-:W-:-:S04]  /*55d60*/  IADD3 R58, PT, PT, -R58, 0x1f, RZ ;  /* 0x0000001f3a3a7810 */ /* 0x002fc80007ffe1ff */
[----:B------:R-:W-:-:S04]  /*55d70*/  SHF.R.U32.HI R60, RZ, R58, R59 ;  /* 0x0000003aff3c7219 */ /* 0x000fc8000001163b */
[----:B------:R-:W-:-:S04]  /*55d80*/  LOP3.LUT R58, R60, R9, RZ, 0x3c, !PT ;  /* 0x000000093c3a7212 */ /* 0x000fc800078e3cff */
[----:B------:R-:W1:Y:S02]  /*55d90*/  FLO.U32 R59, R58 ;  /* 0x0000003a003b7300 */ /* 0x000e6400000e0000 */
[----:B-1----:R-:W-:-:S05]  /*55da0*/  IMAD R59, R59, 0x4, R2 ;  /* 0x000000043b3b7824 */ /* 0x002fca00078e0202 */
[----:B------:R-:W3:Y:S02]  /*55db0*/  LDL R63, [R59] ;  /* 0x000000003b3f7983 */ /* 0x000ee40000100800 */
[----:B---3--:R-:W-:-:S13]  /*55dc0*/  LOP3.LUT P3, RZ, R63, R60, RZ, 0xc0, !PT ;  /* 0x0000003c3fff7212 */ /* 0x008fda000786c0ff */
[----:B------:R-:W-:Y:S02]  /*55dd0*/  @!P3 LOP3.LUT R60, R63, R60, RZ, 0xfc, !PT ;  /* 0x0000003c3f3cb212 */ /* 0x000fe400078efcff */
[----:B------:R-:W-:-:S03]  /*55de0*/  @P3 LOP3.LUT R45, R9, R45, RZ, 0xfc, !PT ;  /* 0x0000002d092d3212 */ /* 0x000fc600078efcff */
[----:B------:R1:W-:Y:S04]  /*55df0*/  @!P3 STL [R59], R60 ;  /* 0x0000003c3b00b387 */ /* 0x0003e80000100800 */
.L_x_2301:
[----:B------:R-:W-:Y:S05]  /*55e00*/  BSYNC.RECONVERGENT B1 ;  /* 0x0000000000017941 */ /* 0x000fea0003800200 */
.L_x_2300:
        /* <DEDUP_REMOVED lines=15> */
.L_x_2303:
[----:B------:R-:W-:Y:S05]  /*55f00*/  BSYNC.RECONVERGENT B1 ;  /* 0x0000000000017941 */ /* 0x000fea0003800200 */
.L_x_2302:
        /* <DEDUP_REMOVED lines=17> */
.L_x_2305:
[----:B------:R-:W-:Y:S05]  /*56020*/  BSYNC.RECONVERGENT B1 ;  /* 0x0000000000017941 */ /* 0x000fea0003800200 */
.L_x_2304:
        /* <DEDUP_REMOVED lines=15> */
.L_x_2307:
[----:B------:R-:W-:Y:S05]  /*56120*/  BSYNC.RECONVERGENT B1 ;  /* 0x0000000000017941 */ /* 0x000fea0003800200 */
.L_x_2306:
        /* <DEDUP_REMOVED lines=17> */
.L_x_2309:
[----:B------:R-:W-:Y:S05]  /*56240*/  BSYNC.RECONVERGENT B1 ;  /* 0x0000000000017941 */ /* 0x000fea0003800200 */
.L_x_2308:
        /* <DEDUP_REMOVED lines=15> */
.L_x_2311:
[----:B------:R-:W-:Y:S05]  /*56340*/  BSYNC.RECONVERGENT B1 ;  /* 0x0000000000017941 */ /* 0x000fea0003800200 */
.L_x_2310:
        /* <DEDUP_REMOVED lines=17> */
.L_x_2313:
[----:B------:R-:W-:Y:S05]  /*56460*/  BSYNC.RECONVERGENT B1 ;  /* 0x0000000000017941 */ /* 0x000fea0003800200 */
.L_x_2312:
        /* <DEDUP_REMOVED lines=15> */
.L_x_2315:
[----:B------:R-:W-:Y:S05]  /*56560*/  BSYNC.RECONVERGENT B1 ;  /* 0x0000000000017941 */ /* 0x000fea0003800200 */
.L_x_2314:
        /* <DEDUP_REMOVED lines=17> */
.L_x_2317:
[----:B------:R-:W-:Y:S05]  /*56680*/  BSYNC.RECONVERGENT B1 ;  /* 0x0000000000017941 */ /* 0x000fea0003800200 */
.L_x_2316:
        /* <DEDUP_REMOVED lines=15> */
.L_x_2319:
[----:B------:R-:W-:Y:S05]  /*56780*/  BSYNC.RECONVERGENT B1 ;  /* 0x0000000000017941 */ /* 0x000fea0003800200 */
.L_x_2318:
        /* <DEDUP_REMOVED lines=17> */
.L_x_2321:
[----:B------:R-:W-:Y:S05]  /*568a0*/  BSYNC.RECONVERGENT B1 ;  /* 0x0000000000017941 */ /* 0x000fea0003800200 */
.L_x_2320:
        /* <DEDUP_REMOVED lines=15> */
.L_x_2323:
[----:B------:R-:W-:Y:S05]  /*569a0*/  BSYNC.RECONVERGENT B1 ;  /* 0x0000000000017941 */ /* 0x000fea0003800200 */
.L_x_2322:
        /* <DEDUP_REMOVED lines=17> */
.L_x_2325:
[----:B------:R-:W-:Y:S05]  /*56ac0*/  BSYNC.RECONVERGENT B1 ;  /* 0x0000000000017941 */ /* 0x000fea0003800200 */
.L_x_2324:
        /* <DEDUP_REMOVED lines=15> */
.L_x_2327:
[----:B------:R-:W-:Y:S05]  /*56bc0*/  BSYNC.RECONVERGENT B1 ;  /* 0x0000000000017941 */ /* 0x000fea0003800200 */
.L_x_2326:
        /* <DEDUP_REMOVED lines=17> */
.L_x_2329:
[----:B------:R-:W-:Y:S05]  /*56ce0*/  BSYNC.RECONVERGENT B1 ;  /* 0x0000000000017941 */ /* 0x000fea0003800200 */
.L_x_2328:
[----:B------:R-:W-:Y:S01]  /*56cf0*/  BSSY.RECONVERGENT B1, `(.L_x_2330) ;  /* 0x000000f000017945 */ /* 0x000fe20003800200 */
[----:B0-----:R-:W-:-:S03]  /*56d00*/  ISETP.NE.AND P4, PT, R34, 0x2, PT ;  /* 0x000000022200780c */ /* 0x001fc60003f85270 */
[----:B------:R-:W-:Y:S10]  /*56d10*/  @P3 BRA `(.L_x_2331) ;  /* 0x0000000000303947 */ /* 0x000ff40003800000 */
[----:B-1----:R-:W0:Y:S01]  /*56d20*/  FLO.U32 R58, R24 ;  /* 0x00000018003a7300 */ /* 0x002e2200000e0000 */
[----:B------:R-:W-:Y:S01]  /*56d30*/  IMAD.MOV.U32 R63, RZ, RZ, -0x80000000 ;  /* 0x80000000ff3f7424 */ /* 0x000fe200078e00ff */
[----:B0-----:R-:W-:-:S04]  /*56d40*/  IADD3 R58, PT, PT, -R58, 0x1f, RZ ;  /* 0x0000001f3a3a7810 */ /* 0x001fc80007ffe1ff */
[----:B------:R-:W-:-:S04]  /*56d50*/  SHF.R.U32.HI R63, RZ, R58, R63 ;  /* 0x0000003aff3f7219 */ /* 0x000fc8000001163f */
[----:B------:R-:W-:-:S04]  /*56d60*/  LOP3.LUT R58, R63, R24, RZ, 0x3c, !PT ;  /* 0x000000183f3a7212 */ /* 0x000fc800078e3cff */
[----:B---3--:R-:W0:Y:S02]  /*56d70*/  FLO.U32 R59, R58 ;  /* 0x0000003a003b7300 */ /* 0x008e2400000e0000 */
[----:B0-----:R-:W-:-:S05]  /*56d80*/  IMAD R59, R59, 0x4, R2 ;  /* 0x000000043b3b7824 */ /* 0x001fca00078e0202 */
[----:B------:R-:W3:Y:S02]  /*56d90*/  LDL R60, [R59] ;  /* 0x000000003b3c7983 */ /* 0x000ee40000100800 */
[----:B---3--:R-:W-:-:S13]  /*56da0*/  LOP3.LUT P3, RZ, R60, R63, RZ, 0xc0, !PT ;  /* 0x0000003f3cff7212 */ /* 0x008fda000786c0ff */
[----:B------:R-:W-:Y:S02]  /*56db0*/  @!P3 LOP3.LUT R60, R60, R63, RZ, 0xfc, !PT ;  /* 0x0000003f3c3cb212 */ /* 0x000fe400078efcff */
[----:B------:R-:W-:-:S03]  /*56dc0*/  @P3 LOP3.LUT R45, R24, R45, RZ, 0xfc, !PT ;  /* 0x0000002d182d3212 */ /* 0x000fc600078efcff */
[----:B------:R0:W-:Y:S04]  /*56dd0*/  @!P3 STL [R59], R60 ;  /* 0x0000003c3b00b387 */ /* 0x0001e80000100800 */
.L_x_2331:
[----:B------:R-:W-:Y:S05]  /*56de0*/  BSYNC.RECONVERGENT B1 ;  /* 0x0000000000017941 */ /* 0x000fea0003800200 */
.L_x_2330:
[----:B------:R-:W-:Y:S01]  /*56df0*/  ISETP.LT.OR P2, PT, R25, RZ, P2 ;  /* 0x000000ff1900720c */ /* 0x000fe20001741670 */
[----:B------:R-:W-:Y:S01]  /*56e00*/  BSSY.RECONVERGENT B1, `(.L_x_2332) ;  /* 0x0000010000017945 */ /* 0x000fe20003800200 */
[----:B----4-:R-:W-:Y:S02]  /*56e10*/  ISETP.NE.AND P3, PT, R33, 0x2, PT ;  /* 0x000000022100780c */ /* 0x010fe40003f65270 */
[----:B------:R-:W-:-:S09]  /*56e20*/  ISETP.LT.OR P1, PT, R26, RZ, P1 ;  /* 0x000000ff1a00720c */ /* 0x000fd20000f21670 */
[----:B------:R-:W-:Y:S05]  /*56e30*/  @P2 BRA `(.L_x_2333) ;  /* 0x0000000000302947 */ /* 0x000fea0003800000 */
[----:B-1----:R-:W1:Y:S01]  /*56e40*/  FLO.U32 R58, R25 ;  /* 0x00000019003a7300 */ /* 0x002e6200000e0000 */
[----:B0--3--:R-:W-:Y:S01]  /*56e50*/  IMAD.MOV.U32 R59, RZ, RZ, -0x80000000 ;  /* 0x80000000ff3b7424 */ /* 0x009fe200078e00ff */
[----:B-1----:R-:W-:-:S04]  /*56e60*/  IADD3 R58, PT, PT, -R58, 0x1f, RZ ;  /* 0x0000001f3a3a7810 */ /* 0x002fc80007ffe1ff */
[----:B------:R-:W-:-:S04]  /*56e70*/  SHF.R.U32.HI R60, RZ, R58, R59 ;  /* 0x0000003aff3c7219 */ /* 0x000fc8000001163b */
[----:B------:R-:W-:-:S04]  /*56e80*/  LOP3.LUT R58, R60, R25, RZ, 0x3c, !PT ;  /* 0x000000193c3a7212 */ /* 0x000fc800078e3cff */
[----:B------:R-:W0:Y:S02]  /*56e90*/  FLO.U32 R59, R58 ;  /* 0x0000003a003b7300 */ /* 0x000e2400000e0000 */
[----:B0-----:R-:W-:-:S05]  /*56ea0*/  IMAD R59, R59, 0x4, R2 ;  /* 0x000000043b3b7824 */ /* 0x001fca00078e0202 */
[----:B------:R-:W3:Y:S02]  /*56eb0*/  LDL R63, [R59] ;  /* 0x000000003b3f7983 */ /* 0x000ee40000100800 */
[----:B---3--:R-:W-:-:S13]  /*56ec0*/  LOP3.LUT P2, RZ, R63, R60, RZ, 0xc0, !PT ;  /* 0x0000003c3fff7212 */ /* 0x008fda000784c0ff */
[----:B------:R-:W-:Y:S02]  /*56ed0*/  @!P2 LOP3.LUT R60, R63, R60, RZ, 0xfc, !PT ;  /* 0x0000003c3f3ca212 */ /* 0x000fe400078efcff */
[----:B------:R-:W-:-:S03]  /*56ee0*/  @P2 LOP3.LUT R45, R25, R45, RZ, 0xfc, !PT ;  /* 0x0000002d192d2212 */ /* 0x000fc600078efcff */
[----:B------:R4:W-:Y:S04]  /*56ef0*/  @!P2 STL [R59], R60 ;  /* 0x0000003c3b00a387 */ /* 0x0009e80000100800 */
.L_x_2333:
[----:B------:R-:W-:Y:S05]  /*56f00*/  BSYNC.RECONVERGENT B1 ;  /* 0x0000000000017941 */ /* 0x000fea0003800200 */
.L_x_2332:
        /* <DEDUP_REMOVED lines=8> */
[----:B0--34-:R-:W0:Y:S02]  /*56f90*/  FLO.U32 R59, R58 ;  /* 0x0000003a003b7300 */ /* 0x019e2400000e0000 */
[----:B0-----:R-:W-:-:S05]  /*56fa0*/  IMAD R59, R59, 0x4, R2 ;  /* 0x000000043b3b7824 */ /* 0x001fca00078e0202 */
[----:B------:R-:W3:Y:S02]  /*56fb0*/  LDL R60, [R59] ;  /* 0x000000003b3c7983 */ /* 0x000ee40000100800 */
[----:B---3--:R-:W-:-:S13]  /*56fc0*/  LOP3.LUT P1, RZ, R60, R63, RZ, 0xc0, !PT ;  /* 0x0000003f3cff7212 */ /* 0x008fda000782c0ff */
[----:B------:R-:W-:Y:S02]  /*56fd0*/  @!P1 LOP3.LUT R60, R60, R63, RZ, 0xfc, !PT ;  /* 0x0000003f3c3c9212 */ /* 0x000fe400078efcff */
[----:B------:R-:W-:-:S03]  /*56fe0*/  @P1 LOP3.LUT R45, R26, R45, RZ, 0xfc, !PT ;  /* 0x0000002d1a2d1212 */ /* 0x000fc600078efcff */
[----:B------:R0:W-:Y:S04]  /*56ff0*/  @!P1 STL [R59], R60 ;  /* 0x0000003c3b009387 */ /* 0x0001e80000100800 */
.L_x_2335:
[----:B------:R-:W-:Y:S05]  /*57000*/  BSYNC.RECONVERGENT B1 ;  /* 0x0000000000017941 */ /* 0x000fea0003800200 */
.L_x_2334:
[----:B------:R-:W-:Y:S01]  /*57010*/  ISETP.LT.OR P0, PT, R27, RZ, P0 ;  /* 0x000000ff1b00720c */ /* 0x000fe20000701670 */
[----:B------:R-:W-:Y:S01]  /*57020*/  BSSY.RECONVERGENT B1, `(.L_x_2336) ;  /* 0x0000013000017945 */ /* 0x000fe20003800200 */
[----:B------:R-:W-:Y:S02]  /*57030*/  ISETP.NE.AND P1, PT, R43, 0x2, PT ;  /* 0x000000022b00780c */ /* 0x000fe40003f25270 */
[----:B------:R-:W-:Y:S02]  /*57040*/  ISETP.LT.OR P4, PT, R28, RZ, P4 ;  /* 0x000000ff1c00720c */ /* 0x000fe40002781670 */
[----:B------:R-:W-:Y:S02]  /*57050*/  ISETP.LT.OR P3, PT, R29, RZ, P3 ;  /* 0x000000ff1d00720c */ /* 0x000fe40001f61670 */
[----:B------:R-:W-:Y:S02]  /*57060*/  ISETP.LT.OR P2, PT, R30, RZ, P2 ;  /* 0x000000ff1e00720c */ /* 0x000fe40001741670 */
[----:B------:R-:W-:-:S03]  /*57070*/  ISETP.LT.OR P1, PT, R31, RZ, P1 ;  /* 0x000000ff1f00720c */ /* 0x000fc60000f21670 */
[----:B------:R-:W-:Y:S10]  /*57080*/  @P0 BRA `(.L_x_2337) ;  /* 0x0000000000300947 */ /* 0x000ff40003800000 */
[----:B-1----:R-:W1:Y:S01]  /*57090*/  FLO.U32 R58, R27 ;  /* 0x0000001b003a7300 */ /* 0x002e6200000e0000 */
[----:B0--34-:R-:W-:Y:S01]  /*570a0*/  IMAD.MOV.U32 R59, RZ, RZ, -0x80000000 ;  /* 0x80000000ff3b7424 */ /* 0x019fe200078e00ff */
        /* <DEDUP_REMOVED lines=10> */
.L_x_2337:
[----:B------:R-:W-:Y:S05]  /*57150*/  BSYNC.RECONVERGENT B1 ;  /* 0x0000000000017941 */ /* 0x000fea0003800200 */
.L_x_2336:
[----:B------:R-:W-:Y:S04]  /*57160*/  BSSY.RECONVERGENT B1, `(.L_x_2338) ;  /* 0x000000e000017945 */ /* 0x000fe80003800200 */
[----:B------:R-:W-:Y:S05]  /*57170*/  @P4 BRA `(.L_x_2339) ;  /* 0x0000000000304947 */ /* 0x000fea0003800000 */
        /* <DEDUP_REMOVED lines=12> */
.L_x_2339:
[----:B------:R-:W-:Y:S05]  /*57240*/  BSYNC.RECONVERGENT B1 ;  /* 0x0000000000017941 */ /* 0x000fea0003800200 */
.L_x_2338:
[----:B------:R-:W-:Y:S04]  /*57250*/  BSSY.RECONVERGENT B1, `(.L_x_2340) ;  /* 0x000000e000017945 */ /* 0x000fe80003800200 */
[----:B------:R-:W-:Y:S05]  /*57260*/  @P3 BRA `(.L_x_2341) ;  /* 0x0000000000303947 */ /* 0x000fea0003800000 */
        /* <DEDUP_REMOVED lines=12> */
.L_x_2341:
[----:B------:R-:W-:Y:S05]  /*57330*/  BSYNC.RECONVERGENT B1 ;  /* 0x0000000000017941 */ /* 0x000fea0003800200 */
.L_x_2340:
        /* <DEDUP_REMOVED lines=14> */
.L_x_2343:
[----:B------:R-:W-:Y:S05]  /*57420*/  BSYNC.RECONVERGENT B1 ;  /* 0x0000000000017941 */ /* 0x000fea0003800200 */
.L_x_2342:
[----:B------:R-:W-:Y:S04]  /*57430*/  BSSY.RECONVERGENT B1, `(.L_x_2344) ;  /* 0x000000d000017945 */ /* 0x000fe80003800200 */
[----:B------:R-:W-:Y:S05]  /*57440*/  @P1 BRA `(.L_x_2345) ;  /* 0x00000000002c1947 */ /* 0x000fea0003800000 */
[----:B-1----:R-:W1:Y:S01]  /*57450*/  FLO.U32 R58, R31 ;  /* 0x0000001f003a7300 */ /* 0x002e6200000e0000 */
[----:B0--34-:R-:W-:Y:S01]  /*57460*/  IMAD.MOV.U32 R59, RZ, RZ, -0x80000000 ;  /* 0x80000000ff3b7424 */ /* 0x019fe200078e00ff */
[----:B-1----:R-:W-:-:S04]  /*57470*/  IADD3 R58, PT, PT, -R58, 0x1f, RZ ;  /* 0x0000001f3a3a7810 */ /* 0x002fc80007ffe1ff */
[----:B------:R-:W-:-:S04]  /*57480*/  SHF.R.U32.HI R58, RZ, R58, R59 ;  /* 0x0000003aff3a7219 */ /* 0x000fc8000001163b */
[----:B------:R-:W-:-:S06]  /*57490*/  LOP3.LUT R59, R58, R31, RZ, 0x3c, !PT ;  /* 0x0000001f3a3b7212 */ /* 0x000fcc00078e3cff */
[----:B------:R-:W0:Y:S02]  /*574a0*/  FLO.U32 R59, R59 ;  /* 0x0000003b003b7300 */ /* 0x000e2400000e0000 */
[----:B0-----:R-:W-:-:S05]  /*574b0*/  IMAD R60, R59, 0x4, R2 ;  /* 0x000000043b3c7824 */ /* 0x001fca00078e0202 */
[----:B------:R-:W3:Y:S02]  /*574c0*/  LDL R63, [R60] ;  /* 0x000000003c3f7983 */ /* 0x000ee40000100800 */
[----:B---3--:R-:W-:-:S04]  /*574d0*/  LOP3.LUT P0, RZ, R63, R58, RZ, 0xc0, !PT ;  /* 0x0000003a3fff7212 */ /* 0x008fc8000780c0ff */
[----:B------:R-:W-:-:S04]  /*574e0*/  SEL R58, R31, RZ, P0 ;  /* 0x000000ff1f3a7207 */ /* 0x000fc80000000000 */
[----:B------:R-:W-:-:S07]  /*574f0*/  LOP3.LUT R45, R45, R58, RZ, 0xfc, !PT ;  /* 0x0000003a2d2d7212 */ /* 0x000fce00078efcff */
.L_x_2345:
[----:B------:R-:W-:Y:S05]  /*57500*/  BSYNC.RECONVERGENT B1 ;  /* 0x0000000000017941 */ /* 0x000fea0003800200 */
.L_x_2344:
[----:B------:R-:W-:Y:S01]  /*57510*/  ISETP.NE.AND P0, PT, R45, RZ, PT ;  /* 0x000000ff2d00720c */ /* 0x000fe20003f05270 */
[----:B------:R-:W-:Y:S01]  /*57520*/  BSSY.RECONVERGENT B1, `(.L_x_2346) ;  /* 0x00000e4000017945 */ /* 0x000fe20003800200 */
[----:B------:R-:W-:-:S11]  /*57530*/  VIADD R6, R6, 0x5 ;  /* 0x0000000506067836 */ /* 0x000fd60000000000 */
[----:B------:R-:W-:Y:S05]  /*57540*/  @!P0 BRA `(.L_x_2347) ;  /* 0x0000000c00848947 */ /* 0x000fea0003800000 */
[-C--:B01-34-:R-:W-:Y:S02]  /*57550*/  LOP3.LUT R59, R8, R45.reuse, RZ, 0xc0, !PT ;  /* 0x0000002d083b7212 */ /* 0x09bfe400078ec0ff */
[----:B------:R-:W-:Y:S02]  /*57560*/  LOP3.LUT R58, R9, R45, RZ, 0xc0, !PT ;  /* 0x0000002d093a7212 */ /* 0x000fe400078ec0ff */
[----:B------:R-:W-:Y:S02]  /*57570*/  ISETP.NE.AND P1, PT, R59, R8, PT ;  /* 0x000000083b00720c */ /* 0x000fe40003f25270 */
[----:B------:R-:W-:Y:S02]  /*57580*/  ISETP.NE.AND P3, PT, R58, R9, PT ;  /* 0x000000093a00720c */ /* 0x000fe40003f65270 */
[----:B------:R-:W-:Y:S02]  /*57590*/  ISETP.EQ.AND P1, PT, R57, 0x2, !P1 ;  /* 0x000000023900780c */ /* 0x000fe40004f22270 */
[----:B------:R-:W-:-:S02]  /*575a0*/  ISETP.EQ.AND P3, PT, R56, 0x2, !P3 ;  /* 0x000000023800780c */ /* 0x000fc40005f62270 */
[----:B------:R-:W-:Y:S02]  /*575b0*/  ISETP.GT.AND P1, PT, R8, -0x1, P1 ;  /* 0xffffffff0800780c */ /* 0x000fe40000f24270 */
[----:B------:R-:W-:Y:S02]  /*575c0*/  ISETP.GT.AND P3, PT, R9, -0x1, P3 ;  /* 0xffffffff0900780c */ /* 0x000fe40001f64270 */
[-C--:B------:R-:W-:Y:S02]  /*575d0*/  LOP3.LUT R57, R10, R45.reuse, RZ, 0xc0, !PT ;  /* 0x0000002d0a397212 */ /* 0x080fe400078ec0ff */
[----:B------:R-:W-:Y:S02]  /*575e0*/  LOP3.LUT R58, R11, R45, RZ, 0xc0, !PT ;  /* 0x0000002d0b3a7212 */ /* 0x000fe400078ec0ff */
[----:B------:R-:W-:Y:S02]  /*575f0*/  ISETP.NE.AND P2, PT, R57, R10, PT ;  /* 0x0000000a3900720c */ /* 0x000fe40003f45270 */
[----:B------:R-:W-:-:S02]  /*57600*/  ISETP.NE.AND P0, PT, R58, R11, PT ;  /* 0x0000000b3a00720c */ /* 0x000fc40003f05270 */
[----:B------:R-:W-:Y:S02]  /*57610*/  ISETP.EQ.AND P2, PT, R55, 0x2, !P2 ;  /* 0x000000023700780c */ /* 0x000fe40005742270 */
[-C--:B------:R-:W-:Y:S02]  /*57620*/  @!P1 LOP3.LUT R8, R8, R45.reuse, RZ, 0x30, !PT ;  /* 0x0000002d08089212 */ /* 0x080fe400078e30ff */
[----:B------:R-:W-:Y:S02]  /*57630*/  @!P3 LOP3.LUT R56, R9, R45, RZ, 0x30, !PT ;  /* 0x0000002d0938b212 */ /* 0x000fe400078e30ff */
[----:B------:R-:W0:Y:S01]  /*57640*/  @!P1 POPC R59, R8 ;  /* 0x00000008003b9309 */ /* 0x000e220000000000 */
[----:B------:R-:W-:Y:S02]  /*57650*/  ISETP.GT.AND P2, PT, R10, -0x1, P2 ;  /* 0xffffffff0a00780c */ /* 0x000fe40001744270 */
[----:B------:R-:W-:-:S04]  /*57660*/  ISETP.EQ.AND P0, PT, R54, 0x2, !P0 ;  /* 0x000000023600780c */ /* 0x000fc80004702270 */
[----:B------:R-:W-:Y:S01]  /*57670*/  ISETP.GT.AND P0, PT, R11, -0x1, P0 ;  /* 0xffffffff0b00780c */ /* 0x000fe20000704270 */
[----:B------:R-:W1:Y:S06]  /*57680*/  @!P3 POPC R9, R56 ;  /* 0x000000380009b309 */ /* 0x000e6c0000000000 */
[-C--:B------:R-:W-:Y:S02]  /*57690*/  @!P2 LOP3.LUT R10, R10, R45.reuse, RZ, 0x30, !PT ;  /* 0x0000002d0a0aa212 */ /* 0x080fe400078e30ff */
[----:B0-----:R-:W-:Y:S02]  /*576a0*/  ISETP.NE.OR P4, PT, R59, 0x1, P1 ;  /* 0x000000013b00780c */ /* 0x001fe40000f85670 */
[----:B------:R-:W0:Y:S02]  /*576b0*/  @!P2 POPC R54, R10 ;  /* 0x0000000a0036a309 */ /* 0x000e240000000000 */
[----:B------:R-:W-:-:S02]  /*576c0*/  @!P0 LOP3.LUT R58, R11, R45, RZ, 0x30, !PT ;  /* 0x0000002d0b3a8212 */ /* 0x000fc400078e30ff */
[----:B------:R-:W-:-:S07]  /*576d0*/  LOP3.LUT R11, R14, R45, RZ, 0xc0, !PT ;  /* 0x0000002d0e0b7212 */ /* 0x000fce00078ec0ff */
[----:B------:R-:W-:Y:S02]  /*576e0*/  @!P4 LOP3.LUT R8, R8, 0x80000000, RZ, 0xfc, !PT ;  /* 0x800000000808c812 */ /* 0x000fe400078efcff */
[----:B-1----:R-:W-:Y:S02]  /*576f0*/  ISETP.NE.OR P4, PT, R9, 0x1, P3 ;  /* 0x000000010900780c */ /* 0x002fe40001f85670 */
[----:B------:R-:W-:Y:S01]  /*57700*/  LOP3.LUT R9, R12, R45, RZ, 0xc0, !PT ;  /* 0x0000002d0c097212 */ /* 0x000fe200078ec0ff */
[----:B------:R1:W-:Y:S03]  /*57710*/  @!P1 STL [R5+-0x6c], R8 ;  /* 0xffff940805009387 */ /* 0x0003e60000100800 */
[----:B------:R-:W-:Y:S02]  /*57720*/  ISETP.NE.AND P1, PT, R9, R12, PT ;  /* 0x0000000c0900720c */ /* 0x000fe40003f25270 */
[----:B------:R-:W3:Y:S02]  /*57730*/  @!P0 POPC R9, R58 ;  /* 0x0000003a00098309 */ /* 0x000ee40000000000 */
[----:B------:R-:W-:-:S03]  /*57740*/  ISETP.EQ.AND P1, PT, R53, 0x2, !P1 ;  /* 0x000000023500780c */ /* 0x000fc60004f22270 */
[----:B------:R-:W-:Y:S02]  /*57750*/  @!P4 LOP3.LUT R56, R56, 0x80000000, RZ, 0xfc, !PT ;  /* 0x800000003838c812 */ /* 0x000fe400078efcff */
[----:B------:R-:W-:Y:S02]  /*57760*/  ISETP.GT.AND P1, PT, R12, -0x1, P1 ;  /* 0xffffffff0c00780c */ /* 0x000fe40000f24270 */
[----:B0-----:R-:W-:Y:S01]  /*57770*/  ISETP.NE.OR P4, PT, R54, 0x1, P2 ;  /* 0x000000013600780c */ /* 0x001fe20001785670 */
[----:B------:R-:W-:Y:S01]  /*57780*/  @!P3 STL [R5+-0x8], R56 ;  /* 0xfffff8380500b387 */ /* 0x000fe20000100800 */
[----:B------:R-:W-:-:S04]  /*57790*/  LOP3.LUT R54, R13, R45, RZ, 0xc0, !PT ;  /* 0x0000002d0d367212 */ /* 0x000fc800078ec0ff */
[----:B------:R-:W-:Y:S02]  /*577a0*/  ISETP.NE.AND P3, PT, R54, R13, PT ;  /* 0x0000000d3600720c */ /* 0x000fe40003f65270 */
[-C--:B------:R-:W-:Y:S02]  /*577b0*/  LOP3.LUT R54, R15, R45.reuse, RZ, 0xc0, !PT ;  /* 0x0000002d0f367212 */ /* 0x080fe400078ec0ff */
[----:B------:R-:W-:Y:S02]  /*577c0*/  ISETP.EQ.AND P3, PT, R52, 0x2, !P3 ;  /* 0x000000023400780c */ /* 0x000fe40005f62270 */
[----:B------:R-:W-:Y:S02]  /*577d0*/  @!P1 LOP3.LUT R12, R12, R45, RZ, 0x30, !PT ;  /* 0x0000002d0c0c9212 */ /* 0x000fe400078e30ff */
[----:B------:R-:W-:Y:S02]  /*577e0*/  @!P4 LOP3.LUT R10, R10, 0x80000000, RZ, 0xfc, !PT ;  /* 0x800000000a0ac812 */ /* 0x000fe400078efcff */
[----:B------:R-:W-:Y:S01]  /*577f0*/  ISETP.GT.AND P3, PT, R13, -0x1, P3 ;  /* 0xffffffff0d00780c */ /* 0x000fe20001f64270 */
[----:B-1----:R-:W0:Y:S01]  /*57800*/  @!P1 POPC R8, R12 ;  /* 0x0000000c00089309 */ /* 0x002e220000000000 */
[----:B---3--:R-:W-:Y:S01]  /*57810*/  ISETP.NE.OR P4, PT, R9, 0x1, P0 ;  /* 0x000000010900780c */ /* 0x008fe20000785670 */
[----:B------:R1:W-:Y:S01]  /*57820*/  @!P2 STL [R5+0x5c], R10 ;  /* 0x00005c0a0500a387 */ /* 0x0003e20000100800 */
[----:B------:R-:W-:-:S04]  /*57830*/  ISETP.NE.AND P2, PT, R11, R14, PT ;  /* 0x0000000e0b00720c */ /* 0x000fc80003f45270 */
[----:B------:R-:W-:-:S04]  /*57840*/  ISETP.EQ.AND P2, PT, R51, 0x2, !P2 ;  /* 0x000000023300780c */ /* 0x000fc80005742270 */
[----:B------:R-:W-:Y:S02]  /*57850*/  ISETP.GT.AND P2, PT, R14, -0x1, P2 ;  /* 0xffffffff0e00780c */ /* 0x000fe40001744270 */
[----:B------:R-:W-:Y:S02]  /*57860*/  @!P3 LOP3.LUT R52, R13, R45, RZ, 0x30, !PT ;  /* 0x0000002d0d34b212 */ /* 0x000fe400078e30ff */
[----:B------:R-:W-:Y:S02]  /*57870*/  @!P4 LOP3.LUT R58, R58, 0x80000000, RZ, 0xfc, !PT ;  /* 0x800000003a3ac812 */ /* 0x000fe400078efcff */
[----:B------:R-:W3:Y:S01]  /*57880*/  @!P3 POPC R9, R52 ;  /* 0x000000340009b309 */ /* 0x000ee20000000000 */
[----:B0-----:R-:W-:Y:S02]  /*57890*/  ISETP.NE.OR P4, PT, R8, 0x1, P1 ;  /* 0x000000010800780c */ /* 0x001fe40000f85670 */
[----:B------:R-:W-:Y:S01]  /*578a0*/  @!P0 STL [R5+0xc0], R58 ;  /* 0x0000c03a05008387 */ /* 0x000fe20000100800 */
[----:B------:R-:W-:-:S03]  /*578b0*/  ISETP.NE.AND P0, PT, R54, R15, PT ;  /* 0x0000000f3600720c */ /* 0x000fc60003f05270 */
[-C--:B------:R-:W-:Y:S02]  /*578c0*/  @!P2 LOP3.LUT R14, R14, R45.reuse, RZ, 0x30, !PT ;  /* 0x0000002d0e0ea212 */ /* 0x080fe400078e30ff */
[----:B------:R-:W-:Y:S02]  /*578d0*/  ISETP.EQ.AND P0, PT, R50, 0x2, !P0 ;  /* 0x000000023200780c */ /* 0x000fe40004702270 */
[----:B------:R-:W0:Y:S01]  /*578e0*/  @!P2 POPC R8, R14 ;  /* 0x0000000e0008a309 */ /* 0x000e220000000000 */
[----:B------:R-:W-:Y:S02]  /*578f0*/  LOP3.LUT R50, R17, R45, RZ, 0xc0, !PT ;  /* 0x0000002d11327212 */ /* 0x000fe400078ec0ff */
[----:B------:R-:W-:Y:S02]  /*57900*/  ISETP.GT.AND P0, PT, R15, -0x1, P0 ;  /* 0xffffffff0f00780c */ /* 0x000fe40000704270 */
[----:B------:R-:W-:Y:S02]  /*57910*/  @!P4 LOP3.LUT R12, R12, 0x80000000, RZ, 0xfc, !PT ;  /* 0x800000000c0cc812 */ /* 0x000fe400078efcff */
[----:B---3--:R-:W-:-:S02]  /*57920*/  ISETP.NE.OR P4, PT, R9, 0x1, P3 ;  /* 0x000000010900780c */ /* 0x008fc40001f85670 */
[-C--:B------:R-:W-:Y:S01]  /*57930*/  LOP3.LUT R9, R16, R45.reuse, RZ, 0xc0, !PT ;  /* 0x0000002d10097212 */ /* 0x080fe200078ec0ff */
[----:B------:R-:W-:Y:S03]  /*57940*/  @!P1 STL [R5+-0xcc], R12 ;  /* 0xffff340c05009387 */ /* 0x000fe60000100800 */
[----:B------:R-:W-:Y:S02]  /*57950*/  ISETP.NE.AND P1, PT, R9, R16, PT ;  /* 0x000000100900720c */ /* 0x000fe40003f25270 */
[-C--:B------:R-:W-:Y:S02]  /*57960*/  LOP3.LUT R9, R18, R45.reuse, RZ, 0xc0, !PT ;  /* 0x0000002d12097212 */ /* 0x080fe400078ec0ff */
[----:B------:R-:W-:Y:S02]  /*57970*/  ISETP.EQ.AND P1, PT, R49, 0x2, !P1 ;  /* 0x000000023100780c */ /* 0x000fe40004f22270 */
[----:B-1----:R-:W-:-:S02]  /*57980*/  @!P0 LOP3.LUT R10, R15, R45, RZ, 0x30, !PT ;  /* 0x0000002d0f0a8212 */ /* 0x002fc400078e30ff */
[----:B------:R-:W-:Y:S02]  /*57990*/  @!P4 LOP3.LUT R52, R52, 0x80000000, RZ, 0xfc, !PT ;  /* 0x800000003434c812 */ /* 0x000fe400078efcff */
[----:B0-----:R-:W-:Y:S02]  /*579a0*/  ISETP.NE.OR P4, PT, R8, 0x1, P2 ;  /* 0x000000010800780c */ /* 0x001fe40001785670 */
[----:B------:R-:W-:Y:S01]  /*579b0*/  ISETP.GT.AND P1, PT, R16, -0x1, P1 ;  /* 0xffffffff1000780c */ /* 0x000fe20000f24270 */
[----:B------:R-:W0:Y:S01]  /*579c0*/  @!P0 POPC R8, R10 ;  /* 0x0000000a00088309 */ /* 0x000e220000000000 */
[----:B------:R-:W-:Y:S01]  /*579d0*/  @!P3 STL [R5+-0x68], R52 ;  /* 0xffff98340500b387 */ /* 0x000fe20000100800 */
[----:B------:R-:W-:-:S04]  /*579e0*/  ISETP.NE.AND P3, PT, R50, R17, PT ;  /* 0x000000113200720c */ /* 0x000fc80003f65270 */
[----:B------:R-:W-:Y:S02]  /*579f0*/  ISETP.EQ.AND P3, PT, R48, 0x2, !P3 ;  /* 0x000000023000780c */ /* 0x000fe40005f62270 */
[-C--:B------:R-:W-:Y:S02]  /*57a00*/  LOP3.LUT R48, R19, R45.reuse, RZ, 0xc0, !PT ;  /* 0x0000002d13307212 */ /* 0x080fe400078ec0ff */
[----:B------:R-:W-:Y:S02]  /*57a10*/  @!P4 LOP3.LUT R14, R14, 0x80000000, RZ, 0xfc, !PT ;  /* 0x800000000e0ec812 */ /* 0x000fe400078efcff */
[----:B------:R-:W-:Y:S02]  /*57a20*/  @!P1 LOP3.LUT R16, R16, R45, RZ, 0x30, !PT ;  /* 0x0000002d10109212 */ /* 0x000fe400078e30ff */
[----:B------:R-:W-:Y:S01]  /*57a30*/  ISETP.GT.AND P3, PT, R17, -0x1, P3 ;  /* 0xffffffff1100780c */ /* 0x000fe20001f64270 */
[----:B------:R1:W-:Y:S01]  /*57a40*/  @!P2 STL [R5+-0x4], R14 ;  /* 0xfffffc0e0500a387 */ /* 0x0003e20000100800 */
[----:B0-----:R-:W-:-:S02]  /*57a50*/  ISETP.NE.OR P4, PT, R8, 0x1, P0 ;  /* 0x000000010800780c */ /* 0x001fc40000785670 */
[----:B------:R-:W0:Y:S01]  /*57a60*/  @!P1 POPC R8, R16 ;  /* 0x0000001000089309 */ /* 0x000e220000000000 */
[----:B------:R-:W-:-:S04]  /*57a70*/  ISETP.NE.AND P2, PT, R9, R18, PT ;  /* 0x000000120900720c */ /* 0x000fc80003f45270 */
[----:B------:R-:W-:Y:S02]  /*57a80*/  ISETP.EQ.AND P2, PT, R47, 0x2, !P2 ;  /* 0x000000022f00780c */ /* 0x000fe40005742270 */
[-C--:B-1----:R-:W-:Y:S02]  /*57a90*/  LOP3.LUT R14, R21, R45.reuse, RZ, 0xc0, !PT ;  /* 0x0000002d150e7212 */ /* 0x082fe400078ec0ff */
[----:B------:R-:W-:Y:S02]  /*57aa0*/  @!P3 LOP3.LUT R12, R17, R45, RZ, 0x30, !PT ;  /* 0x0000002d110cb212 */ /* 0x000fe400078e30ff */
[----:B------:R-:W-:Y:S02]  /*57ab0*/  ISETP.GT.AND P2, PT, R18, -0x1, P2 ;  /* 0xffffffff1200780c */ /* 0x000fe40001744270 */
[----:B------:R-:W-:Y:S01]  /*57ac0*/  @!P4 LOP3.LUT R10, R10, 0x80000000, RZ, 0xfc, !PT ;  /* 0x800000000a0ac812 */ /* 0x000fe200078efcff */
[----:B------:R-:W1:Y:S01]  /*57ad0*/  @!P3 POPC R9, R12 ;  /* 0x0000000c0009b309 */ /* 0x000e620000000000 */
[----:B0-----:R-:W-:-:S03]  /*57ae0*/  ISETP.NE.OR P4, PT, R8, 0x1, P1 ;  /* 0x000000010800780c */ /* 0x001fc60000f85670 */
[----:B------:R0:W-:Y:S01]  /*57af0*/  @!P0 STL [R5+0x60], R10 ;  /* 0x0000600a05008387 */ /* 0x0001e20000100800 */
[----:B------:R-:W-:-:S04]  /*57b00*/  ISETP.NE.AND P0, PT, R48, R19, PT ;  /* 0x000000133000720c */ /* 0x000fc80003f05270 */
[----:B------:R-:W-:Y:S02]  /*57b10*/  ISETP.EQ.AND P0, PT, R46, 0x2, !P0 ;  /* 0x000000022e00780c */ /* 0x000fe40004702270 */
[-C--:B------:R-:W-:Y:S02]  /*57b20*/  @!P2 LOP3.LUT R18, R18, R45.reuse, RZ, 0x30, !PT ;  /* 0x0000002d1212a212 */ /* 0x080fe400078e30ff */
[----:B------:R-:W-:Y:S02]  /*57b30*/  ISETP.GT.AND P0, PT, R19, -0x1, P0 ;  /* 0xffffffff1300780c */ /* 0x000fe40000704270 */
[----:B------:R-:W3:Y:S01]  /*57b40*/  @!P2 POPC R8, R18 ;  /* 0x000000120008a309 */ /* 0x000ee20000000000 */
[----:B------:R-:W-:Y:S02]  /*57b50*/  @!P4 LOP3.LUT R16, R16, 0x80000000, RZ, 0xfc, !PT ;  /* 0x800000001010c812 */ /* 0x000fe400078efcff */
[----:B-1----:R-:W-:Y:S02]  /*57b60*/  ISETP.NE.OR P4, PT, R9, 0x1, P3 ;  /* 0x000000010900780c */ /* 0x002fe40001f85670 */
[----:B------:R-:W-:Y:S01]  /*57b70*/  LOP3.LUT R9, R20, R45, RZ, 0xc0, !PT ;  /* 0x0000002d14097212 */ /* 0x000fe200078ec0ff */
[----:B------:R-:W-:Y:S03]  /*57b80*/  @!P1 STL [R5+0xc4], R16 ;  /* 0x0000c41005009387 */ /* 0x000fe60000100800 */
[----:B------:R-:W-:-:S02]  /*57b90*/  ISETP.NE.AND P1, PT, R9, R20, PT ;  /* 0x000000140900720c */ /* 0x000fc40003f25270 */
[-C--:B0-----:R-:W-:Y:S02]  /*57ba0*/  @!P0 LOP3.LUT R10, R19, R45.reuse, RZ, 0x30, !PT ;  /* 0x0000002d130a8212 */ /* 0x081fe400078e30ff */
[----:B------:R-:W-:Y:S02]  /*57bb0*/  ISETP.EQ.AND P1, PT, R44, 0x2, !P1 ;  /* 0x000000022c00780c */ /* 0x000fe40004f22270 */
[----:B------:R-:W-:Y:S02]  /*57bc0*/  LOP3.LUT R9, R22, R45, RZ, 0xc0, !PT ;  /* 0x0000002d16097212 */ /* 0x000fe400078ec0ff */
[----:B------:R-:W-:Y:S02]  /*57bd0*/  @!P4 LOP3.LUT R12, R12, 0x80000000, RZ, 0xfc, !PT ;  /* 0x800000000c0cc812 */ /* 0x000fe400078efcff */
[----:B---3--:R-:W-:Y:S02]  /*57be0*/  ISETP.NE.OR P4, PT, R8, 0x1, P2 ;  /* 0x000000010800780c */ /* 0x008fe40001785670 */
[----:B------:R-:W-:Y:S01]  /*57bf0*/  ISETP.GT.AND P1, PT, R20, -0x1, P1 ;  /* 0xffffffff1400780c */ /* 0x000fe20000f24270 */
[----:B------:R-:W0:Y:S01]  /*57c00*/  @!P0 POPC R8, R10 ;  /* 0x0000000a00088309 */ /* 0x000e220000000000 */
[----:B------:R1:W-:Y:S01]  /*57c10*/  @!P3 STL [R5+-0xc8], R12 ;  /* 0xffff380c0500b387 */ /* 0x0003e20000100800 */
[----:B------:R-:W-:-:S02]  /*57c20*/  ISETP.NE.AND P3, PT, R14, R21, PT ;  /* 0x000000150e00720c */ /* 0x000fc40003f65270 */
[----:B------:R-:W-:Y:S02]  /*57c30*/  LOP3.LUT R14, R23, R45, RZ, 0xc0, !PT ;  /* 0x0000002d170e7212 */ /* 0x000fe400078ec0ff */
[----:B------:R-:W-:-:S04]  /*57c40*/  ISETP.EQ.AND P3, PT, R41, 0x2, !P3 ;  /* 0x000000022900780c */ /* 0x000fc80005f62270 */
[----:B------:R-:W-:Y:S02]  /*57c50*/  @!P4 LOP3.LUT R18, R18, 0x80000000, RZ, 0xfc, !PT ;  /* 0x800000001212c812 */ /* 0x000fe400078efcff */
[----:B------:R-:W-:Y:S02]  /*57c60*/  @!P1 LOP3.LUT R20, R20, R45, RZ, 0x30, !PT ;  /* 0x0000002d14149212 */ /* 0x000fe400078e30ff */
[----:B------:R-:W-:Y:S01]  /*57c70*/  ISETP.GT.AND P3, PT, R21, -0x1, P3 ;  /* 0xffffffff1500780c */ /* 0x000fe20001f64270 */
[----:B------:R-:W-:Y:S01]  /*57c80*/  @!P2 STL [R5+-0x64], R18 ;  /* 0xffff9c120500a387 */ /* 0x000fe20000100800 */
[----:B0-----:R-:W-:Y:S02]  /*57c90*/  ISETP.NE.OR P4, PT, R8, 0x1, P0 ;  /* 0x000000010800780c */ /* 0x001fe40000785670 */
[----:B------:R-:W0:Y:S01]  /*57ca0*/  @!P1 POPC R8, R20 ;  /* 0x0000001400089309 */ /* 0x000e220000000000 */
[----:B------:R-:W-:-:S04]  /*57cb0*/  ISETP.NE.AND P2, PT, R9, R22, PT ;  /* 0x000000160900720c */ /* 0x000fc80003f45270 */
[----:B------:R-:W-:-:S04]  /*57cc0*/  ISETP.EQ.AND P2, PT, R40, 0x2, !P2 ;  /* 0x000000022800780c */ /* 0x000fc80005742270 */
[----:B-1----:R-:W-:Y:S02]  /*57cd0*/  @!P3 LOP3.LUT R12, R21, R45, RZ, 0x30, !PT ;  /* 0x0000002d150cb212 */ /* 0x002fe400078e30ff */
[----:B------:R-:W-:Y:S02]  /*57ce0*/  ISETP.GT.AND P2, PT, R22, -0x1, P2 ;  /* 0xffffffff1600780c */ /* 0x000fe40001744270 */
[----:B------:R-:W-:Y:S01]  /*57cf0*/  @!P4 LOP3.LUT R10, R10, 0x80000000, RZ, 0xfc, !PT ;  /* 0x800000000a0ac812 */ /* 0x000fe200078efcff */
[----:B------:R-:W1:Y:S01]  /*57d00*/  @!P3 POPC R9, R12 ;  /* 0x0000000c0009b309 */ /* 0x000e620000000000 */
[----:B0-----:R-:W-:-:S03]  /*57d10*/  ISETP.NE.OR P4, PT, R8, 0x1, P1 ;  /* 0x000000010800780c */ /* 0x001fc60000f85670 */
[----:B------:R0:W-:Y:S01]  /*57d20*/  @!P0 STL [R5], R10 ;  /* 0x0000000a05008387 */ /* 0x0001e20000100800 */
[----:B------:R-:W-:Y:S02]  /*57d30*/  ISETP.NE.AND P0, PT, R14, R23, PT ;  /* 0x000000170e00720c */ /* 0x000fe40003f05270 */
[-C--:B------:R-:W-:Y:S02]  /*57d40*/  LOP3.LUT R14, R25, R45.reuse, RZ, 0xc0, !PT ;  /* 0x0000002d190e7212 */ /* 0x080fe400078ec0ff */
[----:B------:R-:W-:Y:S02]  /*57d50*/  ISETP.EQ.AND P0, PT, R39, 0x2, !P0 ;  /* 0x000000022700780c */ /* 0x000fe40004702270 */
[----:B------:R-:W-:Y:S02]  /*57d60*/  @!P2 LOP3.LUT R22, R22, R45, RZ, 0x30, !PT ;  /* 0x0000002d1616a212 */ /* 0x000fe400078e30ff */
[----:B------:R-:W-:Y:S02]  /*57d70*/  ISETP.GT.AND P0, PT, R23, -0x1, P0 ;  /* 0xffffffff1700780c */ /* 0x000fe40000704270 */
[----:B------:R-:W3:Y:S01]  /*57d80*/  @!P2 POPC R8, R22 ;  /* 0x000000160008a309 */ /* 0x000ee20000000000 */
[----:B------:R-:W-:-:S02]  /*57d90*/  @!P4 LOP3.LUT R20, R20, 0x80000000, RZ, 0xfc, !PT ;  /* 0x800000001414c812 */ /* 0x000fc400078efcff */
[----:B-1----:R-:W-:Y:S02]  /*57da0*/  ISETP.NE.OR P4, PT, R9, 0x1, P3 ;  /* 0x000000010900780c */ /* 0x002fe40001f85670 */
[-C--:B------:R-:W-:Y:S01]  /*57db0*/  LOP3.LUT R9, R24, R45.reuse, RZ, 0xc0, !PT ;  /* 0x0000002d18097212 */ /* 0x080fe200078ec0ff */
[----:B------:R-:W-:Y:S03]  /*57dc0*/  @!P1 STL [R5+0x64], R20 ;  /* 0x0000641405009387 */ /* 0x000fe60000100800 */
[----:B------:R-:W-:Y:S02]  /*57dd0*/  ISETP.NE.AND P1, PT, R9, R24, PT ;  /* 0x000000180900720c */ /* 0x000fe40003f25270 */
[----:B0-----:R-:W-:Y:S02]  /*57de0*/  @!P0 LOP3.LUT R10, R23, R45, RZ, 0x30, !PT ;  /* 0x0000002d170a8212 */ /* 0x001fe400078e30ff */
[----:B------:R-:W-:-:S02]  /*57df0*/  ISETP.EQ.AND P1, PT, R38, 0x2, !P1 ;  /* 0x000000022600780c */ /* 0x000fc40004f22270 */
[----:B------:R-:W-:Y:S02]  /*57e00*/  LOP3.LUT R9, R26, R45, RZ, 0xc0, !PT ;  /* 0x0000002d1a097212 */ /* 0x000fe400078ec0ff */
[----:B------:R-:W-:Y:S02]  /*57e10*/  @!P4 LOP3.LUT R12, R12, 0x80000000, RZ, 0xfc, !PT ;  /* 0x800000000c0cc812 */ /* 0x000fe400078efcff */
[----:B---3--:R-:W-:Y:S02]  /*57e20*/  ISETP.NE.OR P4, PT, R8, 0x1, P2 ;  /* 0x000000010800780c */ /* 0x008fe40001785670 */
[----:B------:R-:W-:Y:S01]  /*57e30*/  ISETP.GT.AND P1, PT, R24, -0x1, P1 ;  /* 0xffffffff1800780c */ /* 0x000fe20000f24270 */
[----:B------:R-:W0:Y:S01]  /*57e40*/  @!P0 POPC R8, R10 ;  /* 0x0000000a00088309 */ /* 0x000e220000000000 */
[----:B------:R1:W-:Y:S01]  /*57e50*/  @!P3 STL [R5+0xc8], R12 ;  /* 0x0000c80c0500b387 */ /* 0x0003e20000100800 */
[----:B------:R-:W-:Y:S02]  /*57e60*/  ISETP.NE.AND P3, PT, R14, R25, PT ;  /* 0x000000190e00720c */ /* 0x000fe40003f65270 */
[----:B------:R-:W-:-:S02]  /*57e70*/  LOP3.LUT R14, R27, R45, RZ, 0xc0, !PT ;  /* 0x0000002d1b0e7212 */ /* 0x000fc400078ec0ff */
        /* <DEDUP_REMOVED lines=14> */
[----:B------:R0:W-:Y:S01]  /*57f60*/  @!P0 STL [R5+-0x60], R10 ;  /* 0xffffa00a05008387 */ /* 0x0001e20000100800 */
        /* <DEDUP_REMOVED lines=23> */
[-C--:B------:R-:W-:Y:S02]  /*580e0*/  @!P1 LOP3.LUT R28, R28, R45.reuse, RZ, 0x30, !PT ;  /* 0x0000002d1c1c9212 */ /* 0x080fe400078e30ff */
[----:B------:R-:W-:Y:S01]  /*580f0*/  ISETP.GT.AND P3, PT, R29, -0x1, P3 ;  /* 0xffffffff1d00780c */ /* 0x000fe20001f64270 */
[----:B------:R-:W-:Y:S01]  /*58100*/  @!P2 STL [R5+0xcc], R26 ;  /* 0x0000cc1a0500a387 */ /* 0x000fe20000100800 */
[----:B0-----:R-:W-:Y:S02]  /*58110*/  ISETP.NE.OR P4, PT, R8, 0x1, P0 ;  /* 0x000000010800780c */ /* 0x001fe40000785670 */
[----:B------:R-:W0:Y:S01]  /*58120*/  @!P1 POPC R8, R28 ;  /* 0x0000001c00089309 */ /* 0x000e220000000000 */
[----:B------:R-:W-:Y:S02]  /*58130*/  ISETP.NE.AND P2, PT, R9, R30, PT ;  /* 0x0000001e0900720c */ /* 0x000fe40003f45270 */
[----:B------:R-:W-:-:S02]  /*58140*/  LOP3.LUT R9, R0, R45, RZ, 0xc0, !PT ;  /* 0x0000002d00097212 */ /* 0x000fc400078ec0ff */
[----:B------:R-:W-:-:S04]  /*58150*/  ISETP.EQ.AND P2, PT, R42, 0x2, !P2 ;  /* 0x000000022a00780c */ /* 0x000fc80005742270 */
[----:B-1----:R-:W-:Y:S02]  /*58160*/  @!P3 LOP3.LUT R12, R29, R45, RZ, 0x30, !PT ;  /* 0x0000002d1d0cb212 */ /* 0x002fe400078e30ff */
[----:B------:R-:W-:Y:S02]  /*58170*/  @!P4 LOP3.LUT R10, R10, 0x80000000, RZ, 0xfc, !PT ;  /* 0x800000000a0ac812 */ /* 0x000fe400078efcff */
[----:B------:R-:W-:Y:S02]  /*58180*/  ISETP.GT.AND P2, PT, R30, -0x1, P2 ;  /* 0xffffffff1e00780c */ /* 0x000fe40001744270 */
[----:B0-----:R-:W-:Y:S01]  /*58190*/  ISETP.NE.OR P4, PT, R8, 0x1, P1 ;  /* 0x000000010800780c */ /* 0x001fe20000f85670 */
[----:B------:R0:W-:Y:S01]  /*581a0*/  @!P0 STL [R5+-0xc0], R10 ;  /* 0xffff400a05008387 */ /* 0x0001e20000100800 */
[----:B------:R-:W1:Y:S01]  /*581b0*/  @!P3 POPC R8, R12 ;  /* 0x0000000c0008b309 */ /* 0x000e620000000000 */
[----:B------:R-:W-:-:S04]  /*581c0*/  ISETP.NE.AND P0, PT, R14, R31, PT ;  /* 0x0000001f0e00720c */ /* 0x000fc80003f05270 */
[----:B------:R-:W-:-:S04]  /*581d0*/  ISETP.EQ.AND P0, PT, R43, 0x2, !P0 ;  /* 0x000000022b00780c */ /* 0x000fc80004702270 */
[----:B------:R-:W-:Y:S02]  /*581e0*/  @!P2 LOP3.LUT R30, R30, R45, RZ, 0x30, !PT ;  /* 0x0000002d1e1ea212 */ /* 0x000fe400078e30ff */
[----:B------:R-:W-:Y:S02]  /*581f0*/  ISETP.GT.AND P0, PT, R31, -0x1, P0 ;  /* 0xffffffff1f00780c */ /* 0x000fe40000704270 */
[----:B------:R-:W-:Y:S02]  /*58200*/  @!P4 LOP3.LUT R28, R28, 0x80000000, RZ, 0xfc, !PT ;  /* 0x800000001c1cc812 */ /* 0x000fe400078efcff */
[----:B-1----:R-:W-:Y:S02]  /*58210*/  ISETP.NE.OR P4, PT, R8, 0x1, P3 ;  /* 0x000000010800780c */ /* 0x002fe40001f85670 */
[----:B------:R-:W1:Y:S01]  /*58220*/  @!P2 POPC R8, R30 ;  /* 0x0000001e0008a309 */ /* 0x000e620000000000 */
[----:B------:R3:W-:Y:S01]  /*58230*/  @!P1 STL [R5+-0x5c], R28 ;  /* 0xffffa41c05009387 */ /* 0x0007e20000100800 */
[----:B------:R-:W-:-:S04]  /*58240*/  ISETP.NE.AND P1, PT, R9, R0, PT ;  /* 0x000000000900720c */ /* 0x000fc80003f25270 */
[----:B------:R-:W-:Y:S02]  /*58250*/  ISETP.EQ.AND P1, PT, R32, 0x2, !P1 ;  /* 0x000000022000780c */ /* 0x000fe40004f22270 */
[----:B0-----:R-:W-:Y:S02]  /*58260*/  @!P0 LOP3.LUT R10, R31, R45, RZ, 0x30, !PT ;  /* 0x0000002d1f0a8212 */ /* 0x001fe400078e30ff */
[----:B------:R-:W-:Y:S02]  /*58270*/  ISETP.GT.AND P1, PT, R0, -0x1, P1 ;  /* 0xffffffff0000780c */ /* 0x000fe40000f24270 */
[----:B------:R-:W0:Y:S01]  /*58280*/  @!P0 POPC R9, R10 ;  /* 0x0000000a00098309 */ /* 0x000e220000000000 */
[----:B------:R-:W-:Y:S02]  /*58290*/  @!P4 LOP3.LUT R12, R12, 0x80000000, RZ, 0xfc, !PT ;  /* 0x800000000c0cc812 */ /* 0x000fe400078efcff */
[----:B-1----:R-:W-:-:S03]  /*582a0*/  ISETP.NE.OR P4, PT, R8, 0x1, P2 ;  /* 0x000000010800780c */ /* 0x002fc60001785670 */
[----:B------:R3:W-:Y:S05]  /*582b0*/  @!P3 STL [R5+0x8], R12 ;  /* 0x0000080c0500b387 */ /* 0x0007ea0000100800 */
[----:B------:R-:W-:-:S04]  /*582c0*/  @!P1 LOP3.LUT R0, R0, R45, RZ, 0x30, !PT ;  /* 0x0000002d00009212 */ /* 0x000fc800078e30ff */
[----:B------:R-:W1:Y:S01]  /*582d0*/  @!P1 POPC R8, R0 ;  /* 0x0000000000089309 */ /* 0x000e620000000000 */
[----:B------:R-:W-:Y:S02]  /*582e0*/  @!P4 LOP3.LUT R30, R30, 0x80000000, RZ, 0xfc, !PT ;  /* 0x800000001e1ec812 */ /* 0x000fe400078efcff */
[----:B0-----:R-:W-:-:S03]  /*582f0*/  ISETP.NE.OR P4, PT, R9, 0x1, P0 ;  /* 0x000000010900780c */ /* 0x001fc60000785670 */
[----:B------:R3:W-:Y:S10]  /*58300*/  @!P2 STL [R5+0x6c], R30 ;  /* 0x00006c1e0500a387 */ /* 0x0007f40000100800 */
[----:B------:R-:W-:-:S02]  /*58310*/  @!P4 LOP3.LUT R10, R10, 0x80000000, RZ, 0xfc, !PT ;  /* 0x800000000a0ac812 */ /* 0x000fc400078efcff */
[----:B-1----:R-:W-:-:S03]  /*58320*/  ISETP.NE.OR P4, PT, R8, 0x1, P1 ;  /* 0x000000010800780c */ /* 0x002fc60000f85670 */
[----:B------:R3:W-:Y:S10]  /*58330*/  @!P0 STL [R5+0xd0], R10 ;  /* 0x0000d00a05008387 */ /* 0x0007f40000100800 */
[----:B------:R-:W-:-:S05]  /*58340*/  @!P4 LOP3.LUT R0, R0, 0x80000000, RZ, 0xfc, !PT ;  /* 0x800000000000c812 */ /* 0x000fca00078efcff */
[----:B------:R3:W-:Y:S02]  /*58350*/  @!P1 STL [R5+-0xd0], R0 ;  /* 0xffff300005009387 */ /* 0x0007e40000100800 */
.L_x_2347:
[----:B------:R-:W-:Y:S05]  /*58360*/  BSYNC.RECONVERGENT B1 ;  /* 0x0000000000017941 */ /* 0x000fea0003800200 */
.L_x_2346:
[----:B-123--:R-:W-:Y:S01]  /*58370*/  VIADD R5, R5, 0x14 ;  /* 0x0000001405057836 */ /* 0x00efe20000000000 */
[----:B------:R-:W-:Y:S06]  /*58380*/  @!P5 BRA `(.L_x_2348) ;  /* 0xffffffc00010d947 */ /* 0x000fec000383ffff */
[----:B------:R-:W-:-:S13]  /*58390*/  ISETP.NE.AND P0, PT, R61, RZ, PT ;  /* 0x000000ff3d00720c */ /* 0x000fda0003f05270 */
[----:B------:R-:W-:Y:S05]  /*583a0*/  @!P0 BRA `(.L_x_2349) ;  /* 0xffffffbc00f48947 */ /* 0x000fea000383ffff */
.L_x_342:
[----:B------:R-:W-:Y:S05]  /*583b0*/  BSYNC.RECONVERGENT B0 ;  /* 0x0000000000007941 */ /* 0x000fea0003800200 */
.L_x_341:
[----:B------:R-:W-:Y:S01]  /*583c0*/  VIADD R5, R1, 0x3 ;  /* 0x0000000301057836 */ /* 0x000fe20000000000 */
[----:B------:R-:W-:-:S06]  /*583d0*/  UMOV UR4, URZ ;  /* 0x000000ff00047c82 */ /* 0x000fcc0008000000 */
.L_x_2363:
[----:B-1234-:R-:W2:Y:S01]  /*583e0*/  LDL R0, [R3+-0x8] ;  /* 0xfffff80003007983 */ /* 0x01eea20000100800 */
[----:B------:R-:W-:Y:S01]  /*583f0*/  BSSY.RECONVERGENT B0, `(.L_x_2350) ;  /* 0x000000c000007945 */ /* 0x000fe20003800200 */
[----:B--2---:R-:W-:-:S13]  /*58400*/  ISETP.GT.AND P0, PT, R0, -0x1, PT ;  /* 0xffffffff0000780c */ /* 0x004fda0003f04270 */
[----:B------:R-:W-:Y:S05]  /*58410*/  @P0 BRA `(.L_x_2351) ;  /* 0x0000000000200947 */ /* 0x000fea0003800000 */
[----:B------:R-:W-:-:S06]  /*58420*/  LOP3.LUT R0, R0, 0x7fffffff, RZ, 0xc0, !PT ;  /* 0x7fffffff00007812 */ /* 0x000fcc00078ec0ff */
[----:B------:R-:W1:Y:S02]  /*58430*/  FLO.U32 R0, R0 ;  /* 0x0000000000007300 */ /* 0x000e6400000e0000 */
[----:B-1----:R-:W-:-:S05]  /*58440*/  IADD3 R2, PT, PT, -R0, 0x1f, RZ ;  /* 0x0000001f00027810 */ /* 0x002fca0007ffe1ff */
[----:B------:R-:W-:-:S05]  /*58450*/  IMAD.MOV R2, RZ, RZ, -R2 ;  /* 0x000000ffff027224 */ /* 0x000fca00078e0a02 */
[----:B------:R-:W-:-:S05]  /*58460*/  PRMT R2, R2, 0x7710, RZ ;  /* 0x0000771002027816 */ /* 0x000fca00000000ff */
[----:B------:R-:W-:-:S05]  /*58470*/  VIADD R2, R2, 0x20 ;  /* 0x0000002002027836 */ /* 0x000fca0000000000 */
[----:B------:R1:W-:Y:S01]  /*58480*/  STL.U8 [R5+-0x3], R2 ;  /* 0xfffffd0205007387 */ /* 0x0003e20000100000 */
[----:B------:R-:W-:Y:S05]  /*58490*/  BRA `(.L_x_2352) ;  /* 0x0000000000047947 */ /* 0x000fea0003800000 */
.L_x_2351:
[----:B------:R2:W-:Y:S02]  /*584a0*/  STL.U8 [R5+-0x3], RZ ;  /* 0xfffffdff05007387 */ /* 0x0005e40000100000 */
.L_x_2352:
[----:B------:R-:W-:Y:S05]  /*584b0*/  BSYNC.RECONVERGENT B0 ;  /* 0x0000000000007941 */ /* 0x000fea0003800200 */
.L_x_2350:
[----:B------:R-:W-:-:S09]  /*584c0*/  UISETP.NE.AND UP0, UPT, UR4, 0x9c0, UPT ;  /* 0x000009c00400788c */ /* 0x000fd2000bf05270 */
[----:B------:R-:W-:Y:S05]  /*584d0*/  BRA.U !UP0, `(.L_x_2353) ;  /* 0x0000000108b87547 */ /* 0x000fea000b800000 */
[----:B------:R-:W3:Y:S01]  /*584e0*/  LDL R0, [R3+-0x4] ;  /* 0xfffffc0003007983 */ /* 0x000ee20000100800 */
[----:B------:R-:W-:Y:S01]  /*584f0*/  BSSY.RECONVERGENT B0, `(.L_x_2354) ;  /* 0x000000c000007945 */ /* 0x000fe20003800200 */
[----:B---3--:R-:W-:-:S13]  /*58500*/  ISETP.GT.AND P0, PT, R0, -0x1, PT ;  /* 0xffffffff0000780c */ /* 0x008fda0003f04270 */
        /* <DEDUP_REMOVED lines=9> */
.L_x_2355:
[----:B------:R3:W-:Y:S02]  /*585a0*/  STL.U8 [R5+-0x2], RZ ;  /* 0xfffffeff05007387 */ /* 0x0007e40000100000 */
.L_x_2356:
[----:B------:R-:W-:Y:S05]  /*585b0*/  BSYNC.RECONVERGENT B0 ;  /* 0x0000000000007941 */ /* 0x000fea0003800200 */
.L_x_2354:
[----:B------:R-:W4:Y:S01]  /*585c0*/  LDL R0, [R3] ;  /* 0x0000000003007983 */ /* 0x000f220000100800 */
[----:B------:R-:W-:Y:S01]  /*585d0*/  BSSY.RECONVERGENT B0, `(.L_x_2357) ;  /* 0x000000c000007945 */ /* 0x000fe20003800200 */
[----:B----4-:R-:W-:-:S13]  /*585e0*/  ISETP.GT.AND P0, PT, R0, -0x1, PT ;  /* 0xffffffff0000780c */ /* 0x010fda0003f04270 */
        /* <DEDUP_REMOVED lines=9> */
.L_x_2358:
[----:B------:R4:W-:Y:S02]  /*58680*/  STL.U8 [R5+-0x1], RZ ;  /* 0xffffffff05007387 */ /* 0x0009e40000100000 */
.L_x_2359:
[----:B------:R-:W-:Y:S05]  /*58690*/  BSYNC.RECONVERGENT B0 ;  /* 0x0000000000007941 */ /* 0x000fea0003800200 */
.L_x_2357:
[----:B------:R-:W5:Y:S01]  /*586a0*/  LDL R0, [R3+0x4] ;  /* 0x0000040003007983 */ /* 0x000f620000100800 */
[----:B------:R-:W-:Y:S01]  /*586b0*/  BSSY.RECONVERGENT B0, `(.L_x_2360) ;  /* 0x000000c000007945 */ /* 0x000fe20003800200 */
[----:B-----5:R-:W-:-:S13]  /*586c0*/  ISETP.GT.AND P0, PT, R0, -0x1, PT ;  /* 0xffffffff0000780c */ /* 0x020fda0003f04270 */
[----:B------:R-:W-:Y:S05]  /*586d0*/  @P0 BRA `(.L_x_2361) ;  /* 0x0000000000200947 */ /* 0x000fea0003800000 */
[----:B------:R-:W-:-:S06]  /*586e0*/  LOP3.LUT R0, R0, 0x7fffffff, RZ, 0xc0, !PT ;  /* 0x7fffffff00007812 */ /* 0x000fcc00078ec0ff */
[----:B------:R-:W1:Y:S02]  /*586f0*/  FLO.U32 R0, R0 ;  /* 0x0000000000007300 */ /* 0x000e6400000e0000 */
[----:B-1----:R-:W-:-:S05]  /*58700*/  IADD3 R2, PT, PT, -R0, 0x1f, RZ ;  /* 0x0000001f00027810 */ /* 0x002fca0007ffe1ff */
[----:B------:R-:W-:-:S05]  /*58710*/  IMAD.MOV R2, RZ, RZ, -R2 ;  /* 0x000000ffff027224 */ /* 0x000fca00078e0a02 */
[----:B------:R-:W-:-:S05]  /*58720*/  PRMT R2, R2, 0x7710, RZ ;  /* 0x0000771002027816 */ /* 0x000fca00000000ff */
[----:B------:R-:W-:-:S05]  /*58730*/  VIADD R2, R2, 0x20 ;  /* 0x0000002002027836 */ /* 0x000fca0000000000 */
[----:B------:R1:W-:Y:S01]  /*58740*/  STL.U8 [R5], R2 ;  /* 0x0000000205007387 */ /* 0x0003e20000100000 */
[----:B------:R-:W-:Y:S05]  /*58750*/  BRA `(.L_x_2362) ;  /* 0x0000000000047947 */ /* 0x000fea0003800000 */
.L_x_2361:
[----:B------:R0:W-:Y:S02]  /*58760*/  STL.U8 [R5], RZ ;  /* 0x000000ff05007387 */ /* 0x0001e40000100000 */
.L_x_2362:
[----:B------:R-:W-:Y:S05]  /*58770*/  BSYNC.RECONVERGENT B0 ;  /* 0x0000000000007941 */ /* 0x000fea0003800200 */
.L_x_2360:
[----:B------:R-:W-:Y:S01]  /*58780*/  VIADD R3, R3, 0x10 ;  /* 0x0000001003037836 */ /* 0x000fe20000000000 */
[----:B------:R-:W-:Y:S01]  /*58790*/  UIADD3 UR4, UPT, UPT, UR4, 0x10, URZ ;  /* 0x0000001004047890 */ /* 0x000fe2000fffe0ff */
[----:B01234-:R-:W-:Y:S01]  /*587a0*/  VIADD R5, R5, 0x4 ;  /* 0x0000000405057836 */ /* 0x01ffe20000000000 */
[----:B------:R-:W-:Y:S10]  /*587b0*/  BRA `(.L_x_2363) ;  /* 0xfffffffc00087947 */ /* 0x000ff4000383ffff */
.L_x_2353:
[----:B------:R-:W3:Y:S04]  /*587c0*/  LDL.U8 R32, [R1+0x20] ;  /* 0x0000200001207983 */ /* 0x000ee80000100000 */
[----:B------:R-:W4:Y:S04]  /*587d0*/  LDL.U8 R62, [R1+0x21] ;  /* 0x00002100013e7983 */ /* 0x000f280000100000 */
[----:B------:R-:W5:Y:S04]  /*587e0*/  LDL.U8 R61, [R1+0x22] ;  /* 0x00002200013d7983 */ /* 0x000f680000100000 */
[----:B0-----:R-:W5:Y:S04]  /*587f0*/  LDL.U8 R60, [R1+0x23] ;  /* 0x00002300013c7983 */ /* 0x001f680000100000 */
[----:B------:R-:W5:Y:S04]  /*58800*/  LDL.U8 R59, [R1+0x24] ;  /* 0x00002400013b7983 */ /* 0x000f680000100000 */
        /* <DEDUP_REMOVED lines=27> */
[----:B-1----:R-:W5:Y:S04]  /*589c0*/  LDL.U8 R2, [R1+0x2] ;  /* 0x0000020001027983 */ /* 0x002f680000100000 */
[----:B------:R-:W5:Y:S04]  /*589d0*/  LDL.U8 R3, [R1+0x3] ;  /* 0x0000030001037983 */ /* 0x000f680000100000 */
[----:B------:R-:W5:Y:S04]  /*589e0*/  LDL.U8 R4, [R1+0x4] ;  /* 0x0000040001047983 */ /* 0x000f680000100000 */
[----:B--2---:R-:W2:Y:S04]  /*589f0*/  LDL.U8 R5, [R1+0x5] ;  /* 0x0000050001057983 */ /* 0x004ea80000100000 */
[----:B------:R-:W2:Y:S04]  /*58a00*/  LDL.U8 R6, [R1+0x6] ;  /* 0x0000060001067983 */ /* 0x000ea80000100000 */
        /* <DEDUP_REMOVED lines=38> */
[----:B---3--:R0:W-:Y:S04]  /*58c70*/  STL [R1+0x1b74], R32 ;  /* 0x001b742001007387 */ /* 0x0081e80000100800 */
[----:B------:R-:W3:Y:S04]  /*58c80*/  LDL.U8 R233, [R1+0x18a] ;  /* 0x00018a0001e97983 */ /* 0x000ee80000100000 */
[----:B------:R-:W3:Y:S04]  /*58c90*/  LDL.U8 R232, [R1+0x18b] ;  /* 0x00018b0001e87983 */ /* 0x000ee80000100000 */
[----:B0-----:R-:W2:Y:S04]  /*58ca0*/  LDL.U8 R32, [R1+0x3f] ;  /* 0x00003f0001207983 */ /* 0x001ea80000100000 */
        /* <DEDUP_REMOVED lines=13> */
[----:B0-----:R-:W3:Y:S04]  /*58d80*/  LDL.U8 R62, [R1+0x40] ;  /* 0x00004000013e7983 */ /* 0x001ee80000100000 */
[----:B-1----:R-:W3:Y:S04]  /*58d90*/  LDL.U8 R61, [R1+0x41] ;  /* 0x00004100013d7983 */ /* 0x002ee80000100000 */
[----:B----4-:R-:W4:Y:S04]  /*58da0*/  LDL.U8 R60, [R1+0x42] ;  /* 0x00004200013c7983 */ /* 0x010f280000100000 */
[----:B-----5:R-:W5:Y:S04]  /*58db0*/  LDL.U8 R59, [R1+0x43] ;  /* 0x00004300013b7983 */ /* 0x020f680000100000 */
        /* <DEDUP_REMOVED lines=9> */
[----:B------:R0:W-:Y:S04]  /*58e50*/  STL [R1+0x1b3c], R49 ;  /* 0x001b3c3101007387 */ /* 0x0001e80000100800 */
[----:B------:R1:W-:Y:S04]  /*58e60*/  STL [R1+0x1b38], R48 ;  /* 0x001b383001007387 */ /* 0x0003e80000100800 */
[----:B------:R1:W-:Y:S04]  /*58e70*/  STL [R1+0x1b34], R47 ;  /* 0x001b342f01007387 */ /* 0x0003e80000100800 */
[----:B0-----:R-:W5:Y:S04]  /*58e80*/  LDL.U8 R49, [R1+0x4d] ;  /* 0x00004d0001317983 */ /* 0x001f680000100000 */
        /* <DEDUP_REMOVED lines=14> */
[----:B-1----:R-:W5:Y:S04]  /*58f70*/  LDL.U8 R48, [R1+0x4e] ;  /* 0x00004e0001307983 */ /* 0x002f680000100000 */
        /* <DEDUP_REMOVED lines=29> */
[----:B--2---:R0:W-:Y:S04]  /*59150*/  STL [R1+0x1af8], R32 ;  /* 0x001af82001007387 */ /* 0x0041e80000100800 */
[----:B------:R-:W2:Y:S04]  /*59160*/  LDL.U8 R220, [R1+0x197] ;  /* 0x0001970001dc7983 */ /* 0x000ea80000100000 */
[----:B------:R-:W2:Y:S04]  /*59170*/  LDL.U8 R219, [R1+0x198] ;  /* 0x0001980001db7983 */ /* 0x000ea80000100000 */
[----:B0-----:R-:W2:Y:S04]  /*59180*/  LDL.U8 R32, [R1+0x5e] ;  /* 0x00005e0001207983 */ /* 0x001ea80000100000 */
[----:B------:R-:W2:Y:S04]  /*59190*/  LDL.U8 R246, [R1] ;  /* 0x0000000001f67983 */ /* 0x000ea80000100000 */
        /* <DEDUP_REMOVED lines=10> */
[----:B------:R1:W-:Y:S04]  /*59240*/  STL [R1+0x1af0], R61 ;  /* 0x001af03d01007387 */ /* 0x0003e80000100800 */
        /* <DEDUP_REMOVED lines=11> */
[----:B0-----:R-:W2:Y:S04]  /*59300*/  LDL.U8 R62, [R1+0x5f] ;  /* 0x00005f00013e7983 */ /* 0x001ea80000100000 */
[----:B-1----:R-:W2:Y:S04]  /*59310*/  LDL.U8 R61, [R1+0x60] ;  /* 0x00006000013d7983 */ /* 0x002ea80000100000 */
[----:B---3--:R-:W3:Y:S04]  /*59320*/  LDL.U8 R60, [R1+0x61] ;  /* 0x00006100013c7983 */ /* 0x008ee80000100000 */
        /* <DEDUP_REMOVED lines=11> */
[----:B------:R-:W5:Y:S04]  /*593e0*/  LDL.U8 R213, [R1+0x19e] ;  /* 0x00019e0001d57983 */ /* 0x000f680000100000 */
[----:B------:R-:W5:Y:S04]  /*593f0*/  LDL.U8 R212, [R1+0x19f] ;  /* 0x00019f0001d47983 */ /* 0x000f680000100000 */
[----:B0-----:R-:W5:Y:S04]  /*59400*/  LDL.U8 R49, [R1+0x6c] ;  /* 0x00006c0001317983 */ /* 0x001f680000100000 */
[----:B------:R-:W5:Y:S04]  /*59410*/  LDL.U8 R211, [R1+0x1a0] ;  /* 0x0001a00001d37983 */ /* 0x000f680000100000 */
        /* <DEDUP_REMOVED lines=16> */
[----:B0-----:R-:W5:Y:S04]  /*59520*/  LDL.U8 R48, [R1+0x6d] ;  /* 0x00006d0001307983 */ /* 0x001f680000100000 */
[----:B-1----:R-:W5:Y:S04]  /*59530*/  LDL.U8 R47, [R1+0x6e] ;  /* 0x00006e00012f7983 */ /* 0x002f680000100000 */
        /* <DEDUP_REMOVED lines=70> */
[----:B------:R-:W5:Y:S04]  /*599a0*/  LDL.U8 R184, [R1+0x1bb] ;  /* 0x0001bb0001b87983 */ /* 0x000f680000100000 */
[----:B------:R-:W5:Y:S04]  /*599b0*/  LDL.U8 R183, [R1+0x1bc] ;  /* 0x0001bc0001b77983 */ /* 0x000f680000100000 */
        /* <DEDUP_REMOVED lines=21> */
[----:B--2---:R0:W-:Y:S04]  /*59b10*/  STL [R1+0x1a00], R32 ;  /* 0x001a002001007387 */ /* 0x0041e80000100800 */
        /* <DEDUP_REMOVED lines=74> */
[----:B0-----:R-:W5:Y:S04]  /*59fc0*/  LDL.U8 R48, [R1+0xab] ;  /* 0x0000ab0001307983 */ /* 0x001f680000100000 */
[----:B--2---:R0:W-:Y:S04]  /*59fd0*/  STL [R1+0x19b4], R44 ;  /* 0x0019b42c01007387 */ /* 0x0041e80000100800 */
        /* <DEDUP_REMOVED lines=14> */
[----:B------:R-:W5:Y:S04]  /*5a0c0*/  LDL.U8 R45, [R1+0xae] ;  /* 0x0000ae00012d7983 */ /* 0x000f680000100000 */
[----:B0-----:R-:W5:Y:S04]  /*5a0d0*/  LDL.U8 R44, [R1+0xaf] ;  /* 0x0000af00012c7983 */ /* 0x001f680000100000 */
        /* <DEDUP_REMOVED lines=57> */
[----:B------:R1:W-:Y:S04]  /*5a470*/  STL [R1+0x1948], R48 ;  /* 0x0019483001007387 */ /* 0x0003e80000100800 */
[----:B0-----:R-:W5:Y:S04]  /*5a480*/  LDL.U8 R49, [R1+0xc9] ;  /* 0x0000c90001317983 */ /* 0x001f680000100000 */
[----:B------:R-:W5:Y:S04]  /*5a490*/  LDL.U8 R134, [R1+0x1ed] ;  /* 0x0001ed0001867983 */ /* 0x000f680000100000 */
        /* <DEDUP_REMOVED lines=118> */
[----:B------:R-:W5:Y:S04]  /*5ac00*/  LDL.U8 R49, [R1+0xe8] ;  /* 0x0000e80001317983 */ /* 0x000f680000100000 */
[----:B------:R-:W5:Y:S04]  /*5ac10*/  LDL.U8 R48, [R1+0xe9] ;  /* 0x0000e90001307983 */ /* 0x000f680000100000 */
        /* <DEDUP_REMOVED lines=361> */
[----:B------:R5:W-:Y:S04]  /*5c2b0*/  STL [R1+0x1c54], R248 ;  /* 0x001c54f801007387 */ /* 0x000be80000100800 */
[----:B------:R5:W-:Y:S01]  /*5c2c0*/  STL [R1+0x1c58], R221 ;  /* 0x001c58dd01007387 */ /* 0x000be20000100800 */
[----:B0-----:R-:W-:-:S02]  /*5c2d0*/  IMAD.MOV.U32 R245, RZ, RZ, R31 ;  /* 0x000000fffff57224 */ /* 0x001fc400078e001f */
[----:B-1----:R-:W-:Y:S01]  /*5c2e0*/  IMAD.MOV.U32 R244, RZ, RZ, R30 ;  /* 0x000000fffff47224 */ /* 0x002fe200078e001e */
[----:B------:R-:W2:Y:S01]  /*5c2f0*/  LDL.U8 R62, [R1+0x233] ;  /* 0x00023300013e7983 */ /* 0x000ea20000100000 */
[----:B------:R-:W-:Y:S02]  /*5c300*/  IMAD.MOV.U32 R243, RZ, RZ, R29 ;  /* 0x000000fffff37224 */ /* 0x000fe400078e001d */
[----:B------:R-:W-:Y:S01]  /*5c310*/  IMAD.MOV.U32 R242, RZ, RZ, R28 ;  /* 0x000000fffff27224 */ /* 0x000fe200078e001c */
[----:B------:R-:W2:Y:S01]  /*5c320*/  LDL.U8 R61, [R1+0x234] ;  /* 0x00023400013d7983 */ /* 0x000ea20000100000 */
[----:B------:R-:W-:Y:S02]  /*5c330*/  IMAD.MOV.U32 R241, RZ, RZ, R27 ;  /* 0x000000fffff17224 */ /* 0x000fe400078e001b */
[----:B------:R-:W-:Y:S01]  /*5c340*/  IMAD.MOV.U32 R240, RZ, RZ, R26 ;  /* 0x000000fffff07224 */ /* 0x000fe200078e001a */
[----:B---3--:R-:W3:Y:S01]  /*5c350*/  LDL.U8 R60, [R1+0x235] ;  /* 0x00023500013c7983 */ /* 0x008ee20000100000 */
[----:B------:R-:W-:-:S02]  /*5c360*/  IMAD.MOV.U32 R239, RZ, RZ, R25 ;  /* 0x000000ffffef7224 */ /* 0x000fc400078e0019 */
[----:B------:R-:W-:Y:S01]  /*5c370*/  IMAD.MOV.U32 R238, RZ, RZ, R24 ;  /* 0x000000ffffee7224 */ /* 0x000fe200078e0018 */
[----:B----4-:R-:W4:Y:S01]  /*5c380*/  LDL.U8 R59, [R1+0x236] ;  /* 0x00023600013b7983 */ /* 0x010f220000100000 */
[----:B-----5:R-:W-:Y:S02]  /*5c390*/  IMAD.MOV.U32 R237, RZ, RZ, R23 ;  /* 0x000000ffffed7224 */ /* 0x020fe400078e0017 */
[----:B------:R-:W-:Y:S01]  /*5c3a0*/  IMAD.MOV.U32 R236, RZ, RZ, R22 ;  /* 0x000000ffffec7224 */ /* 0x000fe200078e0016 */
[----:B------:R-:W5:Y:S01]  /*5c3b0*/  LDL.U8 R58, [R1+0x237] ;  /* 0x00023700013a7983 */ /* 0x000f620000100000 */
[----:B------:R-:W-:Y:S02]  /*5c3c0*/  IMAD.MOV.U32 R235, RZ, RZ, R21 ;  /* 0x000000ffffeb7224 */ /* 0x000fe400078e0015 */
[----:B------:R-:W-:Y:S01]  /*5c3d0*/  IMAD.MOV.U32 R234, RZ, RZ, R20 ;  /* 0x000000ffffea7224 */ /* 0x000fe200078e0014 */
[----:B------:R-:W5:Y:S01]  /*5c3e0*/  LDL.U8 R57, [R1+0x238] ;  /* 0x0002380001397983 */ /* 0x000f620000100000 */
[----:B------:R-:W-:-:S02]  /*5c3f0*/  IMAD.MOV.U32 R233, RZ, RZ, R19 ;  /* 0x000000ffffe97224 */ /* 0x000fc400078e0013 */
[----:B------:R-:W-:Y:S01]  /*5c400*/  IMAD.MOV.U32 R232, RZ, RZ, R18 ;  /* 0x000000ffffe87224 */ /* 0x000fe200078e0012 */
[----:B------:R-:W5:Y:S01]  /*5c410*/  LDL.U8 R56, [R1+0x239] ;  /* 0x0002390001387983 */ /* 0x000f620000100000 */
[----:B------:R-:W-:Y:S02]  /*5c420*/  IMAD.MOV.U32 R231, RZ, RZ, R17 ;  /* 0x000000ffffe77224 */ /* 0x000fe400078e0011 */
        /* <DEDUP_REMOVED lines=16> */
[----:B------:R-:W5:Y:S04]  /*5c530*/  LDL.U8 R50, [R1+0x23f] ;  /* 0x00023f0001327983 */ /* 0x000f680000100000 */
[----:B------:R-:W5:Y:S04]  /*5c540*/  LDL.U8 R31, [R1+0x252] ;  /* 0x00025200011f7983 */ /* 0x000f680000100000 */
[----:B------:R-:W5:Y:S04]  /*5c550*/  LDL.U8 R30, [R1+0x253] ;  /* 0x00025300011e7983 */ /* 0x000f680000100000 */
[----:B------:R-:W5:Y:S04]  /*5c560*/  LDL.U8 R29, [R1+0x254] ;  /* 0x00025400011d7983 */ /* 0x000f680000100000 */
[----:B------:R-:W5:Y:S04]  /*5c570*/  LDL.U8 R28, [R1+0x255] ;  /* 0x00025500011c7983 */ /* 0x000f680000100000 */
        /* <DEDUP_REMOVED lines=22> */
[----:B------:R2:W-:Y:S01]  /*5c6e0*/  STL [R1+0x1c60], R220 ;  /* 0x001c60dc01007387 */ /* 0x0005e20000100800 */
[----:B0-----:R-:W-:-:S03]  /*5c6f0*/  IMAD.MOV.U32 R250, RZ, RZ, R0 ;  /* 0x000000fffffa7224 */ /* 0x001fc600078e0000 */
[----:B------:R-:W-:Y:S01]  /*5c700*/  STL [R1+0x1614], R251 ;  /* 0x001614fb01007387 */ /* 0x000fe20000100800 */
[----:B-1----:R-:W-:-:S03]  /*5c710*/  IMAD.MOV.U32 R252, RZ, RZ, R5 ;  /* 0x000000fffffc7224 */ /* 0x002fc600078e0005 */
[----:B------:R0:W-:Y:S01]  /*5c720*/  STL [R1+0x1c64], R251 ;  /* 0x001c64fb01007387 */ /* 0x0001e20000100800 */
[----:B--2---:R-:W-:-:S03]  /*5c730*/  IMAD.MOV.U32 R220, RZ, RZ, R4 ;  /* 0x000000ffffdc7224 */ /* 0x004fc600078e0004 */
[----:B------:R1:W-:Y:S04]  /*5c740*/  STL [R1+0x1c68], R219 ;  /* 0x001c68db01007387 */ /* 0x0003e80000100800 */
[----:B------:R-:W2:Y:S01]  /*5c750*/  LDL.U8 R49, [R1+0x240] ;  /* 0x0002400001317983 */ /* 0x000ea20000100000 */
[----:B0-----:R-:W-:-:S03]  /*5c760*/  IMAD.MOV.U32 R251, RZ, RZ, R3 ;  /* 0x000000fffffb7224 */ /* 0x001fc600078e0003 */
[----:B------:R-:W2:Y:S01]  /*5c770*/  LDL.U8 R48, [R1+0x241] ;  /* 0x0002410001307983 */ /* 0x000ea20000100000 */
[----:B-1----:R-:W-:-:S03]  /*5c780*/  IMAD.MOV.U32 R219, RZ, RZ, R2 ;  /* 0x000000ffffdb7224 */ /* 0x002fc600078e0002 */
        /* <DEDUP_REMOVED lines=43> */
[----:B------:R-:W-:Y:S04]  /*5ca40*/  STL.U8 [R1+0x9c4], R246 ;  /* 0x0009c4f601007387 */ /* 0x000fe80000100000 */
[----:B------:R0:W-:Y:S02]  /*5ca50*/  STL.U8 [R1+0x9c5], R250 ;  /* 0x0009c5fa01007387 */ /* 0x0001e40000100000 */
[----:B0-----:R-:W-:-:S02]  /*5ca60*/  IMAD.MOV.U32 R250, RZ, RZ, R219 ;  /* 0x000000fffffa7224 */ /* 0x001fc400078e00db */
        /* <DEDUP_REMOVED lines=29> */
[----:B------:R-:W3:Y:S04]  /*5cc40*/  LDL R245, [R1+0x1b74] ;  /* 0x001b740001f57983 */ /* 0x000ee80000100800 */
[----:B------:R0:W-:Y:S04]  /*5cc50*/  STL.U8 [R1+0x9c6], R250 ;  /* 0x0009c6fa01007387 */ /* 0x0001e80000100000 */
[----:B------:R1:W-:Y:S04]  /*5cc60*/  STL.U8 [R1+0x9c7], R219 ;  /* 0x0009c7db01007387 */ /* 0x0003e80000100000 */
[----:B------:R4:W-:Y:S04]  /*5cc70*/  STL.U8 [R1+0x9c8], R251 ;  /* 0x0009c8fb01007387 */ /* 0x0009e80000100000 */
[----:B0-----:R-:W5:Y:S04]  /*5cc80*/  LDL R250, [R1+0x1b70] ;  /* 0x001b700001fa7983 */ /* 0x001f680000100800 */
[----:B-1----:R-:W2:Y:S04]  /*5cc90*/  LDL R219, [R1+0x1b6c] ;  /* 0x001b6c0001db7983 */ /* 0x002ea80000100800 */
[----:B------:R0:W-:Y:S04]  /*5cca0*/  STL.U8 [R1+0x9c9], R220 ;  /* 0x0009c9dc01007387 */ /* 0x0001e80000100000 */
[----:B----4-:R-:W4:Y:S04]  /*5ccb0*/  LDL R251, [R1+0x1b68] ;  /* 0x001b680001fb7983 */ /* 0x010f280000100800 */
[----:B------:R1:W-:Y:S04]  /*5ccc0*/  STL.U8 [R1+0x9ca], R252 ;  /* 0x0009cafc01007387 */ /* 0x0003e80000100000 */
[----:B0-----:R-:W4:Y:S04]  /*5ccd0*/  LDL R220, [R1+0x1b64] ;  /* 0x001b640001dc7983 */ /* 0x001f280000100800 */
[----:B------:R0:W-:Y:S04]  /*5cce0*/  STL.U8 [R1+0x9cb], R221 ;  /* 0x0009cbdd01007387 */ /* 0x0001e80000100000 */
[----:B-1----:R-:W4:Y:S04]  /*5ccf0*/  LDL R252, [R1+0x1b60] ;  /* 0x001b600001fc7983 */ /* 0x002f280000100800 */
        /* <DEDUP_REMOVED lines=48> */
[----:B0-----:R-:W4:Y:S04]  /*5d000*/  LDL R244, [R1+0x1afc] ;  /* 0x001afc0001f47983 */ /* 0x001f280000100800 */
[----:B---3--:R0:W-:Y:S04]  /*5d010*/  STL.U8 [R1+0x9e4], R245 ;  /* 0x0009e4f501007387 */ /* 0x0081e80000100000 */
[----:B0-----:R-:W3:Y:S04]  /*5d020*/  LDL R245, [R1+0x1af8] ;  /* 0x001af80001f57983 */ /* 0x001ee80000100800 */
[----:B-----5:R0:W-:Y:S04]  /*5d030*/  STL.U8 [R1+0x9e5], R250 ;  /* 0x0009e5fa01007387 */ /* 0x0201e80000100000 */
[----:B--2---:R1:W-:Y:S04]  /*5d040*/  STL.U8 [R1+0x9e6], R219 ;  /* 0x0009e6db01007387 */ /* 0x0043e80000100000 */
[----:B0-----:R-:W2:Y:S04]  /*5d050*/  LDL R250, [R1+0x1af4] ;  /* 0x001af40001fa7983 */ /* 0x001ea80000100800 */
[----:B----4-:R0:W-:Y:S04]  /*5d060*/  STL.U8 [R1+0x9e7], R251 ;  /* 0x0009e7fb01007387 */ /* 0x0101e80000100000 */
[----:B-1----:R-:W4:Y:S04]  /*5d070*/  LDL R219, [R1+0x1af0] ;  /* 0x001af00001db7983 */ /* 0x002f280000100800 */
[----:B------:R1:W-:Y:S04]  /*5d080*/  STL.U8 [R1+0x9e8], R220 ;  /* 0x0009e8dc01007387 */ /* 0x0003e80000100000 */
[----:B0-----:R-:W5:Y:S04]  /*5d090*/  LDL R251, [R1+0x1aec] ;  /* 0x001aec0001fb7983 */ /* 0x001f680000100800 */
[----:B------:R0:W-:Y:S04]  /*5d0a0*/  STL.U8 [R1+0x9e9], R252 ;  /* 0x0009e9fc01007387 */ /* 0x0001e80000100000 */
[----:B-1----:R-:W5:Y:S04]  /*5d0b0*/  LDL R220, [R1+0x1ae8] ;  /* 0x001ae80001dc7983 */ /* 0x002f680000100800 */
        /* <DEDUP_REMOVED lines=50> */
[----:B-1----:R-:W5:Y:S04]  /*5d3e0*/  LDL R244, [R1+0x1a80] ;  /* 0x001a800001f47983 */ /* 0x002f680000100800 */
[----:B---3--:R0:W-:Y:S04]  /*5d3f0*/  STL.U8 [R1+0xa03], R245 ;  /* 0x000a03f501007387 */ /* 0x0081e80000100000 */
[----:B0-----:R-:W3:Y:S04]  /*5d400*/  LDL R245, [R1+0x1a7c] ;  /* 0x001a7c0001f57983 */ /* 0x001ee80000100800 */
[----:B--2---:R0:W-:Y:S04]  /*5d410*/  STL.U8 [R1+0xa04], R250 ;  /* 0x000a04fa01007387 */ /* 0x0041e80000100000 */
[----:B----4-:R1:W-:Y:S04]  /*5d420*/  STL.U8 [R1+0xa05], R219 ;  /* 0x000a05db01007387 */ /* 0x0103e80000100000 */
[----:B0-----:R-:W2:Y:S04]  /*5d430*/  LDL R250, [R1+0x1a78] ;  /* 0x001a780001fa7983 */ /* 0x001ea80000100800 */
[----:B-----5:R0:W-:Y:S04]  /*5d440*/  STL.U8 [R1+0xa06], R251 ;  /* 0x000a06fb01007387 */ /* 0x0201e80000100000 */
        /* <DEDUP_REMOVED lines=554> */
[----:B------:R-:W-:Y:S04]  /*5f6f0*/  STL [R1+0x160c], R249 ;  /* 0x00160cf901007387 */ /* 0x000fe80000100800 */
[----:B------:R-:W-:Y:S04]  /*5f700*/  STL [R1+0x1608], R247 ;  /* 0x001608f701007387 */ /* 0x000fe80000100800 */
[----:B------:R-:W-:Y:S04]  /*5f710*/  STL [R1+0x1604], R127 ;  /* 0x0016047f01007387 */ /* 0x000fe80000100800 */
[----:B------:R-:W-:Y:S04]  /*5f720*/  STL [R1+0x1600], R126 ;  /* 0x0016007e01007387 */ /* 0x000fe80000100800 */
[----:B--2---:R0:W-:Y:S04]  /*5f730*/  STL.U8 [R1+0xb1b], R250 ;  /* 0x000b1bfa01007387 */ /* 0x0041e80000100000 */
[----:B----4-:R1:W-:Y:S04]  /*5f740*/  STL.U8 [R1+0xb1c], R219 ;  /* 0x000b1cdb01007387 */ /* 0x0103e80000100000 */
[----:B0-----:R-:W2:Y:S04]  /*5f750*/  LDL.LU R250, [R1+0x1c6c] ;  /* 0x001c6c0001fa7983 */ /* 0x001ea80000300800 */
[----:B-----5:R0:W-:Y:S04]  /*5f760*/  STL.U8 [R1+0xb1d], R251 ;  /* 0x000b1dfb01007387 */ /* 0x0201e80000100000 */
[----:B-1----:R-:W4:Y:S04]  /*5f770*/  LDL.LU R219, [R1+0x1c68] ;  /* 0x001c680001db7983 */ /* 0x002f280000300800 */
[----:B------:R1:W-:Y:S04]  /*5f780*/  STL.U8 [R1+0xb1e], R220 ;  /* 0x000b1edc01007387 */ /* 0x0003e80000100000 */
[----:B0-----:R-:W5:Y:S04]  /*5f790*/  LDL.LU R251, [R1+0x1c64] ;  /* 0x001c640001fb7983 */ /* 0x001f680000300800 */
[----:B------:R0:W-:Y:S04]  /*5f7a0*/  STL.U8 [R1+0xb1f], R252 ;  /* 0x000b1ffc01007387 */ /* 0x0001e80000100000 */
[----:B-1----:R-:W5:Y:S04]  /*5f7b0*/  LDL.LU R220, [R1+0x1c60] ;  /* 0x001c600001dc7983 */ /* 0x002f680000300800 */
        /* <DEDUP_REMOVED lines=50> */
[----:B-1----:R-:W5:Y:S04]  /*5fae0*/  LDL.LU R244, [R1+0x1bf8] ;  /* 0x001bf80001f47983 */ /* 0x002f680000300800 */
[----:B---3--:R0:W-:Y:S04]  /*5faf0*/  STL.U8 [R1+0xb39], R245 ;  /* 0x000b39f501007387 */ /* 0x0081e80000100000 */
[----:B0-----:R-:W3:Y:S04]  /*5fb00*/  LDL.LU R245, [R1+0x1bf4] ;  /* 0x001bf40001f57983 */ /* 0x001ee80000300800 */
[----:B------:R-:W-:Y:S04]  /*5fb10*/  STL.U8 [R1+0xb3e], R249 ;  /* 0x000b3ef901007387 */ /* 0x000fe80000100000 */
[----:B------:R-:W-:Y:S04]  /*5fb20*/  STL.U8 [R1+0xb3f], R247 ;  /* 0x000b3ff701007387 */ /* 0x000fe80000100000 */
[----:B------:R-:W-:Y:S04]  /*5fb30*/  STL.U8 [R1+0xb40], R127 ;  /* 0x000b407f01007387 */ /* 0x000fe80000100000 */
[----:B------:R0:W-:Y:S04]  /*5fb40*/  STL.U8 [R1+0xb41], R126 ;  /* 0x000b417e01007387 */ /* 0x0001e80000100000 */
[----:B------:R-:W-:Y:S04]  /*5fb50*/  STL.U8 [R1+0xb5d], R218 ;  /* 0x000b5dda01007387 */ /* 0x000fe80000100000 */
[----:B------:R-:W-:Y:S04]  /*5fb60*/  STL.U8 [R1+0xb5e], R217 ;  /* 0x000b5ed901007387 */ /* 0x000fe80000100000 */
[----:B--2---:R-:W-:Y:S04]  /*5fb70*/  STL.U8 [R1+0xb3d], R250 ;  /* 0x000b3dfa01007387 */ /* 0x004fe80000100000 */
[----:B------:R-:W-:Y:S04]  /*5fb80*/  STL.U8 [R1+0xb5f], R216 ;  /* 0x000b5fd801007387 */ /* 0x000fe80000100000 */
[----:B----4-:R-:W-:Y:S04]  /*5fb90*/  STL.U8 [R1+0xb5c], R219 ;  /* 0x000b5cdb01007387 */ /* 0x010fe80000100000 */
[----:B------:R-:W-:Y:S04]  /*5fba0*/  STL.U8 [R1+0xb60], R215 ;  /* 0x000b60d701007387 */ /* 0x000fe80000100000 */
        /* <DEDUP_REMOVED lines=64> */
[----:B---3--:R2:W-:Y:S04]  /*5ffb0*/  STL.U8 [R1+0xb42], R245 ;  /* 0x000b42f501007387 */ /* 0x0085e80000100000 */
        /* <DEDUP_REMOVED lines=96> */
[----:B0-----:R-:W3:Y:S04]  /*605c0*/  LDL R126, [R1+0xc38] ;  /* 0x000c3800017e7983 */ /* 0x001ee80000100800 */
        /* <DEDUP_REMOVED lines=79> */
[----:B------:R2:W-:Y:S01]  /*60ac0*/  STL.U8 [R1+0xc34], R0 ;  /* 0x000c340001007387 */ /* 0x0005e20000100000 */
[----:B---3--:R-:W-:Y:S01]  /*60ad0*/  ISETP.NE.AND P0, PT, R126, RZ, PT ;  /* 0x000000ff7e00720c */ /* 0x008fe20003f05270 */
[----:B------:R-:W-:Y:S01]  /*60ae0*/  BSSY.RECONVERGENT B0, `(.L_x_2364) ;  /* 0x0000035000007945 */ /* 0x000fe20003800200 */
[----:B-1----:R-:W-:-:S02]  /*60af0*/  VIADD R248, R1, 0xc38 ;  /* 0x00000c3801f87836 */ /* 0x002fc40000000000 */
[----:B------:R-:W-:-:S09]  /*60b00*/  IMAD.MOV.U32 R247, RZ, RZ, -0x1 ;  /* 0xfffffffffff77424 */ /* 0x000fd200078e00ff */
[----:B--2---:R-:W-:Y:S05]  /*60b10*/  @!P0 BRA `(.L_x_2365) ;  /* 0x0000000000c48947 */ /* 0x004fea0003800000 */
[----:B------:R-:W-:Y:S02]  /*60b20*/  IMAD.MOV.U32 R247, RZ, RZ, R126 ;  /* 0x000000fffff77224 */ /* 0x000fe400078e007e */
[----:B------:R-:W-:Y:S02]  /*60b30*/  IMAD.MOV.U32 R126, RZ, RZ, 0x20 ;  /* 0x00000020ff7e7424 */ /* 0x000fe400078e00ff */
[----:B------:R-:W-:Y:S02]  /*60b40*/  IMAD.MOV.U32 R250, RZ, RZ, -0x1 ;  /* 0xfffffffffffa7424 */ /* 0x000fe400078e00ff */
[----:B------:R-:W-:-:S07]  /*60b50*/  IMAD.MOV.U32 R249, RZ, RZ, RZ ;  /* 0x000000fffff97224 */ /* 0x000fce00078e00ff */
.L_x_2366:
[----:B------:R-:W-:Y:S02]  /*60b60*/  LOP3.LUT R247, R247, 0x7fffffff, RZ, 0xc0, !PT ;  /* 0x7ffffffff7f77812 */ /* 0x000fe400078ec0ff */
[----:B------:R-:W-:Y:S02]  /*60b70*/  ISETP.NE.AND P1, PT, R249, 0x270, PT ;  /* 0x00000270f900780c */ /* 0x000fe40003f25270 */
[----:B------:R-:W0:Y:S02]  /*60b80*/  POPC R251, R247 ;  /* 0x000000f700fb7309 */ /* 0x000e240000000000 */
[----:B0-----:R-:W-:-:S04]  /*60b90*/  ISETP.GE.U32.AND P0, PT, R251, R126, PT ;  /* 0x0000007efb00720c */ /* 0x001fc80003f06070 */
[----:B------:R-:W-:-:S04]  /*60ba0*/  ISETP.GT.U32.AND P0, PT, R251, 0x1, !P0 ;  /* 0x00000001fb00780c */ /* 0x000fc80004704070 */
[----:B------:R-:W-:Y:S02]  /*60bb0*/  SEL R250, R249, R250, P0 ;  /* 0x000000faf9fa7207 */ /* 0x000fe40000000000 */
[----:B------:R-:W-:-:S03]  /*60bc0*/  SEL R251, R251, R126, P0 ;  /* 0x0000007efbfb7207 */ /* 0x000fc60000000000 */
[----:B------:R-:W-:Y:S01]  /*60bd0*/  IMAD.MOV.U32 R247, RZ, RZ, R250 ;  /* 0x000000fffff77224 */ /* 0x000fe200078e00fa */
[----:B------:R-:W-:Y:S06]  /*60be0*/  @!P1 BRA `(.L_x_2365) ;  /* 0x0000000000909947 */ /* 0x000fec0003800000 */
[----:B------:R-:W-:-:S05]  /*60bf0*/  IMAD R126, R249, 0x4, R248 ;  /* 0x00000004f97e7824 */ /* 0x000fca00078e02f8 */
[----:B------:R-:W2:Y:S01]  /*60c00*/  LDL R252, [R126+0x4] ;  /* 0x000004007efc7983 */ /* 0x000ea20000100800 */
[----:B------:R-:W-:Y:S01]  /*60c10*/  IMAD.MOV.U32 R247, RZ, RZ, -0x1 ;  /* 0xfffffffffff77424 */ /* 0x000fe200078e00ff */
[----:B--2---:R-:W-:-:S13]  /*60c20*/  ISETP.NE.AND P0, PT, R252, RZ, PT ;  /* 0x000000fffc00720c */ /* 0x004fda0003f05270 */
[----:B------:R-:W-:Y:S05]  /*60c30*/  @!P0 BRA `(.L_x_2365) ;  /* 0x00000000007c8947 */ /* 0x000fea0003800000 */
[----:B------:R-:W2:Y:S01]  /*60c40*/  LDL.64 R126, [R126+0x8] ;  /* 0x000008007e7e7983 */ /* 0x000ea20000100a00 */
[----:B------:R-:W-:Y:S01]  /*60c50*/  LOP3.LUT R252, R252, 0x7fffffff, RZ, 0xc0, !PT ;  /* 0x7ffffffffcfc7812 */ /* 0x000fe200078ec0ff */
[----:B------:R-:W-:-:S05]  /*60c60*/  IMAD.MOV.U32 R247, RZ, RZ, -0x1 ;  /* 0xfffffffffff77424 */ /* 0x000fca00078e00ff */
[----:B------:R-:W0:Y:S02]  /*60c70*/  POPC R252, R252 ;  /* 0x000000fc00fc7309 */ /* 0x000e240000000000 */
[----:B0-----:R-:W-:-:S04]  /*60c80*/  ISETP.GE.U32.AND P0, PT, R252, R251, PT ;  /* 0x000000fbfc00720c */ /* 0x001fc80003f06070 */
[----:B------:R-:W-:-:S04]  /*60c90*/  ISETP.GT.U32.AND P0, PT, R252, 0x1, !P0 ;  /* 0x00000001fc00780c */ /* 0x000fc80004704070 */
[----:B------:R-:W-:-:S09]  /*60ca0*/  SEL R251, R252, R251, P0 ;  /* 0x000000fbfcfb7207 */ /* 0x000fd20000000000 */
[----:B------:R-:W-:Y:S01]  /*60cb0*/  @P0 VIADD R250, R249, 0x1 ;  /* 0x00000001f9fa0836 */ /* 0x000fe20000000000 */
[----:B--2---:R-:W-:-:S13]  /*60cc0*/  ISETP.NE.AND P1, PT, R126, RZ, PT ;  /* 0x000000ff7e00720c */ /* 0x004fda0003f25270 */
[----:B------:R-:W-:Y:S05]  /*60cd0*/  @!P1 BRA `(.L_x_2365) ;  /* 0x0000000000549947 */ /* 0x000fea0003800000 */
[----:B------:R-:W-:Y:S01]  /*60ce0*/  LOP3.LUT R126, R126, 0x7fffffff, RZ, 0xc0, !PT ;  /* 0x7fffffff7e7e7812 */ /* 0x000fe200078ec0ff */
[----:B------:R-:W-:Y:S01]  /*60cf0*/  IMAD.MOV.U32 R247, RZ, RZ, -0x1 ;  /* 0xfffffffffff77424 */ /* 0x000fe200078e00ff */
[----:B------:R-:W-:-:S04]  /*60d00*/  ISETP.NE.AND P1, PT, R127, RZ, PT ;  /* 0x000000ff7f00720c */ /* 0x000fc80003f25270 */
[----:B------:R-:W0:Y:S02]  /*60d10*/  POPC R126, R126 ;  /* 0x0000007e007e7309 */ /* 0x000e240000000000 */
[----:B0-----:R-:W-:-:S04]  /*60d20*/  ISETP.GE.U32.AND P0, PT, R126, R251, PT ;  /* 0x000000fb7e00720c */ /* 0x001fc80003f06070 */
[----:B------:R-:W-:-:S04]  /*60d30*/  ISETP.GT.U32.AND P0, PT, R126, 0x1, !P0 ;  /* 0x000000017e00780c */ /* 0x000fc80004704070 */
[----:B------:R-:W-:-:S09]  /*60d40*/  SEL R126, R126, R251, P0 ;  /* 0x000000fb7e7e7207 */ /* 0x000fd20000000000 */
[----:B------:R-:W-:Y:S01]  /*60d50*/  @P0 VIADD R250, R249, 0x2 ;  /* 0x00000002f9fa0836 */ /* 0x000fe20000000000 */
[----:B------:R-:W-:Y:S06]  /*60d60*/  @!P1 BRA `(.L_x_2365) ;  /* 0x0000000000309947 */ /* 0x000fec0003800000 */
[----:B------:R-:W-:-:S06]  /*60d70*/  LOP3.LUT R127, R127, 0x7fffffff, RZ, 0xc0, !PT ;  /* 0x7fffffff7f7f7812 */ /* 0x000fcc00078ec0ff */
[----:B------:R-:W0:Y:S02]  /*60d80*/  POPC R127, R127 ;  /* 0x0000007f007f7309 */ /* 0x000e240000000000 */
[----:B0-----:R-:W-:-:S04]  /*60d90*/  ISETP.GE.U32.AND P0, PT, R127, R126, PT ;  /* 0x0000007e7f00720c */ /* 0x001fc80003f06070 */
[----:B------:R-:W-:-:S13]  /*60da0*/  ISETP.GT.U32.AND P0, PT, R127, 0x1, !P0 ;  /* 0x000000017f00780c */ /* 0x000fda0004704070 */
[C---:B------:R-:W-:Y:S02]  /*60db0*/  @P0 VIADD R250, R249.reuse, 0x3 ;  /* 0x00000003f9fa0836 */ /* 0x040fe40000000000 */
[----:B------:R-:W-:-:S04]  /*60dc0*/  VIADD R249, R249, 0x4 ;  /* 0x00000004f9f97836 */ /* 0x000fc80000000000 */
[----:B------:R-:W-:-:S06]  /*60dd0*/  IMAD R247, R249, 0x4, R248 ;  /* 0x00000004f9f77824 */ /* 0x000fcc00078e02f8 */
[----:B------:R-:W2:Y:S01]  /*60de0*/  LDL R247, [R247] ;  /* 0x00000000f7f77983 */ /* 0x000ea20000100800 */
[----:B------:R-:W-:Y:S02]  /*60df0*/  SEL R126, R127, R126, P0 ;  /* 0x0000007e7f7e7207 */ /* 0x000fe40000000000 */
[----:B--2---:R-:W-:-:S13]  /*60e00*/  ISETP.NE.AND P1, PT, R247, RZ, PT ;  /* 0x000000fff700720c */ /* 0x004fda0003f25270 */
[----:B------:R-:W-:Y:S05]  /*60e10*/  @P1 BRA `(.L_x_2366) ;  /* 0xfffffffc00501947 */ /* 0x000fea000383ffff */
[----:B------:R-:W-:-:S07]  /*60e20*/  IMAD.MOV.U32 R247, RZ, RZ, -0x1 ;  /* 0xfffffffffff77424 */ /* 0x000fce00078e00ff */
.L_x_2365:
[----:B------:R-:W-:Y:S05]  /*60e30*/  BSYNC.RECONVERGENT B0 ;  /* 0x0000000000007941 */ /* 0x000fea0003800200 */
.L_x_2364:
[----:B------:R-:W0:Y:S01]  /*60e40*/  S2R R127, SR_TID.X ;  /* 0x00000000007f7919 */ /* 0x000e220000002100 */
[----:B------:R-:W0:Y:S01]  /*60e50*/  S2UR UR4, SR_CTAID.X ;  /* 0x00000000000479c3 */ /* 0x000e220000002500 */
[----:B------:R-:W-:-:S07]  /*60e60*/  ISETP.NE.AND P0, PT, R247, -0x1, PT ;  /* 0xfffffffff700780c */ /* 0x000fce0003f05270 */
[----:B------:R-:W0:Y:S08]  /*60e70*/  LDC R126, c[0x0][0x360] ;  /* 0x0000d800ff7e7b82 */ /* 0x000e300000000800 */
[----:B------:R-:W1:Y:S01]  /*60e80*/  LDC.64 R250, c[0x0][0x390] ;  /* 0x0000e400fffa7b82 */ /* 0x000e620000000a00 */
[----:B0-----:R-:W-:-:S04]  /*60e90*/  IMAD R126, R126, UR4, R127 ;  /* 0x000000047e7e7c24 */ /* 0x001fc8000f8e027f */
[----:B------:R-:W-:-:S04]  /*60ea0*/  IMAD R126, R126, 0x19, RZ ;  /* 0x000000197e7e7824 */ /* 0x000fc800078e02ff */
[----:B-1----:R-:W-:-:S05]  /*60eb0*/  IMAD.WIDE R126, R126, 0x4, R250 ;  /* 0x000000047e7e7825 */ /* 0x002fca00078e02fa */
[----:B------:R0:W-:Y:S04]  /*60ec0*/  STG.E desc[UR6][R126.64], RZ ;  /* 0x000000ff7e007986 */ /* 0x0001e8000c101906 */
        /* <DEDUP_REMOVED lines=23> */
[----:B------:R0:W-:Y:S01]  /*61040*/  STG.E desc[UR6][R126.64+0x60], RZ ;  /* 0x000060ff7e007986 */ /* 0x0001e2000c101906 */
[----:B------:R-:W-:Y:S05]  /*61050*/  @P0 BRA `(.L_x_2367) ;  /* 0x0000004000a40947 */ /* 0x000fea0003800000 */
[----:B------:R-:W-:-:S13]  /*61060*/  ISETP.NE.AND P0, PT, R246, RZ, PT ;  /* 0x000000fff600720c */ /* 0x000fda0003f05270 */
[----:B------:R-:W-:Y:S05]  /*61070*/  @!P0 EXIT ;  /* 0x000000000000894d */ /* 0x000fea0003800000 */
[----:B------:R-:W-:Y:S01]  /*61080*/  BSSY.RECONVERGENT B0, `(.L_x_2368) ;  /* 0x0000013000007945 */ /* 0x000fe20003800200 */
[----:B0-----:R-:W-:-:S07]  /*61090*/  IMAD.MOV.U32 R126, RZ, RZ, RZ ;  /* 0x000000ffff7e7224 */ /* 0x001fce00078e00ff */
.L_x_2370:
[----:B------:R-:W-:-:S13]  /*610a0*/  ISETP.NE.AND P0, PT, R126, 0x270, PT ;  /* 0x000002707e00780c */ /* 0x000fda0003f05270 */
[----:B------:R-:W-:Y:S05]  /*610b0*/  @!P0 BRA `(.L_x_2369) ;  /* 0x00000000003c8947 */ /* 0x000fea0003800000 */
[----:B------:R-:W-:-:S05]  /*610c0*/  IMAD.IADD R127, R1, 0x1, R126 ;  /* 0x00000001017f7824 */ /* 0x000fca00078e027e */
[----:B------:R-:W2:Y:S02]  /*610d0*/  LDL.U8 R247, [R127+0x9c5] ;  /* 0x0009c5007ff77983 */ /* 0x000ea40000100000 */
[----:B--2---:R-:W-:-:S13]  /*610e0*/  ISETP.NE.AND P0, PT, R247, RZ, PT ;  /* 0x000000fff700720c */ /* 0x004fda0003f05270 */
[----:B------:R-:W-:Y:S05]  /*610f0*/  @!P0 EXIT ;  /* 0x000000000000894d */ /* 0x000fea0003800000 */
[----:B------:R-:W2:Y:S02]  /*61100*/  LDL.U8 R247, [R127+0x9c6] ;  /* 0x0009c6007ff77983 */ /* 0x000ea40000100000 */
[----:B--2---:R-:W-:-:S13]  /*61110*/  ISETP.NE.AND P0, PT, R247, RZ, PT ;  /* 0x000000fff700720c */ /* 0x004fda0003f05270 */
[----:B------:R-:W-:Y:S05]  /*61120*/  @!P0 EXIT ;  /* 0x000000000000894d */ /* 0x000fea0003800000 */
[----:B------:R-:W2:Y:S02]  /*61130*/  LDL.U8 R247, [R127+0x9c7] ;  /* 0x0009c7007ff77983 */ /* 0x000ea40000100000 */
[----:B--2---:R-:W-:-:S13]  /*61140*/  ISETP.NE.AND P0, PT, R247, RZ, PT ;  /* 0x000000fff700720c */ /* 0x004fda0003f05270 */
[----:B------:R-:W-:Y:S05]  /*61150*/  @!P0 EXIT ;  /* 0x000000000000894d */ /* 0x000fea0003800000 */
[----:B------:R-:W2:Y:S01]  /*61160*/  LDL.U8 R127, [R127+0x9c8] ;  /* 0x0009c8007f7f7983 */ /* 0x000ea20000100000 */
[----:B------:R-:W-:Y:S01]  /*61170*/  VIADD R126, R126, 0x4 ;  /* 0x000000047e7e7836 */ /* 0x000fe20000000000 */
[----:B--2---:R-:W-:-:S13]  /*61180*/  ISETP.NE.AND P0, PT, R127, RZ, PT ;  /* 0x000000ff7f00720c */ /* 0x004fda0003f05270 */
[----:B------:R-:W-:Y:S05]  /*61190*/  @P0 BRA `(.L_x_2370) ;  /* 0xfffffffc00c00947 */ /* 0x000fea000383ffff */
[----:B------:R-:W-:Y:S05]  /*611a0*/  EXIT ;  /* 0x000000000000794d */ /* 0x000fea0003800000 */
.L_x_2369:
[----:B------:R-:W-:Y:S05]  /*611b0*/  BSYNC.RECONVERGENT B0 ;  /* 0x0000000000007941 */ /* 0x000fea0003800200 */
.L_x_2368:
[----:B------:R0:W-:Y:S04]  /*611c0*/  STL [R1+0x1c1c], R11 ;  /* 0x001c1c0b01007387 */ /* 0x0001e80000100800 */
[----:B------:R1:W-:Y:S04]  /*611d0*/  STL [R1+0x1c18], R10 ;  /* 0x001c180a01007387 */ /* 0x0003e80000100800 */
[----:B------:R2:W-:Y:S04]  /*611e0*/  STL [R1+0x1c14], R9 ;  /* 0x001c140901007387 */ /* 0x0005e80000100800 */
[----:B------:R3:W-:Y:S04]  /*611f0*/  STL [R1+0x1c10], R8 ;  /* 0x001c100801007387 */ /* 0x0007e80000100800 */
[----:B------:R-:W4:Y:S04]  /*61200*/  LDL.LU R252, [R1+0x1be0] ;  /* 0x001be00001fc7983 */ /* 0x000f280000300800 */
[----:B------:R-:W5:Y:S04]  /*61210*/  LDL.LU R251, [R1+0x1bdc] ;  /* 0x001bdc0001fb7983 */ /* 0x000f680000300800 */
[----:B------:R-:W5:Y:S01]  /*61220*/  LDL.LU R250, [R1+0x1bd8] ;  /* 0x001bd80001fa7983 */ /* 0x000f620000300800 */
[----:B------:R-:W3:Y:S01]  /*61230*/  S2R R127, SR_TID.X ;  /* 0x00000000007f7919 */ /* 0x000ee20000002100 */
[----:B------:R-:W3:Y:S02]  /*61240*/  S2UR UR4, SR_CTAID.X ;  /* 0x00000000000479c3 */ /* 0x000ee40000002500 */
[----:B0-----:R-:W5:Y:S04]  /*61250*/  LDL.LU R11, [R1+0x1be4] ;  /* 0x001be400010b7983 */ /* 0x001f680000300800 */
[----:B-1----:R-:W5:Y:S02]  /*61260*/  LDL.LU R10, [R1+0x1be8] ;  /* 0x001be800010a7983 */ /* 0x002f640000300800 */
[----:B------:R-:W0:Y:S02]  /*61270*/  LDC R126, c[0x0][0x360] ;  /* 0x0000d800ff7e7b82 */ /* 0x000e240000000800 */
[----:B--2---:R-:W2:Y:S04]  /*61280*/  LDL.LU R9, [R1+0x1bec] ;  /* 0x001bec0001097983 */ /* 0x004ea80000300800 */
[----:B---3--:R-:W3:Y:S02]  /*61290*/  LDL.LU R8, [R1+0x1bf0] ;  /* 0x001bf00001087983 */ /* 0x008ee40000300800 */
[----:B------:R-:W1:Y:S02]  /*612a0*/  LDC.64 R248, c[0x0][0x388] ;  /* 0x0000e200fff87b82 */ /* 0x000e640000000a00 */
[----:B------:R0:W-:Y:S04]  /*612b0*/  STL [R1+0x1c0c], R7 ;  /* 0x001c0c0701007387 */ /* 0x0001e80000100800 */
[----:B------:R0:W-:Y:S04]  /*612c0*/  STL [R1+0x1c08], R6 ;  /* 0x001c080601007387 */ /* 0x0001e80000100800 */
[----:B------:R1:W-:Y:S04]  /*612d0*/  STL [R1+0x1c04], R5 ;  /* 0x001c040501007387 */ /* 0x0003e80000100800 */
[----:B0-----:R-:W3:Y:S01]  /*612e0*/  LDL.LU R7, [R1+0x1bac] ;  /* 0x001bac0001077983 */ /* 0x001ee20000300800 */
[----:B------:R-:W-:-:S03]  /*612f0*/  IMAD R126, R126, UR4, R127 ;  /* 0x000000047e7e7c24 */ /* 0x000fc6000f8e027f */
[----:B------:R-:W3:Y:S01]  /*61300*/  LDL.LU R6, [R1+0x1ba8] ;  /* 0x001ba80001067983 */ /* 0x000ee20000300800 */
[----:B------:R-:W-:-:S03]  /*61310*/  IMAD R247, R126, 0x19, RZ ;  /* 0x000000197ef77824 */ /* 0x000fc600078e02ff */
[----:B------:R-:W-:Y:S01]  /*61320*/  STL [R1+0x1c00], R4 ;  /* 0x001c000401007387 */ /* 0x000fe20000100800 */
[----:B-1----:R-:W-:-:S03]  /*61330*/  IMAD.WIDE R126, R247, 0x271, R248 ;  /* 0x00000271f77e7825 */ /* 0x002fc600078e02f8 */
[----:B------:R-:W3:Y:S04]  /*61340*/  LDL.LU R249, [R1+0x1bc8] ;  /* 0x001bc80001f97983 */ /* 0x000ee80000300800 */
[----:B------:R0:W-:Y:S04]  /*61350*/  STG.E.U8 desc[UR6][R126.64+0x271], R246 ;  /* 0x000271f67e007986 */ /* 0x0001e8000c101106 */
[----:B------:R-:W3:Y:S04]  /*61360*/  LDL.LU R248, [R1+0x1bc4] ;  /* 0x001bc40001f87983 */ /* 0x000ee80000300800 */
[----:B------:R-:W3:Y:S04]  /*61370*/  LDL.LU R5, [R1+0x1ba4] ;  /* 0x001ba40001057983 */ /* 0x000ee80000300800 */
[----:B0-----:R-:W3:Y:S04]  /*61380*/  LDL.LU R246, [R1+0x1bc0] ;  /* 0x001bc00001f67983 */ /* 0x001ee80000300800 */
[----:B------:R0:W-:Y:S04]  /*61390*/  STL [R1+0x1bfc], R3 ;  /* 0x001bfc0301007387 */ /* 0x0001e80000100800 */
[----:B------:R-:W3:Y:S04]  /*613a0*/  LDL.LU R4, [R1+0x1ba0] ;  /* 0x001ba00001047983 */ /* 0x000ee80000300800 */
[----:B------:R1:W-:Y:S04]  /*613b0*/  STL [R1+0x1bf8], R2 ;  /* 0x001bf80201007387 */ /* 0x0003e80000100800 */
[----:B------:R1:W-:Y:S04]  /*613c0*/  STL [R1+0x1bf4], R0 ;  /* 0x001bf40001007387 */ /* 0x0003e80000100800 */
[----:B0-----:R-:W3:Y:S04]  /*613d0*/  LDL.LU R3, [R1+0x1b9c] ;  /* 0x001b9c0001037983 */ /* 0x001ee80000300800 */
[----:B-1----:R-:W3:Y:S04]  /*613e0*/  LDL.LU R2, [R1+0x1b98] ;  /* 0x001b980001027983 */ /* 0x002ee80000300800 */
[----:B------:R-:W3:Y:S04]  /*613f0*/  LDL.LU R0, [R1+0x1b94] ;  /* 0x001b940001007983 */ /* 0x000ee80000300800 */
[----:B----4-:R0:W-:Y:S04]  /*61400*/  STG.E.U8 desc[UR6][R126.64+0x276], R252 ;  /* 0x000276fc7e007986 */ /* 0x0101e8000c101106 */
[----:B-----5:R1:W-:Y:S04]  /*61410*/  STG.E.U8 desc[UR6][R126.64+0x277], R251 ;  /* 0x000277fb7e007986 */ /* 0x0203e8000c101106 */
[----:B------:R4:W-:Y:S04]  /*61420*/  STG.E.U8 desc[UR6][R126.64+0x278], R250 ;  /* 0x000278fa7e007986 */ /* 0x0009e8000c101106 */
[----:B0-----:R-:W5:Y:S04]  /*61430*/  LDL.LU R252, [R1+0x1bd4] ;  /* 0x001bd40001fc7983 */ /* 0x001f680000300800 */
[----:B------:R0:W-:Y:S04]  /*61440*/  STG.E.U8 desc[UR6][R126.64+0x275], R11 ;  /* 0x0002750b7e007986 */ /* 0x0001e8000c101106 */
[----:B------:R0:W-:Y:S04]  /*61450*/  STG.E.U8 desc[UR6][R126.64+0x274], R10 ;  /* 0x0002740a7e007986 */ /* 0x0001e8000c101106 */
[----:B--2---:R2:W-:Y:S04]  /*61460*/  STG.E.U8 desc[UR6][R126.64+0x273], R9 ;  /* 0x000273097e007986 */ /* 0x0045e8000c101106 */
[----:B---3--:R3:W-:Y:S04]  /*61470*/  STG.E.U8 desc[UR6][R126.64+0x272], R8 ;  /* 0x000272087e007986 */ /* 0x0087e8000c101106 */
[----:B-1----:R-:W5:Y:S04]  /*61480*/  LDL.LU R251, [R1+0x1bd0] ;  /* 0x001bd00001fb7983 */ /* 0x002f680000300800 */
[----:B----4-:R-:W4:Y:S04]  /*61490*/  LDL.LU R250, [R1+0x1bcc] ;  /* 0x001bcc0001fa7983 */ /* 0x010f280000300800 */
[----:B0-----:R-:W4:Y:S04]  /*614a0*/  LDL.LU R11, [R1+0x1bbc] ;  /* 0x001bbc00010b7983 */ /* 0x001f280000300800 */
[----:B------:R-:W4:Y:S04]  /*614b0*/  LDL.LU R10, [R1+0x1bb8] ;  /* 0x001bb800010a7983 */ /* 0x000f280000300800 */
[----:B--2---:R-:W2:Y:S04]  /*614c0*/  LDL.LU R9, [R1+0x1bb4] ;  /* 0x001bb40001097983 */ /* 0x004ea80000300800 */
[----:B---3--:R-:W3:Y:S04]  /*614d0*/  LDL.LU R8, [R1+0x1bb0] ;  /* 0x001bb00001087983 */ /* 0x008ee80000300800 */
[----:B------:R0:W-:Y:S04]  /*614e0*/  STG.E.U8 desc[UR6][R126.64+0x27c], R249 ;  /* 0x00027cf97e007986 */ /* 0x0001e8000c101106 */
[----:B------:R-:W-:Y:S04]  /*614f0*/  STG.E.U8 desc[UR6][R126.64+0x283], R7 ;  /* 0x000283077e007986 */ /* 0x000fe8000c101106 */
[----:B------:R1:W-:Y:S04]  /*61500*/  STG.E.U8 desc[UR6][R126.64+0x27d], R248 ;  /* 0x00027df87e007986 */ /* 0x0003e8000c101106 */
[----:B------:R-:W-:Y:S04]  /*61510*/  STG.E.U8 desc[UR6][R126.64+0x284], R6 ;  /* 0x000284067e007986 */ /* 0x000fe8000c101106 */
[----:B------:R1:W-:Y:S04]  /*61520*/  STG.E.U8 desc[UR6][R126.64+0x27e], R246 ;  /* 0x00027ef67e007986 */ /* 0x0003e8000c101106 */
[----:B------:R1:W-:Y:S04]  /*61530*/  STG.E.U8 desc[UR6][R126.64+0x285], R5 ;  /* 0x000285057e007986 */ /* 0x0003e8000c101106 */
[----:B0-----:R-:W3:Y:S04]  /*61540*/  LDL.LU R249, [R1+0x1b84] ;  /* 0x001b840001f97983 */ /* 0x001ee80000300800 */
[----:B-1----:R-:W3:Y:S04]  /*61550*/  LDL.LU R248, [R1+0x1b80] ;  /* 0x001b800001f87983 */ /* 0x002ee80000300800 */
[----:B------:R-:W3:Y:S04]  /*61560*/  LDL.LU R246, [R1+0x1b7c] ;  /* 0x001b7c0001f67983 */ /* 0x000ee80000300800 */
[----:B------:R-:W3:Y:S04]  /*61570*/  LDL.LU R7, [R1+0x1b68] ;  /* 0x001b680001077983 */ /* 0x000ee80000300800 */
[----:B------:R-:W3:Y:S04]  /*61580*/  LDL.LU R6, [R1+0x1b64] ;  /* 0x001b640001067983 */ /* 0x000ee80000300800 */
[----:B------:R0:W-:Y:S04]  /*61590*/  STG.E.U8 desc[UR6][R126.64+0x286], R4 ;  /* 0x000286047e007986 */ /* 0x0001e8000c101106 */
[----:B------:R-:W3:Y:S04]  /*615a0*/  LDL.LU R5, [R1+0x1b60] ;  /* 0x001b600001057983 */ /* 0x000ee80000300800 */
[----:B------:R1:W-:Y:S04]  /*615b0*/  STG.E.U8 desc[UR6][R126.64+0x287], R3 ;  /* 0x000287037e007986 */ /* 0x0003e8000c101106 */
[----:B0-----:R-:W3:Y:S04]  /*615c0*/  LDL.LU R4, [R1+0x1b5c] ;  /* 0x001b5c0001047983 */ /* 0x001ee80000300800 */
[----:B------:R0:W-:Y:S04]  /*615d0*/  STG.E.U8 desc[UR6][R126.64+0x288], R2 ;  /* 0x000288027e007986 */ /* 0x0001e8000c101106 */
[----:B------:R0:W-:Y:S04]  /*615e0*/  STG.E.U8 desc[UR6][R126.64+0x289], R0 ;  /* 0x000289007e007986 */ /* 0x0001e8000c101106 */
[----:B-1----:R-:W3:Y:S04]  /*615f0*/  LDL.LU R3, [R1+0x1b58] ;  /* 0x001b580001037983 */ /* 0x002ee80000300800 */
[----:B0-----:R-:W3:Y:S04]  /*61600*/  LDL.LU R2, [R1+0x1b54] ;  /* 0x001b540001027983 */ /* 0x001ee80000300800 */
[----:B------:R-:W3:Y:S04]  /*61610*/  LDL.LU R0, [R1+0x1b50] ;  /* 0x001b500001007983 */ /* 0x000ee80000300800 */
[----:B-----5:R0:W-:Y:S04]  /*61620*/  STG.E.U8 desc[UR6][R126.64+0x279], R252 ;  /* 0x000279fc7e007986 */ /* 0x0201e8000c101106 */
[----:B0-----:R-:W5:Y:S04]  /*61630*/  LDL.LU R252, [R1+0x1b90] ;  /* 0x001b900001fc7983 */ /* 0x001f680000300800 */
[----:B------:R0:W-:Y:S04]  /*61640*/  STG.E.U8 desc[UR6][R126.64+0x27a], R251 ;  /* 0x00027afb7e007986 */ /* 0x0001e8000c101106 */
[----:B----4-:R1:W-:Y:S04]  /*61650*/  STG.E.U8 desc[UR6][R126.64+0x27b], R250 ;  /* 0x00027bfa7e007986 */ /* 0x0103e8000c101106 */
[----:B------:R4:W-:Y:S04]  /*61660*/  STG.E.U8 desc[UR6][R126.64+0x27f], R11 ;  /* 0x00027f0b7e007986 */ /* 0x0009e8000c101106 */
[----:B------:R4:W-:Y:S04]  /*61670*/  STG.E.U8 desc[UR6][R126.64+0x280], R10 ;  /* 0x0002800a7e007986 */ /* 0x0009e8000c101106 */
[----:B--2---:R2:W-:Y:S04]  /*61680*/  STG.E.U8 desc[UR6][R126.64+0x281], R9 ;  /* 0x000281097e007986 */ /* 0x0045e8000c101106 */
[----:B---3--:R3:W-:Y:S04]  /*61690*/  STG.E.U8 desc[UR6][R126.64+0x282], R8 ;  /* 0x000282087e007986 */ /* 0x0087e8000c101106 */
[----:B0-----:R-:W5:Y:S04]  /*616a0*/  LDL.LU R251, [R1+0x1b8c] ;  /* 0x001b8c0001fb7983 */ /* 0x001f680000300800 */
[----:B-1----:R-:W5:Y:S04]  /*616b0*/  LDL.LU R250, [R1+0x1b88] ;  /* 0x001b880001fa7983 */ /* 0x002f680000300800 */
[----:B----4-:R-:W4:Y:S04]  /*616c0*/  LDL.LU R11, [R1+0x1b78] ;  /* 0x001b7800010b7983 */ /* 0x010f280000300800 */
[----:B------:R-:W4:Y:S04]  /*616d0*/  LDL.LU R10, [R1+0x1b74] ;  /* 0x001b7400010a7983 */ /* 0x000f280000300800 */
[----:B--2---:R-:W2:Y:S04]  /*616e0*/  LDL.LU R9, [R1+0x1b70] ;  /* 0x001b700001097983 */ /* 0x004ea80000300800 */
[----:B---3--:R-:W3:Y:S04]  /*616f0*/  LDL.LU R8, [R1+0x1b6c] ;  /* 0x001b6c0001087983 */ /* 0x008ee80000300800 */
[----:B------:R0:W-:Y:S04]  /*61700*/  STG.E.U8 desc[UR6][R126.64+0x28d], R249 ;  /* 0x00028df97e007986 */ /* 0x0001e8000c101106 */
[----:B------:R1:W-:Y:S04]  /*61710*/  STG.E.U8 desc[UR6][R126.64+0x28e], R248 ;  /* 0x00028ef87e007986 */ /* 0x0003e8000c101106 */
[----:B------:R1:W-:Y:S04]  /*61720*/  STG.E.U8 desc[UR6][R126.64+0x28f], R246 ;  /* 0x00028ff67e007986 */ /* 0x0003e8000c101106 */
[----:B------:R1:W-:Y:S04]  /*61730*/  STG.E.U8 desc[UR6][R126.64+0x294], R7 ;  /* 0x000294077e007986 */ /* 0x0003e8000c101106 */
[----:B------:R1:W-:Y:S04]  /*61740*/  STG.E.U8 desc[UR6][R126.64+0x295], R6 ;  /* 0x000295067e007986 */ /* 0x0003e8000c101106 */
[----:B0-----:R-:W3:Y:S04]  /*61750*/  LDL.LU R249, [R1+0x1b40] ;  /* 0x001b400001f97983 */ /* 0x001ee80000300800 */
[----:B------:R0:W-:Y:S04]  /*61760*/  STG.E.U8 desc[UR6][R126.64+0x296], R5 ;  /* 0x000296057e007986 */ /* 0x0001e8000c101106 */
[----:B-1----:R-:W3:Y:S04]  /*61770*/  LDL.LU R248, [R1+0x1b3c] ;  /* 0x001b3c0001f87983 */ /* 0x002ee80000300800 */
[----:B------:R-:W3:Y:S04]  /*61780*/  LDL.LU R246, [R1+0x1b38] ;  /* 0x001b380001f67983 */ /* 0x000ee80000300800 */
[----:B------:R-:W3:Y:S04]  /*61790*/  LDL.LU R7, [R1+0x1b24] ;  /* 0x001b240001077983 */ /* 0x000ee80000300800 */
[----:B------:R-:W3:Y:S04]  /*617a0*/  LDL.LU R6, [R1+0x1b20] ;  /* 0x001b200001067983 */ /* 0x000ee80000300800 */
[----:B------:R1:W-:Y:S04]  /*617b0*/  STG.E.U8 desc[UR6][R126.64+0x297], R4 ;  /* 0x000297047e007986 */ /* 0x0003e8000c101106 */
[----:B0-----:R-:W3:Y:S04]  /*617c0*/  LDL.LU R5, [R1+0x1b1c] ;  /* 0x001b1c0001057983 */ /* 0x001ee80000300800 */
[----:B------:R0:W-:Y:S04]  /*617d0*/  STG.E.U8 desc[UR6][R126.64+0x298], R3 ;  /* 0x000298037e007986 */ /* 0x0001e8000c101106 */
[----:B-1----:R-:W3:Y:S04]  /*617e0*/  LDL.LU R4, [R1+0x1b18] ;  /* 0x001b180001047983 */ /* 0x002ee80000300800 */
[----:B------:R1:W-:Y:S04]  /*617f0*/  STG.E.U8 desc[UR6][R126.64+0x299], R2 ;  /* 0x000299027e007986 */ /* 0x0003e8000c101106 */
[----:B------:R1:W-:Y:S04]  /*61800*/  STG.E.U8 desc[UR6][R126.64+0x29a], R0 ;  /* 0x00029a007e007986 */ /* 0x0003e8000c101106 */
[----:B0-----:R-:W3:Y:S04]  /*61810*/  LDL.LU R3, [R1+0x1b14] ;  /* 0x001b140001037983 */ /* 0x001ee80000300800 */
[----:B-1----:R-:W3:Y:S04]  /*61820*/  LDL.LU R2, [R1+0x1b10] ;  /* 0x001b100001027983 */ /* 0x002ee80000300800 */
[----:B------:R-:W3:Y:S04]  /*61830*/  LDL.LU R0, [R1+0x1b0c] ;  /* 0x001b0c0001007983 */ /* 0x000ee80000300800 */
[----:B-----5:R0:W-:Y:S04]  /*61840*/  STG.E.U8 desc[UR6][R126.64+0x28a], R252 ;  /* 0x00028afc7e007986 */ /* 0x0201e8000c101106 */
[----:B0-----:R-:W5:Y:S04]  /*61850*/  LDL.LU R252, [R1+0x1b4c] ;  /* 0x001b4c0001fc7983 */ /* 0x001f680000300800 */
[----:B------:R0:W-:Y:S04]  /*61860*/  STG.E.U8 desc[UR6][R126.64+0x28b], R251 ;  /* 0x00028bfb7e007986 */ /* 0x0001e8000c101106 */
[----:B------:R1:W-:Y:S04]  /*61870*/  STG.E.U8 desc[UR6][R126.64+0x28c], R250 ;  /* 0x00028cfa7e007986 */ /* 0x0003e8000c101106 */
[----:B----4-:R4:W-:Y:S04]  /*61880*/  STG.E.U8 desc[UR6][R126.64+0x290], R11 ;  /* 0x0002900b7e007986 */ /* 0x0109e8000c101106 */
        /* <DEDUP_REMOVED lines=253> */
[----:B------:R-:W-:Y:S04]  /*62860*/  STG.E.U8 desc[UR6][R126.64+0x31e], R5 ;  /* 0x00031e057e007986 */ /* 0x000fe8000c101106 */
[----:B-1----:R-:W3:Y:S04]  /*62870*/  LDL.LU R248, [R1+0x191c] ;  /* 0x00191c0001f87983 */ /* 0x002ee80000300800 */
[----:B------:R-:W3:Y:S04]  /*62880*/  LDL.LU R246, [R1+0x1918] ;  /* 0x0019180001f67983 */ /* 0x000ee80000300800 */
[----:B------:R-:W3:Y:S04]  /*62890*/  LDL.LU R7, [R1+0x1904] ;  /* 0x0019040001077983 */ /* 0x000ee80000300800 */
[----:B------:R-:W3:Y:S04]  /*628a0*/  LDL.LU R6, [R1+0x1900] ;  /* 0x0019000001067983 */ /* 0x000ee80000300800 */
[----:B------:R-:W-:Y:S04]  /*628b0*/  STG.E.U8 desc[UR6][R126.64+0x31f], R4 ;  /* 0x00031f047e007986 */ /* 0x000fe8000c101106 */
[----:B------:R-:W-:Y:S04]  /*628c0*/  STG.E.U8 desc[UR6][R126.64+0x320], R3 ;  /* 0x000320037e007986 */ /* 0x000fe8000c101106 */
[----:B------:R-:W-:Y:S04]  /*628d0*/  STG.E.U8 desc[UR6][R126.64+0x321], R2 ;  /* 0x000321027e007986 */ /* 0x000fe8000c101106 */
[----:B------:R-:W-:Y:S04]  /*628e0*/  STG.E.U8 desc[UR6][R126.64+0x322], R0 ;  /* 0x000322007e007986 */ /* 0x000fe8000c101106 */
        /* <DEDUP_REMOVED lines=14> */
[----:B------:R-:W3:Y:S04]  /*629d0*/  LDL.LU R5, [R1+0x18fc] ;  /* 0x0018fc0001057983 */ /* 0x000ee80000300800 */
[----:B------:R-:W3:Y:S04]  /*629e0*/  LDL.LU R4, [R1+0x18f8] ;  /* 0x0018f80001047983 */ /* 0x000ee80000300800 */
[----:B------:R-:W3:Y:S04]  /*629f0*/  LDL.LU R3, [R1+0x18f4] ;  /* 0x0018f40001037983 */ /* 0x000ee80000300800 */
[----:B------:R-:W3:Y:S04]  /*62a00*/  LDL.LU R2, [R1+0x18f0] ;  /* 0x0018f00001027983 */ /* 0x000ee80000300800 */
[----:B------:R-:W3:Y:S04]  /*62a10*/  LDL.LU R0, [R1+0x18ec] ;  /* 0x0018ec0001007983 */ /* 0x000ee80000300800 */
[----:B------:R0:W-:Y:S04]  /*62a20*/  STG.E.U8 desc[UR6][R126.64+0x326], R249 ;  /* 0x000326f97e007986 */ /* 0x0001e8000c101106 */
[----:B------:R1:W-:Y:S04]  /*62a30*/  STG.E.U8 desc[UR6][R126.64+0x327], R248 ;  /* 0x000327f87e007986 */ /* 0x0003e8000c101106 */
[----:B------:R1:W-:Y:S04]  /*62a40*/  STG.E.U8 desc[UR6][R126.64+0x328], R246 ;  /* 0x000328f67e007986 */ /* 0x0003e8000c101106 */
[----:B0-----:R-:W3:Y:S04]  /*62a50*/  LDL.LU R249, [R1+0x18dc] ;  /* 0x0018dc0001f97983 */ /* 0x001ee80000300800 */
[----:B-1----:R-:W3:Y:S04]  /*62a60*/  LDL.LU R248, [R1+0x18d8] ;  /* 0x0018d80001f87983 */ /* 0x002ee80000300800 */
[----:B------:R0:W-:Y:S04]  /*62a70*/  STG.E.U8 desc[UR6][R126.64+0x32d], R7 ;  /* 0x00032d077e007986 */ /* 0x0001e8000c101106 */
[----:B------:R1:W-:Y:S04]  /*62a80*/  STG.E.U8 desc[UR6][R126.64+0x32e], R6 ;  /* 0x00032e067e007986 */ /* 0x0003e8000c101106 */
[----:B------:R-:W3:Y:S04]  /*62a90*/  LDL.LU R246, [R1+0x18d4] ;  /* 0x0018d40001f67983 */ /* 0x000ee80000300800 */
[----:B0-----:R-:W3:Y:S04]  /*62aa0*/  LDL.LU R7, [R1+0x18c0] ;  /* 0x0018c00001077983 */ /* 0x001ee80000300800 */
[----:B-1----:R-:W3:Y:S04]  /*62ab0*/  LDL.LU R6, [R1+0x18bc] ;  /* 0x0018bc0001067983 */ /* 0x002ee80000300800 */
[----:B-----5:R0:W-:Y:S04]  /*62ac0*/  STG.E.U8 desc[UR6][R126.64+0x323], R252 ;  /* 0x000323fc7e007986 */ /* 0x0201e8000c101106 */
[----:B0-----:R-:W5:Y:S04]  /*62ad0*/  LDL.LU R252, [R1+0x18e8] ;  /* 0x0018e80001fc7983 */ /* 0x001f680000300800 */
[----:B------:R0:W-:Y:S04]  /*62ae0*/  STG.E.U8 desc[UR6][R126.64+0x324], R251 ;  /* 0x000324fb7e007986 */ /* 0x0001e8000c101106 */
[----:B------:R1:W-:Y:S04]  /*62af0*/  STG.E.U8 desc[UR6][R126.64+0x325], R250 ;  /* 0x000325fa7e007986 */ /* 0x0003e8000c101106 */
[----:B----4-:R4:W-:Y:S04]  /*62b00*/  STG.E.U8 desc[UR6][R126.64+0x329], R11 ;  /* 0x0003290b7e007986 */ /* 0x0109e8000c101106 */
[----:B0-----:R-:W5:Y:S04]  /*62b10*/  LDL.LU R251, [R1+0x18e4] ;  /* 0x0018e40001fb7983 */ /* 0x001f680000300800 */
[----:B-1----:R-:W5:Y:S04]  /*62b20*/  LDL.LU R250, [R1+0x18e0] ;  /* 0x0018e00001fa7983 */ /* 0x002f680000300800 */
[----:B------:R0:W-:Y:S04]  /*62b30*/  STG.E.U8 desc[UR6][R126.64+0x32a], R10 ;  /* 0x00032a0a7e007986 */ /* 0x0001e8000c101106 */
[----:B--2---:R1:W-:Y:S04]  /*62b40*/  STG.E.U8 desc[UR6][R126.64+0x32b], R9 ;  /* 0x00032b097e007986 */ /* 0x0043e8000c101106 */
[----:B---3--:R2:W-:Y:S04]  /*62b50*/  STG.E.U8 desc[UR6][R126.64+0x32c], R8 ;  /* 0x00032c087e007986 */ /* 0x0085e8000c101106 */
[----:B------:R3:W-:Y:S04]  /*62b60*/  STG.E.U8 desc[UR6][R126.64+0x32f], R5 ;  /* 0x00032f057e007986 */ /* 0x0007e8000c101106 */
[----:B------:R3:W-:Y:S04]  /*62b70*/  STG.E.U8 desc[UR6][R126.64+0x330], R4 ;  /* 0x000330047e007986 */ /* 0x0007e8000c101106 */
[----:B------:R3:W-:Y:S04]  /*62b80*/  STG.E.U8 desc[UR6][R126.64+0x331], R3 ;  /* 0x000331037e007986 */ /* 0x0007e8000c101106 */
[----:B----4-:R-:W4:Y:S04]  /*62b90*/  LDL.LU R11, [R1+0x18d0] ;  /* 0x0018d000010b7983 */ /* 0x010f280000300800 */
[----:B0-----:R-:W4:Y:S04]  /*62ba0*/  LDL.LU R10, [R1+0x18cc] ;  /* 0x0018cc00010a7983 */ /* 0x001f280000300800 */
[----:B-1----:R-:W4:Y:S04]  /*62bb0*/  LDL.LU R9, [R1+0x18c8] ;  /* 0x0018c80001097983 */ /* 0x002f280000300800 */
[----:B--2---:R-:W2:Y:S04]  /*62bc0*/  LDL.LU R8, [R1+0x18c4] ;  /* 0x0018c40001087983 */ /* 0x004ea80000300800 */
[----:B---3--:R-:W3:Y:S04]  /*62bd0*/  LDL.LU R5, [R1+0x18b8] ;  /* 0x0018b80001057983 */ /* 0x008ee80000300800 */
[----:B------:R-:W3:Y:S04]  /*62be0*/  LDL.LU R4, [R1+0x18b4] ;  /* 0x0018b40001047983 */ /* 0x000ee80000300800 */
[----:B------:R0:W-:Y:S04]  /*62bf0*/  STG.E.U8 desc[UR6][R126.64+0x332], R2 ;  /* 0x000332027e007986 */ /* 0x0001e8000c101106 */
[----:B------:R1:W-:Y:S04]  /*62c00*/  STG.E.U8 desc[UR6][R126.64+0x333], R0 ;  /* 0x000333007e007986 */ /* 0x0003e8000c101106 */
[----:B------:R-:W3:Y:S04]  /*62c10*/  LDL.LU R3, [R1+0x18b0] ;  /* 0x0018b00001037983 */ /* 0x000ee80000300800 */
[----:B0-----:R-:W3:Y:S04]  /*62c20*/  LDL.LU R2, [R1+0x18ac] ;  /* 0x0018ac0001027983 */ /* 0x001ee80000300800 */
[----:B-1----:R-:W3:Y:S04]  /*62c30*/  LDL.LU R0, [R1+0x18a8] ;  /* 0x0018a80001007983 */ /* 0x002ee80000300800 */
[----:B------:R0:W-:Y:S04]  /*62c40*/  STG.E.U8 desc[UR6][R126.64+0x337], R249 ;  /* 0x000337f97e007986 */ /* 0x0001e8000c101106 */
[----:B------:R1:W-:Y:S04]  /*62c50*/  STG.E.U8 desc[UR6][R126.64+0x338], R248 ;  /* 0x000338f87e007986 */ /* 0x0003e8000c101106 */
[----:B0-----:R-:W3:Y:S04]  /*62c60*/  LDL.LU R249, [R1+0x1898] ;  /* 0x0018980001f97983 */ /* 0x001ee80000300800 */
[----:B-1----:R-:W3:Y:S04]  /*62c70*/  LDL.LU R248, [R1+0x1894] ;  /* 0x0018940001f87983 */ /* 0x002ee80000300800 */
[----:B-----5:R0:W-:Y:S04]  /*62c80*/  STG.E.U8 desc[UR6][R126.64+0x334], R252 ;  /* 0x000334fc7e007986 */ /* 0x0201e8000c101106 */
[----:B0-----:R-:W5:Y:S04]  /*62c90*/  LDL.LU R252, [R1+0x18a4] ;  /* 0x0018a40001fc7983 */ /* 0x001f680000300800 */
[----:B------:R0:W-:Y:S04]  /*62ca0*/  STG.E.U8 desc[UR6][R126.64+0x335], R251 ;  /* 0x000335fb7e007986 */ /* 0x0001e8000c101106 */
[----:B------:R-:W-:Y:S04]  /*62cb0*/  STG.E.U8 desc[UR6][R126.64+0x336], R250 ;  /* 0x000336fa7e007986 */ /* 0x000fe8000c101106 */
[----:B------:R-:W-:Y:S04]  /*62cc0*/  STG.E.U8 desc[UR6][R126.64+0x339], R246 ;  /* 0x000339f67e007986 */ /* 0x000fe8000c101106 */
[----:B------:R1:W-:Y:S04]  /*62cd0*/  STG.E.U8 desc[UR6][R126.64+0x33e], R7 ;  /* 0x00033e077e007986 */ /* 0x0003e8000c101106 */
[----:B------:R1:W-:Y:S04]  /*62ce0*/  STG.E.U8 desc[UR6][R126.64+0x33f], R6 ;  /* 0x00033f067e007986 */ /* 0x0003e8000c101106 */
[----:B0-----:R-:W5:Y:S04]  /*62cf0*/  LDL.LU R251, [R1+0x18a0] ;  /* 0x0018a00001fb7983 */ /* 0x001f680000300800 */
[----:B-1----:R-:W5:Y:S04]  /*62d00*/  LDL.LU R7, [R1+0x187c] ;  /* 0x00187c0001077983 */ /* 0x002f680000300800 */
[----:B------:R-:W5:Y:S04]  /*62d10*/  LDL.LU R6, [R1+0x1878] ;  /* 0x0018780001067983 */ /* 0x000f680000300800 */
[----:B----4-:R0:W-:Y:S04]  /*62d20*/  STG.E.U8 desc[UR6][R126.64+0x33a], R11 ;  /* 0x00033a0b7e007986 */ /* 0x0101e8000c101106 */
[----:B------:R1:W-:Y:S04]  /*62d30*/  STG.E.U8 desc[UR6][R126.64+0x33b], R10 ;  /* 0x00033b0a7e007986 */ /* 0x0003e8000c101106 */
[----:B------:R4:W-:Y:S04]  /*62d40*/  STG.E.U8 desc[UR6][R126.64+0x33c], R9 ;  /* 0x00033c097e007986 */ /* 0x0009e8000c101106 */
[----:B--2---:R2:W-:Y:S04]  /*62d50*/  STG.E.U8 desc[UR6][R126.64+0x33d], R8 ;  /* 0x00033d087e007986 */ /* 0x0045e8000c101106 */
[----:B---3--:R3:W-:Y:S04]  /*62d60*/  STG.E.U8 desc[UR6][R126.64+0x340], R5 ;  /* 0x000340057e007986 */ /* 0x0087e8000c101106 */
[----:B------:R3:W-:Y:S04]  /*62d70*/  STG.E.U8 desc[UR6][R126.64+0x341], R4 ;  /* 0x000341047e007986 */ /* 0x0007e8000c101106 */
[----:B0-----:R-:W5:Y:S04]  /*62d80*/  LDL.LU R11, [R1+0x188c] ;  /* 0x00188c00010b7983 */ /* 0x001f680000300800 */
[----:B-1----:R-:W5:Y:S04]  /*62d90*/  LDL.LU R10, [R1+0x1888] ;  /* 0x00188800010a7983 */ /* 0x002f680000300800 */
[----:B------:R0:W-:Y:S04]  /*62da0*/  STG.E.U8 desc[UR6][R126.64+0x342], R3 ;  /* 0x000342037e007986 */ /* 0x0001e8000c101106 */
[----:B----4-:R-:W4:Y:S04]  /*62db0*/  LDL.LU R9, [R1+0x1884] ;  /* 0x0018840001097983 */ /* 0x010f280000300800 */
[----:B--2---:R-:W2:Y:S04]  /*62dc0*/  LDL.LU R8, [R1+0x1880] ;  /* 0x0018800001087983 */ /* 0x004ea80000300800 */
[----:B---3--:R-:W3:Y:S04]  /*62dd0*/  LDL.LU R5, [R1+0x1874] ;  /* 0x0018740001057983 */ /* 0x008ee80000300800 */
[----:B------:R-:W3:Y:S04]  /*62de0*/  LDL.LU R4, [R1+0x1870] ;  /* 0x0018700001047983 */ /* 0x000ee80000300800 */
[----:B------:R1:W-:Y:S04]  /*62df0*/  STG.E.U8 desc[UR6][R126.64+0x343], R2 ;  /* 0x000343027e007986 */ /* 0x0003e8000c101106 */
[----:B------:R1:W-:Y:S04]  /*62e00*/  STG.E.U8 desc[UR6][R126.64+0x344], R0 ;  /* 0x000344007e007986 */ /* 0x0003e8000c101106 */
[----:B0-----:R-:W3:Y:S04]  /*62e10*/  LDL.LU R3, [R1+0x186c] ;  /* 0x00186c0001037983 */ /* 0x001ee80000300800 */
[----:B-1----:R-:W3:Y:S04]  /*62e20*/  LDL.LU R2, [R1+0x1868] ;  /* 0x0018680001027983 */ /* 0x002ee80000300800 */
[----:B------:R-:W3:Y:S04]  /*62e30*/  LDL.LU R0, [R1+0x1864] ;  /* 0x0018640001007983 */ /* 0x000ee80000300800 */
[----:B------:R-:W3:Y:S04]  /*62e40*/  LDL.LU R250, [R1+0x189c] ;  /* 0x00189c0001fa7983 */ /* 0x000ee80000300800 */
[----:B------:R-:W3:Y:S04]  /*62e50*/  LDL.LU R246, [R1+0x1890] ;  /* 0x0018900001f67983 */ /* 0x000ee80000300800 */
[----:B-----5:R0:W-:Y:S04]  /*62e60*/  STG.E.U8 desc[UR6][R126.64+0x34f], R7 ;  /* 0x00034f077e007986 */ /* 0x0201e8000c101106 */
[----:B------:R1:W-:Y:S04]  /*62e70*/  STG.E.U8 desc[UR6][R126.64+0x350], R6 ;  /* 0x000350067e007986 */ /* 0x0003e8000c101106 */
[----:B0-----:R-:W5:Y:S04]  /*62e80*/  LDL.LU R7, [R1+0x1838] ;  /* 0x0018380001077983 */ /* 0x001f680000300800 */
[----:B-1----:R-:W5:Y:S04]  /*62e90*/  LDL.LU R6, [R1+0x1834] ;  /* 0x0018340001067983 */ /* 0x002f680000300800 */
[----:B------:R0:W-:Y:S04]  /*62ea0*/  STG.E.U8 desc[UR6][R126.64+0x34b], R11 ;  /* 0x00034b0b7e007986 */ /* 0x0001e8000c101106 */
[----:B------:R1:W-:Y:S04]  /*62eb0*/  STG.E.U8 desc[UR6][R126.64+0x34c], R10 ;  /* 0x00034c0a7e007986 */ /* 0x0003e8000c101106 */
[----:B----4-:R4:W-:Y:S04]  /*62ec0*/  STG.E.U8 desc[UR6][R126.64+0x34d], R9 ;  /* 0x00034d097e007986 */ /* 0x0109e8000c101106 */
        /* <DEDUP_REMOVED lines=15> */
[----:B------:R0:W-:Y:S04]  /*62fc0*/  STG.E.U8 desc[UR6][R126.64+0x345], R252 ;  /* 0x000345fc7e007986 */ /* 0x0001e8000c101106 */
[----:B------:R1:W-:Y:S04]  /*62fd0*/  STG.E.U8 desc[UR6][R126.64+0x346], R251 ;  /* 0x000346fb7e007986 */ /* 0x0003e8000c101106 */
[----:B------:R1:W-:Y:S04]  /*62fe0*/  STG.E.U8 desc[UR6][R126.64+0x347], R250 ;  /* 0x000347fa7e007986 */ /* 0x0003e8000c101106 */
[----:B------:R1:W-:Y:S04]  /*62ff0*/  STG.E.U8 desc[UR6][R126.64+0x348], R249 ;  /* 0x000348f97e007986 */ /* 0x0003e8000c101106 */
[----:B------:R1:W-:Y:S04]  /*63000*/  STG.E.U8 desc[UR6][R126.64+0x349], R248 ;  /* 0x000349f87e007986 */ /* 0x0003e8000c101106 */
[----:B------:R1:W-:Y:S04]  /*63010*/  STG.E.U8 desc[UR6][R126.64+0x34a], R246 ;  /* 0x00034af67e007986 */ /* 0x0003e8000c101106 */
[----:B0-----:R-:W3:Y:S04]  /*63020*/  LDL.LU R252, [R1+0x1860] ;  /* 0x0018600001fc7983 */ /* 0x001ee80000300800 */
[----:B-1----:R-:W3:Y:S04]  /*63030*/  LDL.LU R251, [R1+0x185c] ;  /* 0x00185c0001fb7983 */ /* 0x002ee80000300800 */
[----:B------:R-:W3:Y:S04]  /*63040*/  LDL.LU R250, [R1+0x1858] ;  /* 0x0018580001fa7983 */ /* 0x000ee80000300800 */
        /* <DEDUP_REMOVED lines=287> */
[----:B----4-:R-:W4:Y:S04]  /*64240*/  LDL.LU R9, [R1+0x1c14] ;  /* 0x001c140001097983 */ /* 0x010f280000300800 */
[----:B--2---:R-:W2:Y:S04]  /*64250*/  LDL.LU R8, [R1+0x1c10] ;  /* 0x001c100001087983 */ /* 0x004ea80000300800 */
[----:B---3--:R-:W3:Y:S04]  /*64260*/  LDL.LU R5, [R1+0x1c04] ;  /* 0x001c040001057983 */ /* 0x008ee80000300800 */
[----:B------:R-:W3:Y:S04]  /*64270*/  LDL.LU R4, [R1+0x1c00] ;  /* 0x001c000001047983 */ /* 0x000ee80000300800 */
[----:B------:R0:W-:Y:S04]  /*64280*/  STG.E.U8 desc[UR6][R126.64+0x3e6], R3 ;  /* 0x0003e6037e007986 */ /* 0x0001e8000c101106 */
[----:B------:R1:W-:Y:S04]  /*64290*/  STG.E.U8 desc[UR6][R126.64+0x3e7], R2 ;  /* 0x0003e7027e007986 */ /* 0x0003e8000c101106 */
[----:B------:R1:W-:Y:S04]  /*642a0*/  STG.E.U8 desc[UR6][R126.64+0x3e8], R0 ;  /* 0x0003e8007e007986 */ /* 0x0003e8000c101106 */
[----:B0-----:R-:W3:Y:S04]  /*642b0*/  LDL.LU R3, [R1+0x1bfc] ;  /* 0x001bfc0001037983 */ /* 0x001ee80000300800 */
[----:B-1----:R-:W3:Y:S04]  /*642c0*/  LDL.LU R2, [R1+0x1bf8] ;  /* 0x001bf80001027983 */ /* 0x002ee80000300800 */
[----:B------:R-:W3:Y:S04]  /*642d0*/  LDL.LU R0, [R1+0x1bf4] ;  /* 0x001bf40001007983 */ /* 0x000ee80000300800 */
[----:B------:R-:W-:Y:S04]  /*642e0*/  STG.E.U8 desc[UR6][R126.64+0x3e9], R252 ;  /* 0x0003e9fc7e007986 */ /* 0x000fe8000c101106 */
        /* <DEDUP_REMOVED lines=26> */
[----:B------:R0:W-:Y:S04]  /*64490*/  STG.E.U8 desc[UR6][R126.64+0x4be], R36 ;  /* 0x0004be247e007986 */ /* 0x0001e8000c101106 */
[----:B------:R-:W-:Y:S01]  /*644a0*/  STG.E.U8 desc[UR6][R126.64+0x4c3], R31 ;  /* 0x0004c31f7e007986 */ /* 0x000fe2000c101106 */
[----:B0-----:R-:W0:Y:S03]  /*644b0*/  LDC.64 R36, c[0x0][0x390] ;  /* 0x0000e400ff247b82 */ /* 0x001e260000000a00 */
[----:B------:R1:W-:Y:S05]  /*644c0*/  STG.E.U8 desc[UR6][R126.64+0x4c4], R30 ;  /* 0x0004c41e7e007986 */ /* 0x0003ea000c101106 */
[----:B-1----:R-:W1:Y:S01]  /*644d0*/  LDC.64 R30, c[0x0][0x3a8] ;  /* 0x0000ea00ff1e7b82 */ /* 0x002e620000000a00 */
        /* <DEDUP_REMOVED lines=198> */
[----:B------:R-:W-:Y:S04]  /*65140*/  STG.E.U8 desc[UR6][R126.64+0x4d3], R15 ;  /* 0x0004d30f7e007986 */ /* 0x000fe8000c101106 */
[----:B------:R1:W-:Y:S01]  /*65150*/  STG.E.U8 desc[UR6][R126.64+0x4d4], R14 ;  /* 0x0004d40e7e007986 */ /* 0x0003e2000c101106 */
[----:B0-----:R-:W-:-:S03]  /*65160*/  IMAD.MOV.U32 R17, RZ, RZ, 0x1 ;  /* 0x00000001ff117424 */ /* 0x001fc600078e00ff */
[----:B------:R-:W-:Y:S01]  /*65170*/  STG.E.U8 desc[UR6][R126.64+0x4cc], R22 ;  /* 0x0004cc167e007986 */ /* 0x000fe2000c101106 */
[----:B-1----:R-:W-:-:S03]  /*65180*/  IMAD.WIDE R14, R247, 0x4, R36 ;  /* 0x00000004f70e7825 */ /* 0x002fc600078e0224 */
[----:B------:R-:W-:Y:S01]  /*65190*/  STG.E.U8 desc[UR6][R126.64+0x4cd], R21 ;  /* 0x0004cd157e007986 */ /* 0x000fe2000c101106 */
[----:B------:R-:W-:-:S03]  /*651a0*/  VIADD R247, R247, 0x1 ;  /* 0x00000001f7f77836 */ /* 0x000fc60000000000 */
[----:B------:R-:W-:Y:S04]  /*651b0*/  STG.E.U8 desc[UR6][R126.64+0x4ce], R20 ;  /* 0x0004ce147e007986 */ /* 0x000fe8000c101106 */
[----:B------:R-:W-:Y:S04]  /*651c0*/  STG.E.U8 desc[UR6][R126.64+0x4cf], R19 ;  /* 0x0004cf137e007986 */ /* 0x000fe8000c101106 */
[----:B------:R-:W-:Y:S04]  /*651d0*/  STG.E.U8 desc[UR6][R126.64+0x4d0], R18 ;  /* 0x0004d0127e007986 */ /* 0x000fe8000c101106 */
[----:B------:R-:W-:Y:S04]  /*651e0*/  STG.E.U8 desc[UR6][R126.64+0x4d2], R16 ;  /* 0x0004d2107e007986 */ /* 0x000fe8000c101106 */
[----:B------:R-:W-:Y:S04]  /*651f0*/  STG.E.U8 desc[UR6][R126.64+0x4d5], R13 ;  /* 0x0004d50d7e007986 */ /* 0x000fe8000c101106 */
[----:B------:R-:W-:Y:S04]  /*65200*/  STG.E.U8 desc[UR6][R126.64+0x4d6], R12 ;  /* 0x0004d60c7e007986 */ /* 0x000fe8000c101106 */
[----:B-----5:R-:W-:Y:S04]  /*65210*/  STG.E.U8 desc[UR6][R126.64+0x4d7], R11 ;  /* 0x0004d70b7e007986 */ /* 0x020fe8000c101106 */
[----:B------:R-:W-:Y:S04]  /*65220*/  STG.E.U8 desc[UR6][R126.64+0x4d8], R10 ;  /* 0x0004d80a7e007986 */ /* 0x000fe8000c101106 */
[----:B----4-:R-:W-:Y:S04]  /*65230*/  STG.E.U8 desc[UR6][R126.64+0x4d9], R9 ;  /* 0x0004d9097e007986 */ /* 0x010fe8000c101106 */
[----:B--2---:R-:W-:Y:S04]  /*65240*/  STG.E.U8 desc[UR6][R126.64+0x4da], R8 ;  /* 0x0004da087e007986 */ /* 0x004fe8000c101106 */
[----:B------:R-:W-:Y:S04]  /*65250*/  STG.E.U8 desc[UR6][R126.64+0x4db], R7 ;  /* 0x0004db077e007986 */ /* 0x000fe8000c101106 */
[----:B------:R-:W-:Y:S04]  /*65260*/  STG.E.U8 desc[UR6][R126.64+0x4dc], R6 ;  /* 0x0004dc067e007986 */ /* 0x000fe8000c101106 */
[----:B---3--:R-:W-:Y:S04]  /*65270*/  STG.E.U8 desc[UR6][R126.64+0x4dd], R5 ;  /* 0x0004dd057e007986 */ /* 0x008fe8000c101106 */
[----:B------:R-:W-:Y:S04]  /*65280*/  STG.E.U8 desc[UR6][R126.64+0x4de], R4 ;  /* 0x0004de047e007986 */ /* 0x000fe8000c101106 */
[----:B------:R-:W-:Y:S04]  /*65290*/  STG.E.U8 desc[UR6][R126.64+0x4df], R3 ;  /* 0x0004df037e007986 */ /* 0x000fe8000c101106 */
[----:B------:R-:W-:Y:S04]  /*652a0*/  STG.E.U8 desc[UR6][R126.64+0x4e0], R2 ;  /* 0x0004e0027e007986 */ /* 0x000fe8000c101106 */
[----:B------:R-:W-:Y:S04]  /*652b0*/  STG.E.U8 desc[UR6][R126.64+0x4e1], R0 ;  /* 0x0004e1007e007986 */ /* 0x000fe8000c101106 */
[----:B------:R-:W-:Y:S04]  /*652c0*/  STG.E desc[UR6][R14.64+0x4], R17 ;  /* 0x000004110e007986 */ /* 0x000fe8000c101906 */
[----:B------:R-:W-:Y:S01]  /*652d0*/  STG.E desc[UR6][R30.64], R247 ;  /* 0x000000f71e007986 */ /* 0x000fe2000c101906 */
[----:B------:R-:W-:Y:S05]  /*652e0*/  EXIT ;  /* 0x000000000000794d */ /* 0x000fea0003800000 */
.L_x_2367:
[----:B------:R-:W-:-:S05]  /*652f0*/  IMAD R248, R247, 0x4, R248 ;  /* 0x00000004f7f87824 */ /* 0x000fca00078e02f8 */
[----:B------:R-:W2:Y:S01]  /*65300*/  LDL R2, [R248] ;  /* 0x00000000f8027983 */ /* 0x000ea20000100800 */
[----:B------:R-:W-:Y:S02]  /*65310*/  IMAD.IADD R0, R1, 0x1, R247 ;  /* 0x0000000101007824 */ /* 0x000fe400078e02f7 */
[----:B------:R-:W-:Y:S02]  /*65320*/  IMAD.MOV.U32 R252, RZ, RZ, RZ ;  /* 0x000000fffffc7224 */ /* 0x000fe400078e00ff */
[----:B------:R-:W-:Y:S01]  /*65330*/  IMAD.MOV.U32 R251, RZ, RZ, -0x19 ;  /* 0xffffffe7fffb7424 */ /* 0x000fe200078e00ff */
[----:B------:R1:W-:Y:S04]  /*65340*/  STL [R1+0x1be4], R0 ;  /* 0x001be40001007387 */ /* 0x0003e80000100800 */
[----:B--2---:R1:W-:Y:S02]  /*65350*/  STL [R1+0x1be8], R2 ;  /* 0x001be80201007387 */ /* 0x0043e40000100800 */
.L_x_2373:
[----:B-1----:R-:W2:Y:S01]  /*65360*/  LDL R2, [R1+0x1be8] ;  /* 0x001be80001027983 */ /* 0x002ea20000100800 */
[----:B------:R-:W-:Y:S01]  /*65370*/  VIADD R0, R251, 0x19 ;  /* 0x00000019fb007836 */ /* 0x000fe20000000000 */
[----:B------:R-:W-:Y:S04]  /*65380*/  BSSY.RECONVERGENT B0, `(.L_x_2371) ;  /* 0x0000825000007945 */ /* 0x000fe80003800200 */
[----:B--2---:R-:W-:-:S04]  /*65390*/  SHF.R.U32.HI R0, RZ, R0, R2 ;  /* 0x00000000ff007219 */ /* 0x004fc80000011602 */
[----:B------:R-:W-:-:S04]  /*653a0*/  LOP3.LUT R0, R0, 0x1, RZ, 0xc0, !PT ;  /* 0x0000000100007812 */ /* 0x000fc800078ec0ff */
[----:B------:R-:W-:-:S13]  /*653b0*/  ISETP.NE.U32.AND P0, PT, R0, 0x1, PT ;  /* 0x000000010000780c */ /* 0x000fda0003f05070 */
[----:B------:R-:W-:Y:S05]  /*653c0*/  @P0 BRA `(.L_x_2372) ;  /* 0x0000008000800947 */ /* 0x000fea0003800000 */
[----:B------:R-:W2:Y:S01]  /*653d0*/  LDL R4, [R1+0x1be4] ;  /* 0x001be40001047983 */ /* 0x000ea20000100800 */
[----:B------:R-:W1:Y:S01]  /*653e0*/  S2UR UR4, SR_CTAID.X ;  /* 0x00000000000479c3 */ /* 0x000e620000002500 */
[----:B------:R-:W-:Y:S01]  /*653f0*/  IMAD.MOV.U32 R7, RZ, RZ, 0x1 ;  /* 0x00000001ff077424 */ /* 0x000fe200078e00ff */
[----:B------:R-:W1:Y:S01]  /*65400*/  S2R R5, SR_TID.X ;  /* 0x0000000000057919 */ /* 0x000e620000002100 */
[----:B------:R-:W-:Y:S05]  /*65410*/  STL [R1+0x1bf4], R251 ;  /* 0x001bf4fb01007387 */ /* 0x000fea0000100800 */
[----:B------:R-:W1:Y:S01]  /*65420*/  LDC R0, c[0x0][0x360] ;  /* 0x0000d800ff007b82 */ /* 0x000e620000000800 */
[----:B------:R-:W-:Y:S07]  /*65430*/  STL [R1+0x1bf8], R252 ;  /* 0x001bf8fc01007387 */ /* 0x000fee0000100800 */
[----:B------:R-:W3:Y:S08]  /*65440*/  LDC.64 R2, c[0x0][0x390] ;  /* 0x0000e400ff027b82 */ /* 0x000ef00000000a00 */
[----:B0-----:R-:W0:Y:S01]  /*65450*/  LDC.64 R126, c[0x0][0x388] ;  /* 0x0000e200ff7e7b82 */ /* 0x001e220000000a00 */
[----:B-1----:R-:W-:-:S04]  /*65460*/  IMAD R0, R0, UR4, R5 ;  /* 0x0000000400007c24 */ /* 0x002fc8000f8e0205 */
[----:B------:R-:W-:Y:S02]  /*65470*/  IMAD R5, R0, 0x19, RZ ;  /* 0x0000001900057824 */ /* 0x000fe400078e02ff */
[----:B------:R-:W-:Y:S02]  /*65480*/  VIADD R0, R251, 0x1a ;  /* 0x0000001afb007836 */ /* 0x000fe40000000000 */
[----:B---3--:R-:W-:-:S04]  /*65490*/  IMAD.WIDE R2, R5, 0x4, R2 ;  /* 0x0000000405027825 */ /* 0x008fc800078e0202 */
[C---:B------:R-:W-:Y:S02]  /*654a0*/  IMAD.IADD R5, R252.reuse, 0x1, R5 ;  /* 0x00000001fc057824 */ /* 0x040fe400078e0205 */
[----:B------:R-:W-:-:S04]  /*654b0*/  IMAD.WIDE R2, R252, 0x4, R2 ;  /* 0x00000004fc027825 */ /* 0x000fc800078e0202 */
[----:B0-----:R-:W-:Y:S01]  /*654c0*/  IMAD.WIDE R126, R5, 0x271, R126 ;  /* 0x00000271057e7825 */ /* 0x001fe200078e027e */
[----:B------:R-:W-:Y:S04]  /*654d0*/  STG.E desc[UR6][R2.64], R7 ;  /* 0x0000000702007986 */ /* 0x000fe8000c101906 */
[----:B--2---:R0:W-:Y:S04]  /*654e0*/  STL.U8 [R4+0x9c4], R0 ;  /* 0x0009c40004007387 */ /* 0x0041e80000100000 */
[----:B------:R-:W2:Y:S04]  /*654f0*/  LDL.U8 R39, [R1+0x9e3] ;  /* 0x0009e30001277983 */ /* 0x000ea80000100000 */
[----:B------:R-:W3:Y:S04]  /*65500*/  LDL.U8 R38, [R1+0x9e4] ;  /* 0x0009e40001267983 */ /* 0x000ee80000100000 */
[----:B------:R-:W4:Y:S04]  /*65510*/  LDL.U8 R37, [R1+0x9e5] ;  /* 0x0009e50001257983 */ /* 0x000f280000100000 */
[----:B------:R-:W4:Y:S04]  /*65520*/  LDL.U8 R62, [R1+0x9e6] ;  /* 0x0009e600013e7983 */ /* 0x000f280000100000 */
[----:B------:R-:W4:Y:S04]  /*65530*/  LDL.U8 R61, [R1+0x9e7] ;  /* 0x0009e700013d7983 */ /* 0x000f280000100000 */
[----:B------:R-:W4:Y:S04]  /*65540*/  LDL.U8 R60, [R1+0x9e8] ;  /* 0x0009e800013c7983 */ /* 0x000f280000100000 */
[----:B------:R-:W4:Y:S04]  /*65550*/  LDL.U8 R59, [R1+0x9e9] ;  /* 0x0009e900013b7983 */ /* 0x000f280000100000 */
[----:B------:R-:W4:Y:S04]  /*65560*/  LDL.U8 R58, [R1+0x9ea] ;  /* 0x0009ea00013a7983 */ /* 0x000f280000100000 */
[----:B------:R-:W4:Y:S04]  /*65570*/  LDL.U8 R57, [R1+0x9eb] ;  /* 0x0009eb0001397983 */ /* 0x000f280000100000 */
[----:B0-----:R-:W4:Y:S04]  /*65580*/  LDL.U8 R0, [R1+0x9ec] ;  /* 0x0009ec0001007983 */ /* 0x001f280000100000 */
[----:B------:R-:W4:Y:S04]  /*65590*/  LDL.U8 R56, [R1+0x9ed] ;  /* 0x0009ed0001387983 */ /* 0x000f280000100000 */
        /* <DEDUP_REMOVED lines=64> */
[----:B--2---:R0:W-:Y:S04]  /*659a0*/  STL [R1+0x1b64], R39 ;  /* 0x001b642701007387 */ /* 0x0041e80000100800 */
[----:B---3--:R1:W-:Y:S04]  /*659b0*/  STL [R1+0x1b60], R38 ;  /* 0x001b602601007387 */ /* 0x0083e80000100800 */
[----:B----4-:R2:W-:Y:S04]  /*659c0*/  STL [R1+0x1b5c], R37 ;  /* 0x001b5c2501007387 */ /* 0x0105e80000100800 */
        /* <DEDUP_REMOVED lines=9> */
[----:B0-----:R-:W4:Y:S04]  /*65a60*/  LDL.U8 R39, [R1+0xa02] ;  /* 0x000a020001277983 */ /* 0x001f280000100000 */
[----:B-1----:R-:W4:Y:S04]  /*65a70*/  LDL.U8 R38, [R1+0xa03] ;  /* 0x000a030001267983 */ /* 0x002f280000100000 */
[----:B--2---:R-:W2:Y:S04]  /*65a80*/  LDL.U8 R37, [R1+0xa04] ;  /* 0x000a040001257983 */ /* 0x004ea80000100000 */
[----:B---3--:R-:W3:Y:S04]  /*65a90*/  LDL.U8 R62, [R1+0xa05] ;  /* 0x000a0500013e7983 */ /* 0x008ee80000100000 */
[----:B----4-:R-:W4:Y:S04]  /*65aa0*/  LDL.U8 R61, [R1+0xa06] ;  /* 0x000a0600013d7983 */ /* 0x010f280000100000 */
[----:B------:R-:W4:Y:S04]  /*65ab0*/  LDL.U8 R60, [R1+0xa07] ;  /* 0x000a0700013c7983 */ /* 0x000f280000100000 */
[----:B------:R-:W4:Y:S04]  /*65ac0*/  LDL.U8 R59, [R1+0xa08] ;  /* 0x000a0800013b7983 */ /* 0x000f280000100000 */
[----:B------:R-:W4:Y:S04]  /*65ad0*/  LDL.U8 R58, [R1+0xa09] ;  /* 0x000a0900013a7983 */ /* 0x000f280000100000 */
[----:B------:R-:W4:Y:S04]  /*65ae0*/  LDL.U8 R57, [R1+0xa0a] ;  /* 0x000a0a0001397983 */ /* 0x000f280000100000 */
[----:B------:R-:W4:Y:S04]  /*65af0*/  LDL.U8 R0, [R1+0xa0b] ;  /* 0x000a0b0001007983 */ /* 0x000f280000100000 */
[----:B------:R-:W4:Y:S04]  /*65b00*/  LDL.U8 R56, [R1+0xa0c] ;  /* 0x000a0c0001387983 */ /* 0x000f280000100000 */
[----:B------:R-:W4:Y:S04]  /*65b10*/  LDL.U8 R55, [R1+0xa0d] ;  /* 0x000a0d0001377983 */ /* 0x000f280000100000 */
[----:B------:R0:W-:Y:S04]  /*65b20*/  STL [R1+0x1b34], R2 ;  /* 0x001b340201007387 */ /* 0x0001e80000100800 */
[----:B------:R1:W-:Y:S04]  /*65b30*/  STL [R1+0x1af8], R7 ;  /* 0x001af80701007387 */ /* 0x0003e80000100800 */
[----:B------:R-:W4:Y:S04]  /*65b40*/  LDL.U8 R74, [R1+0xb86] ;  /* 0x000b8600014a7983 */ /* 0x000f280000100000 */
[----:B0-----:R-:W4:Y:S04]  /*65b50*/  LDL.U8 R2, [R1+0xa0e] ;  /* 0x000a0e0001027983 */ /* 0x001f280000100000 */
[----:B-1----:R-:W4:Y:S04]  /*65b60*/  LDL.U8 R7, [R1+0xa1d] ;  /* 0x000a1d0001077983 */ /* 0x002f280000100000 */
        /* <DEDUP_REMOVED lines=87> */
[----:B------:R-:W4:Y:S04]  /*660e0*/  LDL.U8 R100, [R1+0xba0] ;  /* 0x000ba00001647983 */ /* 0x000f280000100000 */
[----:B------:R-:W4:Y:S04]  /*660f0*/  LDL.U8 R101, [R1+0xba1] ;  /* 0x000ba10001657983 */ /* 0x000f280000100000 */
[----:B------:R-:W4:Y:S04]  /*66100*/  LDL.U8 R102, [R1+0xba2] ;  /* 0x000ba20001667983 */ /* 0x000f280000100000 */
[----:B------:R-:W4:Y:S04]  /*66110*/  LDL.U8 R103, [R1+0xba3] ;  /* 0x000ba30001677983 */ /* 0x000f280000100000 */
[----:B------:R-:W4:Y:S04]  /*66120*/  LDL.U8 R104, [R1+0xba4] ;  /* 0x000ba40001687983 */ /* 0x000f280000100000 */
        /* <DEDUP_REMOVED lines=368> */
[----:B------:R-:W-:Y:S04]  /*67830*/  STL [R1+0x18c4], R54 ;  /* 0x0018c43601007387 */ /* 0x000fe80000100800 */
[----:B------:R-:W-:Y:S04]  /*67840*/  STL [R1+0x18c0], R53 ;  /* 0x0018c03501007387 */ /* 0x000fe80000100800 */
[----:B------:R0:W-:Y:S04]  /*67850*/  STL [R1+0x18bc], R3 ;  /* 0x0018bc0301007387 */ /* 0x0001e80000100800 */
        /* <DEDUP_REMOVED lines=32> */
[----:B--2---:R-:W-:Y:S04]  /*67a60*/  STL [R1+0x1874], R37 ;  /* 0x0018742501007387 */ /* 0x004fe80000100800 */
[----:B---3--:R-:W-:Y:S04]  /*67a70*/  STL [R1+0x1870], R62 ;  /* 0x0018703e01007387 */ /* 0x008fe80000100800 */
[----:B----4-:R-:W-:Y:S04]  /*67a80*/  STL [R1+0x186c], R61 ;  /* 0x00186c3d01007387 */ /* 0x010fe80000100800 */
[----:B------:R-:W-:Y:S04]  /*67a90*/  STL [R1+0x1868], R60 ;  /* 0x0018683c01007387 */ /* 0x000fe80000100800 */
[----:B------:R-:W-:Y:S04]  /*67aa0*/  STL [R1+0x1864], R59 ;  /* 0x0018643b01007387 */ /* 0x000fe80000100800 */
[----:B------:R-:W-:Y:S04]  /*67ab0*/  STL [R1+0x1860], R58 ;  /* 0x0018603a01007387 */ /* 0x000fe80000100800 */
[----:B------:R-:W-:Y:S04]  /*67ac0*/  STL [R1+0x185c], R57 ;  /* 0x00185c3901007387 */ /* 0x000fe80000100800 */
[----:B------:R0:W-:Y:S04]  /*67ad0*/  STL [R1+0x1858], R0 ;  /* 0x0018580001007387 */ /* 0x0001e80000100800 */
[----:B------:R-:W-:Y:S04]  /*67ae0*/  STL [R1+0x1854], R56 ;  /* 0x0018543801007387 */ /* 0x000fe80000100800 */
[----:B------:R-:W-:Y:S04]  /*67af0*/  STL [R1+0x1850], R55 ;  /* 0x0018503701007387 */ /* 0x000fe80000100800 */
[----:B0-----:R-:W2:Y:S04]  /*67b00*/  LDL.U8 R0, [R1+0xac5] ;  /* 0x000ac50001007983 */ /* 0x001ea80000100000 */
[----:B------:R-:W3:Y:S04]  /*67b10*/  LDL.U8 R40, [R1+0xabb] ;  /* 0x000abb0001287983 */ /* 0x000ee80000100000 */
[----:B------:R-:W4:Y:S04]  /*67b20*/  LDL.U8 R39, [R1+0xabc] ;  /* 0x000abc0001277983 */ /* 0x000f280000100000 */
[----:B------:R0:W-:Y:S04]  /*67b30*/  STL [R1+0x184c], R2 ;  /* 0x00184c0201007387 */ /* 0x0001e80000100800 */
[----:B------:R1:W-:Y:S04]  /*67b40*/  STL [R1+0x1810], R7 ;  /* 0x0018100701007387 */ /* 0x0003e80000100800 */
[----:B------:R-:W4:Y:S04]  /*67b50*/  LDL.U8 R38, [R1+0xabd] ;  /* 0x000abd0001267983 */ /* 0x000f280000100000 */
[----:B0-----:R-:W3:Y:S04]  /*67b60*/  LDL.U8 R2, [R1+0xac8] ;  /* 0x000ac80001027983 */ /* 0x001ee80000100000 */
[----:B-1----:R-:W2:Y:S04]  /*67b70*/  LDL.U8 R7, [R1+0xad7] ;  /* 0x000ad70001077983 */ /* 0x002ea80000100000 */
        /* <DEDUP_REMOVED lines=34> */
[----:B0-----:R-:W2:Y:S04]  /*67da0*/  LDL.U8 R7, [R1+0xaf6] ;  /* 0x000af60001077983 */ /* 0x001ea80000100000 */
[----:B--2---:R0:W-:Y:S04]  /*67db0*/  STL [R1+0x1718], R7 ;  /* 0x0017180701007387 */ /* 0x0041e80000100800 */
[----:B0-----:R-:W2:Y:S04]  /*67dc0*/  LDL.U8 R7, [R1+0xb15] ;  /* 0x000b150001077983 */ /* 0x001ea80000100000 */
[----:B--2---:R0:W-:Y:S04]  /*67dd0*/  STL [R1+0x169c], R7 ;  /* 0x00169c0701007387 */ /* 0x0041e80000100800 */
[----:B0-----:R-:W2:Y:S04]  /*67de0*/  LDL.U8 R7, [R1+0xb34] ;  /* 0x000b340001077983 */ /* 0x001ea80000100000 */
[----:B--2---:R0:W-:Y:S04]  /*67df0*/  STL [R1+0x1620], R7 ;  /* 0x0016200701007387 */ /* 0x0041e80000100800 */
[----:B0-----:R-:W2:Y:S04]  /*67e00*/  LDL.U8 R7, [R1+0xb43] ;  /* 0x000b430001077983 */ /* 0x001ea80000100000 */
[----:B--2---:R0:W-:Y:S02]  /*67e10*/  STL [R1+0x1c1c], R7 ;  /* 0x001c1c0701007387 */ /* 0x0041e40000100800 */
[----:B0-----:R-:W-:-:S02]  /*67e20*/  IMAD.MOV.U32 R7, RZ, RZ, R8 ;  /* 0x000000ffff077224 */ /* 0x001fc400078e0008 */
[----:B------:R-:W2:Y:S04]  /*67e30*/  LDL.U8 R8, [R1+0xb44] ;  /* 0x000b440001087983 */ /* 0x000ea80000100000 */
[----:B--2---:R0:W-:Y:S02]  /*67e40*/  STL [R1+0x1c20], R8 ;  /* 0x001c200801007387 */ /* 0x0041e40000100800 */
[----:B0-----:R-:W-:Y:S02]  /*67e50*/  IMAD.MOV.U32 R8, RZ, RZ, R9 ;  /* 0x000000ffff087224 */ /* 0x001fe400078e0009 */
[----:B------:R-:W2:Y:S04]  /*67e60*/  LDL.U8 R9, [R1+0xb45] ;  /* 0x000b450001097983 */ /* 0x000ea80000100000 */
        /* <DEDUP_REMOVED lines=42> */
[----:B------:R0:W-:Y:S04]  /*68110*/  STL [R1+0x1840], R3 ;  /* 0x0018400301007387 */ /* 0x0001e80000100800 */
[----:B------:R1:W-:Y:S04]  /*68120*/  STL [R1+0x1828], R5 ;  /* 0x0018280501007387 */ /* 0x0003e80000100800 */
[----:B0-----:R-:W3:Y:S04]  /*68130*/  LDL.U8 R3, [R1+0xacb] ;  /* 0x000acb0001037983 */ /* 0x001ee80000100000 */
[----:B-1----:R-:W4:Y:S04]  /*68140*/  LDL.U8 R5, [R1+0xad1] ;  /* 0x000ad10001057983 */ /* 0x002f280000100000 */
[----:B--2---:R0:W-:Y:S02]  /*68150*/  STL [R1+0x1c5c], R23 ;  /* 0x001c5c1701007387 */ /* 0x0041e40000100800 */
[----:B0-----:R-:W-:-:S02]  /*68160*/  IMAD.MOV.U32 R23, RZ, RZ, R24 ;  /* 0x000000ffff177224 */ /* 0x001fc400078e0018 */
[----:B------:R-:W2:Y:S04]  /*68170*/  LDL.U8 R24, [R1+0xb54] ;  /* 0x000b540001187983 */ /* 0x000ea80000100000 */
[----:B---3--:R0:W-:Y:S04]  /*68180*/  STL [R1+0x17c4], R3 ;  /* 0x0017c40301007387 */ /* 0x0081e80000100800 */
[----:B----4-:R1:W-:Y:S04]  /*68190*/  STL [R1+0x17ac], R5 ;  /* 0x0017ac0501007387 */ /* 0x0103e80000100800 */
[----:B0-----:R-:W3:Y:S04]  /*681a0*/  LDL.U8 R3, [R1+0xaea] ;  /* 0x000aea0001037983 */ /* 0x001ee80000100000 */
[----:B-1----:R-:W4:Y:S04]  /*681b0*/  LDL.U8 R5, [R1+0xaf0] ;  /* 0x000af00001057983 */ /* 0x002f280000100000 */
[----:B--2---:R0:W-:Y:S02]  /*681c0*/  STL [R1+0x1c60], R24 ;  /* 0x001c601801007387 */ /* 0x0041e40000100800 */
[----:B0-----:R-:W-:-:S02]  /*681d0*/  IMAD.MOV.U32 R24, RZ, RZ, R25 ;  /* 0x000000ffff187224 */ /* 0x001fc400078e0019 */
[----:B------:R-:W2:Y:S04]  /*681e0*/  LDL.U8 R25, [R1+0xb55] ;  /* 0x000b550001197983 */ /* 0x000ea80000100000 */
[----:B---3--:R0:W-:Y:S04]  /*681f0*/  STL [R1+0x1748], R3 ;  /* 0x0017480301007387 */ /* 0x0081e80000100800 */
[----:B----4-:R1:W-:Y:S04]  /*68200*/  STL [R1+0x1730], R5 ;  /* 0x0017300501007387 */ /* 0x0103e80000100800 */
[----:B------:R3:W-:Y:S04]  /*68210*/  STL [R1+0x17dc], R0 ;  /* 0x0017dc0001007387 */ /* 0x0007e80000100800 */
[----:B------:R4:W-:Y:S04]  /*68220*/  STL [R1+0x17d0], R2 ;  /* 0x0017d00201007387 */ /* 0x0009e80000100800 */
[----:B0-----:R-:W2:Y:S04]  /*68230*/  LDL.U8 R3, [R1+0xb09] ;  /* 0x000b090001037983 */ /* 0x001ea80000100000 */
[----:B-1----:R-:W2:Y:S04]  /*68240*/  LDL.U8 R5, [R1+0xb0f] ;  /* 0x000b0f0001057983 */ /* 0x002ea80000100000 */
        /* <DEDUP_REMOVED lines=18> */
[----:B---3--:R-:W3:Y:S04]  /*68370*/  LDL.U8 R0, [R1+0xae4] ;  /* 0x000ae40001007983 */ /* 0x008ee80000100000 */
[----:B----4-:R-:W4:Y:S04]  /*68380*/  LDL.U8 R2, [R1+0xae7] ;  /* 0x000ae70001027983 */ /* 0x010f280000100000 */
        /* <DEDUP_REMOVED lines=18> */
[----:B--2---:R0:W-:Y:S02]  /*684b0*/  STL [R1+0x1c64], R25 ;  /* 0x001c641901007387 */ /* 0x0041e40000100800 */
[----:B0-----:R-:W-:-:S02]  /*684c0*/  IMAD.MOV.U32 R25, RZ, RZ, R26 ;  /* 0x000000ffff197224 */ /* 0x001fc400078e001a */
[----:B------:R-:W2:Y:S04]  /*684d0*/  LDL.U8 R26, [R1+0xb56] ;  /* 0x000b5600011a7983 */ /* 0x000ea80000100000 */
[----:B------:R-:W-:Y:S04]  /*684e0*/  STL [R1+0x17f4], R62 ;  /* 0x0017f43e01007387 */ /* 0x000fe80000100800 */
[----:B------:R0:W-:Y:S04]  /*684f0*/  STL [R1+0x16cc], R3 ;  /* 0x0016cc0301007387 */ /* 0x0001e80000100800 */
        /* <DEDUP_REMOVED lines=10> */
[----:B------:R-:W2:Y:S04]  /*685a0*/  LDL.U8 R62, [R1+0xade] ;  /* 0x000ade00013e7983 */ /* 0x000ea80000100000 */
[----:B------:R-:W2:Y:S04]  /*685b0*/  LDL.U8 R61, [R1+0xadf] ;  /* 0x000adf00013d7983 */ /* 0x000ea80000100000 */
[----:B0-----:R-:W2:Y:S04]  /*685c0*/  LDL.U8 R60, [R1+0xae0] ;  /* 0x000ae000013c7983 */ /* 0x001ea80000100000 */
[----:B-1----:R-:W2:Y:S04]  /*685d0*/  LDL.U8 R59, [R1+0xae1] ;  /* 0x000ae100013b7983 */ /* 0x002ea80000100000 */
[----:B------:R-:W2:Y:S04]  /*685e0*/  LDL.U8 R58, [R1+0xae2] ;  /* 0x000ae200013a7983 */ /* 0x000ea80000100000 */
[----:B------:R-:W2:Y:S04]  /*685f0*/  LDL.U8 R57, [R1+0xae3] ;  /* 0x000ae30001397983 */ /* 0x000ea80000100000 */
[----:B------:R-:W2:Y:S04]  /*68600*/  LDL.U8 R56, [R1+0xae5] ;  /* 0x000ae50001387983 */ /* 0x000ea80000100000 */
[----:B------:R-:W2:Y:S04]  /*68610*/  LDL.U8 R55, [R1+0xae6] ;  /* 0x000ae60001377983 */ /* 0x000ea80000100000 */
        /* <DEDUP_REMOVED lines=100> */
[----:B------:R-:W2:Y:S04]  /*68c60*/  LDL.U8 R40, [R1+0xb18] ;  /* 0x000b180001287983 */ /* 0x000ea80000100000 */
[----:B------:R-:W2:Y:S01]  /*68c70*/  LDL.U8 R39, [R1+0xb19] ;  /* 0x000b190001277983 */ /* 0x000ea20000100000 */
[----:B0-----:R-:W-:-:S03]  /*68c80*/  IMAD.MOV.U32 R27, RZ, RZ, R28 ;  /* 0x000000ffff1b7224 */ /* 0x001fc600078e001c */
[----:B------:R-:W2:Y:S04]  /*68c90*/  LDL.U8 R28, [R1+0xb58] ;  /* 0x000b5800011c7983 */ /* 0x000ea80000100000 */
[----:B------:R-:W2:Y:S04]  /*68ca0*/  LDL.U8 R38, [R1+0xb1a] ;  /* 0x000b1a0001267983 */ /* 0x000ea80000100000 */
[----:B------:R-:W2:Y:S04]  /*68cb0*/  LDL.U8 R37, [R1+0xb1b] ;  /* 0x000b1b0001257983 */ /* 0x000ea80000100000 */
[----:B------:R0:W-:Y:S04]  /*68cc0*/  STL [R1+0x1c0c], R3 ;  /* 0x001c0c0301007387 */ /* 0x0001e80000100800 */
[----:B------:R1:W-:Y:S01]  /*68cd0*/  STL [R1+0x1c14], R5 ;  /* 0x001c140501007387 */ /* 0x0003e20000100800 */
[----:B0-----:R-:W-:-:S03]  /*68ce0*/  IMAD.MOV.U32 R3, RZ, RZ, R4 ;  /* 0x000000ffff037224 */ /* 0x001fc600078e0004 */
[----:B------:R-:W2:Y:S01]  /*68cf0*/  LDL.U8 R4, [R1+0xb40] ;  /* 0x000b400001047983 */ /* 0x000ea20000100000 */
[----:B-1----:R-:W-:-:S03]  /*68d00*/  IMAD.MOV.U32 R5, RZ, RZ, R6 ;  /* 0x000000ffff057224 */ /* 0x002fc600078e0006 */
[----:B------:R-:W2:Y:S04]  /*68d10*/  LDL.U8 R6, [R1+0xb42] ;  /* 0x000b420001067983 */ /* 0x000ea80000100000 */
        /* <DEDUP_REMOVED lines=17> */
[----:B------:R-:W-:Y:S04]  /*68e30*/  STL [R1+0x165c], R2 ;  /* 0x00165c0201007387 */ /* 0x000fe80000100800 */
[----:B---3--:R-:W-:Y:S04]  /*68e40*/  STL [R1+0x16d4], R54 ;  /* 0x0016d43601007387 */ /* 0x008fe80000100800 */
[----:B----4-:R-:W-:Y:S04]  /*68e50*/  STL [R1+0x16d0], R53 ;  /* 0x0016d03501007387 */ /* 0x010fe80000100800 */
        /* <DEDUP_REMOVED lines=12> */
[----:B0-----:R-:W3:Y:S04]  /*68f20*/  LDL.U8 R0, [R1+0xb3d] ;  /* 0x000b3d0001007983 */ /* 0x001ee80000100000 */
[----:B--2---:R-:W-:Y:S04]  /*68f30*/  STL [R1+0x1690], R40 ;  /* 0x0016902801007387 */ /* 0x004fe80000100800 */
[----:B------:R-:W-:Y:S04]  /*68f40*/  STL [R1+0x168c], R39 ;  /* 0x00168c2701007387 */ /* 0x000fe80000100800 */
[----:B------:R0:W-:Y:S04]  /*68f50*/  STL [R1+0x1c70], R28 ;  /* 0x001c701c01007387 */ /* 0x0001e80000100800 */
[----:B------:R1:W-:Y:S04]  /*68f60*/  STL [R1+0x1688], R38 ;  /* 0x0016882601007387 */ /* 0x0003e80000100800 */
[----:B------:R2:W-:Y:S01]  /*68f70*/  STL [R1+0x1684], R37 ;  /* 0x0016842501007387 */ /* 0x0005e20000100800 */
[----:B0-----:R-:W-:-:S03]  /*68f80*/  IMAD.MOV.U32 R28, RZ, RZ, R29 ;  /* 0x000000ffff1c7224 */ /* 0x001fc600078e001d */
        /* <DEDUP_REMOVED lines=18> */
[----:B-1----:R-:W4:Y:S04]  /*690b0*/  LDL.U8 R38, [R1+0xb39] ;  /* 0x000b390001267983 */ /* 0x002f280000100000 */
[----:B--2---:R-:W2:Y:S04]  /*690c0*/  LDL.U8 R37, [R1+0xb3a] ;  /* 0x000b3a0001257983 */ /* 0x004ea80000100000 */
[----:B------:R0:W-:Y:S04]  /*690d0*/  STL [R1+0x1bfc], R252 ;  /* 0x001bfcfc01007387 */ /* 0x0001e80000100800 */
[----:B------:R1:W-:Y:S04]  /*690e0*/  STL [R1+0x1c00], R251 ;  /* 0x001c00fb01007387 */ /* 0x0003e80000100800 */
[----:B------:R1:W-:Y:S01]  /*690f0*/  STL [R1+0x1c10], R4 ;  /* 0x001c100401007387 */ /* 0x0003e20000100800 */
[----:B0-----:R-:W-:-:S03]  /*69100*/  IMAD.MOV.U32 R252, RZ, RZ, R36 ;  /* 0x000000fffffc7224 */ /* 0x001fc600078e0024 */
[----:B------:R0:W-:Y:S01]  /*69110*/  STL [R1+0x1c18], R6 ;  /* 0x001c180601007387 */ /* 0x0001e20000100800 */
[----:B-1----:R-:W-:-:S03]  /*69120*/  IMAD.MOV.U32 R251, RZ, RZ, R35 ;  /* 0x000000fffffb7224 */ /* 0x002fc600078e0023 */
[----:B------:R-:W-:Y:S01]  /*69130*/  STL [R1+0x1680], R62 ;  /* 0x0016803e01007387 */ /* 0x000fe20000100800 */
[----:B------:R-:W-:-:S03]  /*69140*/  IMAD.MOV.U32 R4, RZ, RZ, R32 ;  /* 0x000000ffff047224 */ /* 0x000fc600078e0020 */
[----:B------:R-:W-:Y:S01]  /*69150*/  STL [R1+0x167c], R61 ;  /* 0x00167c3d01007387 */ /* 0x000fe20000100800 */
[----:B0-----:R-:W-:-:S03]  /*69160*/  IMAD.MOV.U32 R6, RZ, RZ, R31 ;  /* 0x000000ffff067224 */ /* 0x001fc600078e001f */
[----:B------:R-:W-:Y:S04]  /*69170*/  STL [R1+0x1678], R60 ;  /* 0x0016783c01007387 */ /* 0x000fe80000100800 */
[----:B------:R-:W-:Y:S04]  /*69180*/  STL [R1+0x1674], R59 ;  /* 0x0016743b01007387 */ /* 0x000fe80000100800 */
[----:B------:R-:W-:Y:S04]  /*69190*/  STL [R1+0x1670], R58 ;  /* 0x0016703a01007387 */ /* 0x000fe80000100800 */
[----:B------:R-:W-:Y:S04]  /*691a0*/  STL [R1+0x166c], R57 ;  /* 0x00166c3901007387 */ /* 0x000fe80000100800 */
[----:B------:R-:W-:Y:S04]  /*691b0*/  STL [R1+0x1664], R56 ;  /* 0x0016643801007387 */ /* 0x000fe80000100800 */
[----:B------:R0:W-:Y:S04]  /*691c0*/  STL [R1+0x1660], R55 ;  /* 0x0016603701007387 */ /* 0x0001e80000100800 */
        /* <DEDUP_REMOVED lines=12> */
[----:B---3--:R0:W-:Y:S02]  /*69290*/  STL [R1+0x1c04], R0 ;  /* 0x001c040001007387 */ /* 0x0081e40000100800 */
[----:B0-----:R-:W-:-:S02]  /*692a0*/  IMAD.MOV.U32 R0, RZ, RZ, R34 ;  /* 0x000000ffff007224 */ /* 0x001fc400078e0022 */
[----:B------:R-:W3:Y:S04]  /*692b0*/  LDL.U8 R34, [R1+0xb5e] ;  /* 0x000b5e0001227983 */ /* 0x000ee80000100000 */
[----:B----4-:R0:W-:Y:S04]  /*692c0*/  STL [R1+0x1c74], R29 ;  /* 0x001c741d01007387 */ /* 0x0101e80000100800 */
[----:B------:R1:W-:Y:S01]  /*692d0*/  STL [R1+0x1c08], R2 ;  /* 0x001c080201007387 */ /* 0x0003e20000100800 */
[----:B0-----:R-:W-:-:S03]  /*692e0*/  IMAD.MOV.U32 R29, RZ, RZ, R30 ;  /* 0x000000ffff1d7224 */ /* 0x001fc600078e001e */
[----:B------:R-:W-:Y:S01]  /*692f0*/  STL [R1+0x1658], R54 ;  /* 0x0016583601007387 */ /* 0x000fe20000100800 */
[----:B-1----:R-:W-:-:S03]  /*69300*/  IMAD.MOV.U32 R2, RZ, RZ, R33 ;  /* 0x000000ffff027224 */ /* 0x002fc600078e0021 */
        /* <DEDUP_REMOVED lines=16> */
[----:B--2---:R0:W-:Y:S04]  /*69410*/  STL [R1+0x1608], R37 ;  /* 0x0016082501007387 */ /* 0x0041e80000100800 */
[----:B------:R-:W2:Y:S04]  /*69420*/  LDL.U8 R30, [R1+0xb5a] ;  /* 0x000b5a00011e7983 */ /* 0x000ea80000100000 */
[----:B------:R-:W4:Y:S04]  /*69430*/  LDL.U8 R33, [R1+0xb5d] ;  /* 0x000b5d0001217983 */ /* 0x000f280000100000 */
[----:B0-----:R-:W3:Y:S04]  /*69440*/  LDL.U8 R37, [R1+0xb61] ;  /* 0x000b610001257983 */ /* 0x001ee80000100000 */
[----:B------:R-:W3:Y:S04]  /*69450*/  LDL.U8 R38, [R1+0xb62] ;  /* 0x000b620001267983 */ /* 0x000ee80000100000 */
        /* <DEDUP_REMOVED lines=16> */
[----:B------:R0:W-:Y:S04]  /*69560*/  STG.E.U8 desc[UR6][R126.64], R29 ;  /* 0x0000001d7e007986 */ /* 0x0001e8000c101106 */
[----:B------:R1:W-:Y:S01]  /*69570*/  STG.E.U8 desc[UR6][R126.64+0x2], R27 ;  /* 0x0000021b7e007986 */ /* 0x0003e2000c101106 */
[----:B0-----:R-:W-:-:S02]  /*69580*/  IMAD.MOV.U32 R29, RZ, RZ, R26 ;  /* 0x000000ffff1d7224 */ /* 0x001fc400078e001a */
[----:B------:R-:W-:Y:S02]  /*69590*/  IMAD.MOV.U32 R26, RZ, RZ, R23 ;  /* 0x000000ffff1a7224 */ /* 0x000fe400078e0017 */
[----:B------:R-:W-:Y:S02]  /*695a0*/  IMAD.MOV.U32 R23, RZ, RZ, R20 ;  /* 0x000000ffff177224 */ /* 0x000fe400078e0014 */
[----:B------:R-:W-:Y:S02]  /*695b0*/  IMAD.MOV.U32 R20, RZ, RZ, R17 ;  /* 0x000000ffff147224 */ /* 0x000fe400078e0011 */
[----:B------:R-:W-:Y:S02]  /*695c0*/  IMAD.MOV.U32 R17, RZ, RZ, R14 ;  /* 0x000000ffff117224 */ /* 0x000fe400078e000e */
[----:B-1----:R-:W-:Y:S02]  /*695d0*/  IMAD.MOV.U32 R27, RZ, RZ, R24 ;  /* 0x000000ffff1b7224 */ /* 0x002fe400078e0018 */
        /* <DEDUP_REMOVED lines=10> */
[----:B------:R-:W2:Y:S01]  /*69680*/  LDL.LU R252, [R1+0x1b5c] ;  /* 0x001b5c0001fc7983 */ /* 0x000ea20000300800 */
[----:B------:R-:W-:Y:S02]  /*69690*/  IMAD.MOV.U32 R9, RZ, RZ, R6 ;  /* 0x000000ffff097224 */ /* 0x000fe400078e0006 */
[----:B------:R-:W-:Y:S02]  /*696a0*/  IMAD.MOV.U32 R6, RZ, RZ, R3 ;  /* 0x000000ffff067224 */ /* 0x000fe400078e0003 */
[----:B------:R-:W-:-:S02]  /*696b0*/  IMAD.MOV.U32 R3, RZ, RZ, R251 ;  /* 0x000000ffff037224 */ /* 0x000fc400078e00fb */
[----:B------:R-:W4:Y:S04]  /*696c0*/  LDL.LU R251, [R1+0x1b60] ;  /* 0x001b600001fb7983 */ /* 0x000f280000300800 */
[----:B------:R0:W-:Y:S02]  /*696d0*/  STG.E.U8 desc[UR6][R126.64+0x1], R28 ;  /* 0x0000011c7e007986 */ /* 0x0001e4000c101106 */
[----:B0-----:R-:W-:Y:S02]  /*696e0*/  IMAD.MOV.U32 R28, RZ, RZ, R25 ;  /* 0x000000ffff1c7224 */ /* 0x001fe400078e0019 */
        /* <DEDUP_REMOVED lines=8> */
[----:B------:R-:W3:Y:S04]  /*69770*/  LDL.LU R0, [R1+0x1b64] ;  /* 0x001b640001007983 */ /* 0x000ee80000300800 */
[----:B------:R0:W-:Y:S04]  /*69780*/  STG.E.U8 desc[UR6][R126.64+0x3], R29 ;  /* 0x0000031d7e007986 */ /* 0x0001e8000c101106 */
        /* <DEDUP_REMOVED lines=41> */
[----:B--2---:R0:W-:Y:S04]  /*69a20*/  STG.E.U8 desc[UR6][R126.64+0x21], R252 ;  /* 0x000021fc7e007986 */ /* 0x0041e8000c101106 */
[----:B----4-:R1:W-:Y:S04]  /*69a30*/  STG.E.U8 desc[UR6][R126.64+0x20], R251 ;  /* 0x000020fb7e007986 */ /* 0x0103e8000c101106 */
[----:B0-----:R-:W2:Y:S04]  /*69a40*/  LDL.LU R252, [R1+0x1ae0] ;  /* 0x001ae00001fc7983 */ /* 0x001ea80000300800 */
[----:B-1----:R-:W4:Y:S04]  /*69a50*/  LDL.LU R251, [R1+0x1ae4] ;  /* 0x001ae40001fb7983 */ /* 0x002f280000300800 */
[----:B------:R0:W-:Y:S04]  /*69a60*/  STG.E.U8 desc[UR6][R126.64+0x18], R8 ;  /* 0x000018087e007986 */ /* 0x0001e8000c101106 */
[----:B------:R1:W-:Y:S04]  /*69a70*/  STG.E.U8 desc[UR6][R126.64+0x19], R7 ;  /* 0x000019077e007986 */ /* 0x0003e8000c101106 */
[----:B------:R1:W-:Y:S04]  /*69a80*/  STG.E.U8 desc[UR6][R126.64+0x1a], R6 ;  /* 0x00001a067e007986 */ /* 0x0003e8000c101106 */
[----:B------:R1:W-:Y:S04]  /*69a90*/  STG.E.U8 desc[UR6][R126.64+0x1b], R5 ;  /* 0x00001b057e007986 */ /* 0x0003e8000c101106 */
[----:B------:R1:W-:Y:S04]  /*69aa0*/  STG.E.U8 desc[UR6][R126.64+0x1c], R4 ;  /* 0x00001c047e007986 */ /* 0x0003e8000c101106 */
[----:B------:R1:W-:Y:S04]  /*69ab0*/  STG.E.U8 desc[UR6][R126.64+0x1d], R3 ;  /* 0x00001d037e007986 */ /* 0x0003e8000c101106 */
[----:B------:R1:W-:Y:S04]  /*69ac0*/  STG.E.U8 desc[UR6][R126.64+0x1e], R2 ;  /* 0x00001e027e007986 */ /* 0x0003e8000c101106 */
[----:B---3--:R3:W-:Y:S04]  /*69ad0*/  STG.E.U8 desc[UR6][R126.64+0x1f], R0 ;  /* 0x00001f007e007986 */ /* 0x0087e8000c101106 */
[----:B0-----:R-:W4:Y:S04]  /*69ae0*/  LDL.LU R8, [R1+0x1b04] ;  /* 0x001b040001087983 */ /* 0x001f280000300800 */
[----:B-1----:R-:W4:Y:S04]  /*69af0*/  LDL.LU R7, [R1+0x1b00] ;  /* 0x001b000001077983 */ /* 0x002f280000300800 */
[----:B------:R-:W4:Y:S04]  /*69b00*/  LDL.LU R6, [R1+0x1afc] ;  /* 0x001afc0001067983 */ /* 0x000f280000300800 */
[----:B------:R-:W4:Y:S04]  /*69b10*/  LDL.LU R5, [R1+0x1af8] ;  /* 0x001af80001057983 */ /* 0x000f280000300800 */
[----:B------:R-:W4:Y:S04]  /*69b20*/  LDL.LU R4, [R1+0x1af4] ;  /* 0x001af40001047983 */ /* 0x000f280000300800 */
[----:B------:R-:W4:Y:S04]  /*69b30*/  LDL.LU R3, [R1+0x1af0] ;  /* 0x001af00001037983 */ /* 0x000f280000300800 */
[----:B------:R-:W4:Y:S04]  /*69b40*/  LDL.LU R2, [R1+0x1aec] ;  /* 0x001aec0001027983 */ /* 0x000f280000300800 */
[----:B---3--:R-:W3:Y:S04]  /*69b50*/  LDL.LU R0, [R1+0x1ae8] ;  /* 0x001ae80001007983 */ /* 0x008ee80000300800 */
        /* <DEDUP_REMOVED lines=149> */
[----:B--2---:R-:W2:Y:S04]  /*6a4b0*/  LDL.LU R17, [R1+0x19b4] ;  /* 0x0019b40001117983 */ /* 0x004ea80000300800 */
[----:B------:R0:W-:Y:S04]  /*6a4c0*/  STG.E.U8 desc[UR6][R126.64+0x7e], R252 ;  /* 0x00007efc7e007986 */ /* 0x0001e8000c101106 */
[----:B----4-:R1:W-:Y:S04]  /*6a4d0*/  STG.E.U8 desc[UR6][R126.64+0x7d], R251 ;  /* 0x00007dfb7e007986 */ /* 0x0103e8000c101106 */
[----:B0-----:R-:W4:Y:S04]  /*6a4e0*/  LDL.LU R252, [R1+0x196c] ;  /* 0x00196c0001fc7983 */ /* 0x001f280000300800 */
        /* <DEDUP_REMOVED lines=45> */
[----:B--2---:R2:W-:Y:S04]  /*6a7c0*/  STG.E.U8 desc[UR6][R126.64+0x8b], R17 ;  /* 0x00008b117e007986 */ /* 0x0045e8000c101106 */
        /* <DEDUP_REMOVED lines=12> */
[----:B----4-:R0:W-:Y:S04]  /*6a890*/  STG.E.U8 desc[UR6][R126.64+0x9d], R252 ;  /* 0x00009dfc7e007986 */ /* 0x0101e8000c101106 */
[----:B--2---:R-:W2:Y:S04]  /*6a8a0*/  LDL.LU R17, [R1+0x1938] ;  /* 0x0019380001117983 */ /* 0x004ea80000300800 */
[----:B------:R1:W-:Y:S04]  /*6a8b0*/  STG.E.U8 desc[UR6][R126.64+0x9c], R251 ;  /* 0x00009cfb7e007986 */ /* 0x0003e8000c101106 */
        /* <DEDUP_REMOVED lines=108> */
[----:B--2---:R-:W-:Y:S04]  /*6af80*/  STG.E.U8 desc[UR6][R126.64+0xc9], R17 ;  /* 0x0000c9117e007986 */ /* 0x004fe8000c101106 */
[----:B0-----:R-:W2:Y:S04]  /*6af90*/  LDL.LU R29, [R1+0x1870] ;  /* 0x00187000011d7983 */ /* 0x001ea80000300800 */
[----:B-1----:R-:W2:Y:S04]  /*6afa0*/  LDL.LU R28, [R1+0x186c] ;  /* 0x00186c00011c7983 */ /* 0x002ea80000300800 */
[----:B------:R-:W2:Y:S04]  /*6afb0*/  LDL.LU R27, [R1+0x1868] ;  /* 0x00186800011b7983 */ /* 0x000ea80000300800 */
[----:B----4-:R0:W-:Y:S04]  /*6afc0*/  STG.E.U8 desc[UR6][R126.64+0xdb], R252 ;  /* 0x0000dbfc7e007986 */ /* 0x0101e8000c101106 */
[----:B------:R-:W4:Y:S04]  /*6afd0*/  LDL.LU R26, [R1+0x1864] ;  /* 0x00186400011a7983 */ /* 0x000f280000300800 */
[----:B------:R1:W-:Y:S04]  /*6afe0*/  STG.E.U8 desc[UR6][R126.64+0xda], R251 ;  /* 0x0000dafb7e007986 */ /* 0x0003e8000c101106 */
[----:B0-----:R-:W4:Y:S04]  /*6aff0*/  LDL.LU R252, [R1+0x17f8] ;  /* 0x0017f80001fc7983 */ /* 0x001f280000300800 */
[----:B------:R-:W4:Y:S04]  /*6b000*/  LDL.LU R25, [R1+0x1860] ;  /* 0x0018600001197983 */ /* 0x000f280000300800 */
        /* <DEDUP_REMOVED lines=41> */
[----:B--2---:R0:W-:Y:S04]  /*6b2a0*/  STG.E.U8 desc[UR6][R126.64+0xdc], R29 ;  /* 0x0000dc1d7e007986 */ /* 0x0041e8000c101106 */
[----:B------:R1:W-:Y:S04]  /*6b2b0*/  STG.E.U8 desc[UR6][R126.64+0xdd], R28 ;  /* 0x0000dd1c7e007986 */ /* 0x0003e8000c101106 */
[----:B------:R2:W-:Y:S04]  /*6b2c0*/  STG.E.U8 desc[UR6][R126.64+0xde], R27 ;  /* 0x0000de1b7e007986 */ /* 0x0005e8000c101106 */
[----:B----4-:R4:W-:Y:S04]  /*6b2d0*/  STG.E.U8 desc[UR6][R126.64+0xdf], R26 ;  /* 0x0000df1a7e007986 */ /* 0x0109e8000c101106 */
[----:B0-----:R-:W3:Y:S04]  /*6b2e0*/  LDL.LU R29, [R1+0x17f4] ;  /* 0x0017f400011d7983 */ /* 0x001ee80000300800 */
[----:B-1----:R-:W3:Y:S04]  /*6b2f0*/  LDL.LU R28, [R1+0x17f0] ;  /* 0x0017f000011c7983 */ /* 0x002ee80000300800 */
[----:B--2---:R-:W2:Y:S04]  /*6b300*/  LDL.LU R27, [R1+0x17ec] ;  /* 0x0017ec00011b7983 */ /* 0x004ea80000300800 */
[----:B------:R0:W-:Y:S04]  /*6b310*/  STG.E.U8 desc[UR6][R126.64+0xfa], R252 ;  /* 0x0000fafc7e007986 */ /* 0x0001e8000c101106 */
[----:B----4-:R-:W4:Y:S04]  /*6b320*/  LDL.LU R26, [R1+0x17e8] ;  /* 0x0017e800011a7983 */ /* 0x010f280000300800 */
[----:B------:R1:W-:Y:S04]  /*6b330*/  STG.E.U8 desc[UR6][R126.64+0xf9], R251 ;  /* 0x0000f9fb7e007986 */ /* 0x0003e8000c101106 */
        /* <DEDUP_REMOVED lines=49> */
[----:B--2---:R-:W2:Y:S04]  /*6b650*/  LDL.LU R3, [R1+0x178c] ;  /* 0x00178c0001037983 */ /* 0x004ea80000300800 */
[----:B------:R-:W2:Y:S04]  /*6b660*/  LDL.LU R2, [R1+0x1788] ;  /* 0x0017880001027983 */ /* 0x000ea80000300800 */
[----:B---3--:R-:W3:Y:S04]  /*6b670*/  LDL.LU R0, [R1+0x1784] ;  /* 0x0017840001007983 */ /* 0x008ee80000300800 */
[----:B------:R0:W-:Y:S04]  /*6b680*/  STG.E.U8 desc[UR6][R126.64+0x119], R252 ;  /* 0x000119fc7e007986 */ /* 0x0001e8000c101106 */
[----:B----4-:R1:W-:Y:S04]  /*6b690*/  STG.E.U8 desc[UR6][R126.64+0x118], R251 ;  /* 0x000118fb7e007986 */ /* 0x0103e8000c101106 */
[----:B0-----:R-:W4:Y:S04]  /*6b6a0*/  LDL.LU R252, [R1+0x1700] ;  /* 0x0017000001fc7983 */ /* 0x001f280000300800 */
[----:B-1----:R-:W4:Y:S04]  /*6b6b0*/  LDL.LU R251, [R1+0x1704] ;  /* 0x0017040001fb7983 */ /* 0x002f280000300800 */
[----:B------:R-:W-:Y:S04]  /*6b6c0*/  STG.E.U8 desc[UR6][R126.64+0xfe], R26 ;  /* 0x0000fe1a7e007986 */ /* 0x000fe8000c101106 */
        /* <DEDUP_REMOVED lines=21> */
[----:B------:R-:W4:Y:S04]  /*6b820*/  LDL.LU R26, [R1+0x176c] ;  /* 0x00176c00011a7983 */ /* 0x000f280000300800 */
[----:B0-----:R-:W4:Y:S04]  /*6b830*/  LDL.LU R29, [R1+0x1778] ;  /* 0x00177800011d7983 */ /* 0x001f280000300800 */
[----:B-1----:R-:W4:Y:S04]  /*6b840*/  LDL.LU R28, [R1+0x1774] ;  /* 0x00177400011c7983 */ /* 0x002f280000300800 */
        /* <DEDUP_REMOVED lines=33> */
[----:B----4-:R0:W-:Y:S04]  /*6ba60*/  STG.E.U8 desc[UR6][R126.64+0x138], R252 ;  /* 0x000138fc7e007986 */ /* 0x0101e8000c101106 */
        /* <DEDUP_REMOVED lines=188> */
[----:B-1----:R1:W5:Y:S04]  /*6c630*/  LDL.LU R251, [R1+0x1bf4] ;  /* 0x001bf40001fb7983 */ /* 0x0023680000300800 */
        /* <DEDUP_REMOVED lines=247> */
[----:B------:R1:W-:Y:S01]  /*6d5b0*/  STG.E.U8 desc[UR6][R126.64+0x270], R250 ;  /* 0x000270fa7e007986 */ /* 0x0003e2000c101106 */
[----:B----4-:R-:W-:-:S07]  /*6d5c0*/  VIADD R252, R252, 0x1 ;  /* 0x00000001fcfc7836 */ /* 0x010fce0000000000 */
.L_x_2372:
[----:B------:R-:W-:Y:S05]  /*6d5d0*/  BSYNC.RECONVERGENT B0 ;  /* 0x0000000000007941 */ /* 0x000fea0003800200 */
.L_x_2371:
[----:B-----5:R-:W-:-:S05]  /*6d5e0*/  VIADD R251, R251, 0x1 ;  /* 0x00000001fbfb7836 */ /* 0x020fca0000000000 */
[----:B------:R-:W-:-:S13]  /*6d5f0*/  ISETP.NE.AND P0, PT, R251, RZ, PT ;  /* 0x000000fffb00720c */ /* 0x000fda0003f05270 */
[----:B------:R-:W-:Y:S05]  /*6d600*/  @P0 BRA `(.L_x_2373) ;  /* 0xffffff7c00540947 */ /* 0x000fea000383ffff */
[----:B------:R-:W-:Y:S05]  /*6d610*/  EXIT ;  /* 0x000000000000794d */ /* 0x000fea0003800000 */
.L_x_2374:
        /* <DEDUP_REMOVED lines=14> */
.L_x_3977:


//--------------------- .text._Z17generateProposalsILi4EEvP14SudokuProposalS1_PiS2_iS2_ --------------------------
	.section	.text._Z17generateProposalsILi4EEvP14SudokuProposalS1_PiS2_iS2_,"ax",@progbits
	.align	128
        .global         _Z17generateProposalsILi4EEvP14SudokuProposalS1_PiS2_iS2_
        .type           _Z17generateProposalsILi4EEvP14SudokuProposalS1_PiS2_iS2_,@function
        .size           _Z17generateProposalsILi4EEvP14SudokuProposalS1_PiS2_iS2_,(.L_x_3978 - _Z17generateProposalsILi4EEvP14SudokuProposalS1_PiS2_iS2_)
        .other          _Z17generateProposalsILi4EEvP14SudokuProposalS1_PiS2_iS2_,@"STO_CUDA_ENTRY STV_DEFAULT"
_Z17generateProposalsILi4EEvP14SudokuProposalS1_PiS2_iS2_:
.text._Z17generateProposalsILi4EEvP14SudokuProposalS1_PiS2_iS2_:
        /* <DEDUP_REMOVED lines=1017> */
[----:B---3--:R0:W-:Y:S04]  /*3f90*/  STL.U8 [R1+0x9c4], R0 ;  /* 0x0009c40001007387 */ /* 0x0081e80000100000 */
        /* <DEDUP_REMOVED lines=976> */
[----:B------:R-:W-:-:S03]  /*7ca0*/  UMOV UR4, URZ ;  /* 0x000000ff00047c82 */ /* 0x000fc60008000000 */
        /* <DEDUP_REMOVED lines=24> */
.L_x_2375:
[----:B------:R-:W2:Y:S02]  /*7e30*/  LDL.U8 R4, [R3+-0x7] ;  /* 0xfffff90003047983 */ /* 0x000ea40000100000 */
[----:B--2---:R-:W-:-:S13]  /*7e40*/  ISETP.NE.AND P0, PT, R4, RZ, PT ;  /* 0x000000ff0400720c */ /* 0x004fda0003f05270 */
[----:B------:R-:W-:Y:S01]  /*7e50*/  @P0 PRMT R4, R4, 0x8880, RZ ;  /* 0x0000888004040816 */ /* 0x000fe200000000ff */
[----:B------:R-:W-:Y:S02]  /*7e60*/  @P0 IMAD.MOV.U32 R5, RZ, RZ, 0x1 ;  /* 0x00000001ff050424 */ /* 0x000fe400078e00ff */
[----:B------:R-:W-:Y:S02]  /*7e70*/  @!P0 IMAD.MOV.U32 R9, RZ, RZ, 0xffff ;  /* 0x0000ffffff098424 */ /* 0x000fe400078e00ff */
[----:B------:R-:W-:-:S03]  /*7e80*/  @P0 VIADD R4, R4, 0xffffffff ;  /* 0xffffffff04040836 */ /* 0x000fc60000000000 */
[----:B------:R-:W-:Y:S02]  /*7e90*/  @!P0 STL [R2+-0x20], R9 ;  /* 0xffffe00902008387 */ /* 0x000fe40000100800 */
[----:B------:R-:W-:-:S04]  /*7ea0*/  @P0 SHF.L.U32 R4, R5, R4, RZ ;  /* 0x0000000405040219 */ /* 0x000fc800000006ff */
[----:B------:R-:W-:-:S05]  /*7eb0*/  @P0 LOP3.LUT R5, R4, 0x80000000, RZ, 0xfc, !PT ;  /* 0x8000000004050812 */ /* 0x000fca00078efcff */
[----:B------:R0:W-:Y:S04]  /*7ec0*/  @P0 STL [R2+-0x20], R5 ;  /* 0xffffe00502000387 */ /* 0x0001e80000100800 */
        /* <DEDUP_REMOVED lines=10> */
[----:B------:R-:W3:Y:S02]  /*7f70*/  LDL.U8 R4, [R3+-0x5] ;  /* 0xfffffb0003047983 */ /* 0x000ee40000100000 */
[----:B---3--:R-:W-:-:S13]  /*7f80*/  ISETP.NE.AND P0, PT, R4, RZ, PT ;  /* 0x000000ff0400720c */ /* 0x008fda0003f05270 */
[----:B------:R-:W-:Y:S01]  /*7f90*/  @P0 PRMT R4, R4, 0x8880, RZ ;  /* 0x0000888004040816 */ /* 0x000fe200000000ff */
[----:B0-----:R-:W-:Y:S02]  /*7fa0*/  @P0 IMAD.MOV.U32 R5, RZ, RZ, 0x1 ;  /* 0x00000001ff050424 */ /* 0x001fe400078e00ff */
[----:B------:R-:W-:Y:S02]  /*7fb0*/  @!P0 IMAD.MOV.U32 R9, RZ, RZ, 0xffff ;  /* 0x0000ffffff098424 */ /* 0x000fe400078e00ff */
[----:B------:R-:W-:-:S05]  /*7fc0*/  @P0 VIADD R4, R4, 0xffffffff ;  /* 0xffffffff04040836 */ /* 0x000fca0000000000 */
[----:B------:R-:W-:-:S04]  /*7fd0*/  @P0 SHF.L.U32 R4, R5, R4, RZ ;  /* 0x0000000405040219 */ /* 0x000fc800000006ff */
[----:B------:R-:W-:-:S05]  /*7fe0*/  @P0 LOP3.LUT R5, R4, 0x80000000, RZ, 0xfc, !PT ;  /* 0x8000000004050812 */ /* 0x000fca00078efcff */
[----:B------:R0:W-:Y:S04]  /*7ff0*/  @P0 STL [R2+-0x18], R5 ;  /* 0xffffe80502000387 */ /* 0x0001e80000100800 */
[----:B------:R3:W-:Y:S04]  /*8000*/  @!P0 STL [R2+-0x18], R9 ;  /* 0xffffe80902008387 */ /* 0x0007e80000100800 */
[----:B------:R-:W4:Y:S02]  /*8010*/  LDL.U8 R4, [R3+-0x4] ;  /* 0xfffffc0003047983 */ /* 0x000f240000100000 */
[----:B----4-:R-:W-:-:S13]  /*8020*/  ISETP.NE.AND P0, PT, R4, RZ, PT ;  /* 0x000000ff0400720c */ /* 0x010fda0003f05270 */
[----:B------:R-:W-:Y:S01]  /*8030*/  @P0 PRMT R4, R4, 0x8880, RZ ;  /* 0x0000888004040816 */ /* 0x000fe200000000ff */
[----:B-1----:R-:W-:Y:S02]  /*8040*/  @P0 IMAD.MOV.U32 R7, RZ, RZ, 0x1 ;  /* 0x00000001ff070424 */ /* 0x002fe400078e00ff */
[----:B--2---:R-:W-:Y:S02]  /*8050*/  @!P0 IMAD.MOV.U32 R11, RZ, RZ, 0xffff ;  /* 0x0000ffffff0b8424 */ /* 0x004fe400078e00ff */
        /* <DEDUP_REMOVED lines=8> */
[----:B0-----:R-:W-:Y:S02]  /*80e0*/  @P0 IMAD.MOV.U32 R5, RZ, RZ, 0x1 ;  /* 0x00000001ff050424 */ /* 0x001fe400078e00ff */
[----:B---3--:R-:W-:Y:S02]  /*80f0*/  @!P0 IMAD.MOV.U32 R9, RZ, RZ, 0xffff ;  /* 0x0000ffffff098424 */ /* 0x008fe400078e00ff */
        /* <DEDUP_REMOVED lines=25> */
[----:B------:R-:W4:Y:S02]  /*8290*/  LDL.U8 R4, [R3] ;  /* 0x0000000003047983 */ /* 0x000f240000100000 */
        /* <DEDUP_REMOVED lines=9> */
[----:B------:R-:W4:Y:S02]  /*8330*/  LDL.U8 R4, [R3+0x1] ;  /* 0x0000010003047983 */ /* 0x000f240000100000 */
[----:B----4-:R-:W-:-:S13]  /*8340*/  ISETP.NE.AND P0, PT, R4, RZ, PT ;  /* 0x000000ff0400720c */ /* 0x010fda0003f05270 */
[----:B------:R-:W-:Y:S01]  /*8350*/  @P0 PRMT R4, R4, 0x8880, RZ ;  /* 0x0000888004040816 */ /* 0x000fe200000000ff */
[----:B0-----:R-:W-:Y:S02]  /*8360*/  @P0 IMAD.MOV.U32 R5, RZ, RZ, 0x1 ;  /* 0x00000001ff050424 */ /* 0x001fe400078e00ff */
[----:B---3--:R-:W-:Y:S02]  /*8370*/  @!P0 IMAD.MOV.U32 R9, RZ, RZ, 0xffff ;  /* 0x0000ffffff098424 */ /* 0x008fe400078e00ff */
[----:B------:R-:W-:-:S05]  /*8380*/  @P0 VIADD R4, R4, 0xffffffff ;  /* 0xffffffff04040836 */ /* 0x000fca0000000000 */
[----:B------:R-:W-:-:S04]  /*8390*/  @P0 SHF.L.U32 R4, R5, R4, RZ ;  /* 0x0000000405040219 */ /* 0x000fc800000006ff */
[----:B------:R-:W-:-:S05]  /*83a0*/  @P0 LOP3.LUT R5, R4, 0x80000000, RZ, 0xfc, !PT ;  /* 0x8000000004050812 */ /* 0x000fca00078efcff */
[----:B------:R0:W-:Y:S04]  /*83b0*/  @P0 STL [R2], R5 ;  /* 0x0000000502000387 */ /* 0x0001e80000100800 */
[----:B------:R3:W-:Y:S04]  /*83c0*/  @!P0 STL [R2], R9 ;  /* 0x0000000902008387 */ /* 0x0007e80000100800 */
[----:B------:R-:W4:Y:S02]  /*83d0*/  LDL.U8 R4, [R3+0x2] ;  /* 0x0000020003047983 */ /* 0x000f240000100000 */
[----:B----4-:R-:W-:-:S13]  /*83e0*/  ISETP.NE.AND P0, PT, R4, RZ, PT ;  /* 0x000000ff0400720c */ /* 0x010fda0003f05270 */
[----:B------:R-:W-:Y:S01]  /*83f0*/  @P0 PRMT R4, R4, 0x8880, RZ ;  /* 0x0000888004040816 */ /* 0x000fe200000000ff */
[----:B-1----:R-:W-:Y:S02]  /*8400*/  @P0 IMAD.MOV.U32 R7, RZ, RZ, 0x1 ;  /* 0x00000001ff070424 */ /* 0x002fe400078e00ff */
[----:B--2---:R-:W-:Y:S02]  /*8410*/  @!P0 IMAD.MOV.U32 R11, RZ, RZ, 0xffff ;  /* 0x0000ffffff0b8424 */ /* 0x004fe400078e00ff */
[----:B------:R-:W-:-:S05]  /*8420*/  @P0 VIADD R4, R4, 0xffffffff ;  /* 0xffffffff04040836 */ /* 0x000fca0000000000 */
[----:B------:R-:W-:-:S04]  /*8430*/  @P0 SHF.L.U32 R4, R7, R4, RZ ;  /* 0x0000000407040219 */ /* 0x000fc800000006ff */
[----:B------:R-:W-:-:S05]  /*8440*/  @P0 LOP3.LUT R7, R4, 0x80000000, RZ, 0xfc, !PT ;  /* 0x8000000004070812 */ /* 0x000fca00078efcff */
[----:B------:R1:W-:Y:S04]  /*8450*/  @P0 STL [R2+0x4], R7 ;  /* 0x0000040702000387 */ /* 0x0003e80000100800 */
[----:B------:R2:W-:Y:S04]  /*8460*/  @!P0 STL [R2+0x4], R11 ;  /* 0x0000040b02008387 */ /* 0x0005e80000100800 */
        /* <DEDUP_REMOVED lines=48> */
[----:B------:R-:W-:Y:S04]  /*8770*/  @P0 STL [R2+0x18], R5 ;  /* 0x0000180502000387 */ /* 0x000fe80000100800 */
[----:B------:R-:W-:Y:S04]  /*8780*/  @!P0 STL [R2+0x18], R9 ;  /* 0x0000180902008387 */ /* 0x000fe80000100800 */
[----:B------:R0:W3:Y:S01]  /*8790*/  LDL.U8 R4, [R3+0x8] ;  /* 0x0000080003047983 */ /* 0x0000e20000100000 */
[----:B------:R-:W-:-:S04]  /*87a0*/  UIADD3 UR4, UPT, UPT, UR4, 0x10, URZ ;  /* 0x0000001004047890 */ /* 0x000fc8000fffe0ff */
[----:B------:R-:W-:Y:S01]  /*87b0*/  UISETP.NE.AND UP0, UPT, UR4, 0x100, UPT ;  /* 0x000001000400788c */ /* 0x000fe2000bf05270 */
[----:B0-----:R-:W-:Y:S01]  /*87c0*/  VIADD R3, R3, 0x10 ;  /* 0x0000001003037836 */ /* 0x001fe20000000000 */
[----:B---3--:R-:W-:-:S13]  /*87d0*/  ISETP.NE.AND P0, PT, R4, RZ, PT ;  /* 0x000000ff0400720c */ /* 0x008fda0003f05270 */
[----:B------:R-:W-:Y:S01]  /*87e0*/  @P0 PRMT R4, R4, 0x8880, RZ ;  /* 0x0000888004040816 */ /* 0x000fe200000000ff */
[----:B-1----:R-:W-:Y:S02]  /*87f0*/  @P0 IMAD.MOV.U32 R7, RZ, RZ, 0x1 ;  /* 0x00000001ff070424 */ /* 0x002fe400078e00ff */
[----:B--2---:R-:W-:Y:S02]  /*8800*/  @!P0 IMAD.MOV.U32 R11, RZ, RZ, 0xffff ;  /* 0x0000ffffff0b8424 */ /* 0x004fe400078e00ff */
[----:B------:R-:W-:-:S05]  /*8810*/  @P0 VIADD R4, R4, 0xffffffff ;  /* 0xffffffff04040836 */ /* 0x000fca0000000000 */
[----:B------:R-:W-:-:S04]  /*8820*/  @P0 SHF.L.U32 R4, R7, R4, RZ ;  /* 0x0000000407040219 */ /* 0x000fc800000006ff */
[----:B------:R-:W-:-:S05]  /*8830*/  @P0 LOP3.LUT R7, R4, 0x80000000, RZ, 0xfc, !PT ;  /* 0x8000000004070812 */ /* 0x000fca00078efcff */
[----:B------:R-:W-:Y:S04]  /*8840*/  @P0 STL [R2+0x1c], R7 ;  /* 0x00001c0702000387 */ /* 0x000fe80000100800 */
[----:B------:R0:W-:Y:S02]  /*8850*/  @!P0 STL [R2+0x1c], R11 ;  /* 0x00001c0b02008387 */ /* 0x0001e40000100800 */
[----:B0-----:R-:W-:Y:S01]  /*8860*/  VIADD R2, R2, 0x40 ;  /* 0x0000004002027836 */ /* 0x001fe20000000000 */
[----:B------:R-:W-:Y:S06]  /*8870*/  BRA.U UP0, `(.L_x_2375) ;  /* 0xfffffff5006c7547 */ /* 0x000fec000b83ffff */
[----:B------:R-:W2:Y:S04]  /*8880*/  LDL.128 R84, [R1+0x10] ;  /* 0x0000100001547983 */ /* 0x000ea80000100c00 */
[----:B------:R-:W3:Y:S04]  /*8890*/  LDL.128 R104, [R1+0x20] ;  /* 0x0000200001687983 */ /* 0x000ee80000100c00 */
[----:B------:R-:W4:Y:S04]  /*88a0*/  LDL.128 R180, [R1+0x30] ;  /* 0x0000300001b47983 */ /* 0x000f280000100c00 */
[----:B------:R-:W5:Y:S04]  /*88b0*/  LDL.128 R172, [R1+0x40] ;  /* 0x0000400001ac7983 */ /* 0x000f680000100c00 */
[----:B------:R-:W5:Y:S04]  /*88c0*/  LDL.128 R168, [R1+0x60] ;  /* 0x0000600001a87983 */ /* 0x000f680000100c00 */
[----:B------:R-:W5:Y:S04]  /*88d0*/  LDL.128 R204, [R1+0xa0] ;  /* 0x0000a00001cc7983 */ /* 0x000f680000100c00 */
[----:B------:R-:W5:Y:S04]  /*88e0*/  LDL.128 R4, [R1] ;  /* 0x0000000001047983 */ /* 0x000f680000100c00 */
        /* <DEDUP_REMOVED lines=53> */
[----:B------:R-:W-:Y:S02]  /*8c40*/  IMAD.MOV.U32 R236, RZ, RZ, R86 ;  /* 0x000000ffffec7224 */ /* 0x000fe400078e0056 */
[----:B------:R-:W-:Y:S02]  /*8c50*/  IMAD.MOV.U32 R237, RZ, RZ, R87 ;  /* 0x000000ffffed7224 */ /* 0x000fe400078e0057 */
[----:B---3--:R-:W-:Y:S01]  /*8c60*/  IMAD.MOV.U32 R240, RZ, RZ, R106 ;  /* 0x000000fffff07224 */ /* 0x008fe200078e006a */
[----:B------:R-:W2:Y:S01]  /*8c70*/  LDL.128 R84, [R1+0x370] ;  /* 0x0003700001547983 */ /* 0x000ea20000100c00 */
[----:B------:R-:W-:Y:S02]  /*8c80*/  IMAD.MOV.U32 R241, RZ, RZ, R107 ;  /* 0x000000fffff17224 */ /* 0x000fe400078e006b */
[----:B----4-:R-:W-:-:S02]  /*8c90*/  IMAD.MOV.U32 R242, RZ, RZ, R180 ;  /* 0x000000fffff27224 */ /* 0x010fc400078e00b4 */
[----:B------:R-:W-:Y:S02]  /*8ca0*/  IMAD.MOV.U32 R243, RZ, RZ, R181 ;  /* 0x000000fffff37224 */ /* 0x000fe400078e00b5 */
[----:B------:R-:W-:Y:S02]  /*8cb0*/  IMAD.MOV.U32 R244, RZ, RZ, R182 ;  /* 0x000000fffff47224 */ /* 0x000fe400078e00b6 */
[----:B------:R-:W-:Y:S02]  /*8cc0*/  IMAD.MOV.U32 R245, RZ, RZ, R183 ;  /* 0x000000fffff57224 */ /* 0x000fe400078e00b7 */
[----:B-----5:R-:W-:Y:S02]  /*8cd0*/  IMAD.MOV.U32 R246, RZ, RZ, R172 ;  /* 0x000000fffff67224 */ /* 0x020fe400078e00ac */
[----:B------:R-:W-:Y:S01]  /*8ce0*/  IMAD.MOV.U32 R247, RZ, RZ, R173 ;  /* 0x000000fffff77224 */ /* 0x000fe200078e00ad */
[----:B------:R0:W-:Y:S01]  /*8cf0*/  STL.128 [R1+0xc60], R240 ;  /* 0x000c60f001007387 */ /* 0x0001e20000100c00 */
[----:B------:R-:W-:-:S02]  /*8d00*/  IMAD.MOV.U32 R238, RZ, RZ, R104 ;  /* 0x000000ffffee7224 */ /* 0x000fc400078e0068 */
[----:B------:R-:W-:Y:S01]  /*8d10*/  IMAD.MOV.U32 R239, RZ, RZ, R105 ;  /* 0x000000ffffef7224 */ /* 0x000fe200078e0069 */
[----:B------:R1:W-:Y:S01]  /*8d20*/  STL.128 [R1+0xc70], R244 ;  /* 0x000c70f401007387 */ /* 0x0003e20000100c00 */
[----:B------:R-:W-:Y:S02]  /*8d30*/  IMAD.MOV.U32 R248, RZ, RZ, R174 ;  /* 0x000000fffff87224 */ /* 0x000fe400078e00ae */
[----:B------:R-:W-:Y:S01]  /*8d40*/  IMAD.MOV.U32 R249, RZ, RZ, R175 ;  /* 0x000000fffff97224 */ /* 0x000fe200078e00af */
[----:B------:R-:W3:Y:S01]  /*8d50*/  LDL.128 R104, [R1+0x380] ;  /* 0x0003800001687983 */ /* 0x000ee20000100c00 */
[----:B------:R-:W-:Y:S02]  /*8d60*/  IMAD.MOV.U32 R172, RZ, RZ, R170 ;  /* 0x000000ffffac7224 */ /* 0x000fe400078e00aa */
[----:B------:R-:W-:Y:S01]  /*8d70*/  IMAD.MOV.U32 R173, RZ, RZ, R171 ;  /* 0x000000ffffad7224 */ /* 0x000fe200078e00ab */
[----:B------:R-:W4:Y:S01]  /*8d80*/  LDL.128 R180, [R1+0x3e0] ;  /* 0x0003e00001b47983 */ /* 0x000f220000100c00 */
[----:B------:R-:W-:-:S02]  /*8d90*/  IMAD.MOV.U32 R188, RZ, RZ, R6 ;  /* 0x000000ffffbc7224 */ /* 0x000fc400078e0006 */
[----:B------:R-:W-:Y:S02]  /*8da0*/  IMAD.MOV.U32 R189, RZ, RZ, R7 ;  /* 0x000000ffffbd7224 */ /* 0x000fe400078e0007 */
[----:B0-----:R-:W-:Y:S02]  /*8db0*/  IMAD.MOV.U32 R242, RZ, RZ, R168 ;  /* 0x000000fffff27224 */ /* 0x001fe400078e00a8 */
[----:B------:R-:W-:Y:S02]  /*8dc0*/  IMAD.MOV.U32 R243, RZ, RZ, R169 ;  /* 0x000000fffff37224 */ /* 0x000fe400078e00a9 */
[----:B-1----:R-:W-:Y:S01]  /*8dd0*/  IMAD.MOV.U32 R246, RZ, RZ, R204 ;  /* 0x000000fffff67224 */ /* 0x002fe200078e00cc */
[----:B------:R-:W5:Y:S01]  /*8de0*/  LDL.128 R168, [R1+0x3b0] ;  /* 0x0003b00001a87983 */ /* 0x000f620000100c00 */
        /* <DEDUP_REMOVED lines=14> */
[----:B------:R-:W-:-:S02]  /*8ed0*/  IMAD.MOV.U32 R250, RZ, RZ, R176 ;  /* 0x000000fffffa7224 */ /* 0x000fc400078e00b0 */
[----:B------:R-:W-:Y:S01]  /*8ee0*/  IMAD.MOV.U32 R251, RZ, RZ, R177 ;  /* 0x000000fffffb7224 */ /* 0x000fe200078e00b1 */
[----:B------:R1:W-:Y:S04]  /*8ef0*/  STL.128 [R1+0xc90], R240 ;  /* 0x000c90f001007387 */ /* 0x0003e80000100c00 */
[----:B------:R1:W-:Y:S04]  /*8f00*/  STL.128 [R1+0xca0], R172 ;  /* 0x000ca0ac01007387 */ /* 0x0003e80000100c00 */
[----:B------:R-:W4:Y:S04]  /*8f10*/  LDL.128 R176, [R1+0x3d0] ;  /* 0x0003d00001b07983 */ /* 0x000f280000100c00 */
[----:B0-----:R-:W4:Y:S01]  /*8f20*/  LDL.128 R188, [R1+0x3f0] ;  /* 0x0003f00001bc7983 */ /* 0x001f220000100c00 */
[----:B-1----:R-:W-:-:S02]  /*8f30*/  IMAD.MOV.U32 R240, RZ, RZ, R198 ;  /* 0x000000fffff07224 */ /* 0x002fc400078e00c6 */
[----:B------:R-:W-:Y:S01]  /*8f40*/  IMAD.MOV.U32 R241, RZ, RZ, R199 ;  /* 0x000000fffff17224 */ /* 0x000fe200078e00c7 */
[----:B------:R-:W4:Y:S01]  /*8f50*/  LDL.128 R172, [R1+0x3c0] ;  /* 0x0003c00001ac7983 */ /* 0x000f220000100c00 */
[----:B------:R-:W-:Y:S02]  /*8f60*/  IMAD.MOV.U32 R242, RZ, RZ, R200 ;  /* 0x000000fffff27224 */ /* 0x000fe400078e00c8 */
[----:B------:R-:W-:Y:S01]  /*8f70*/  IMAD.MOV.U32 R243, RZ, RZ, R201 ;  /* 0x000000fffff37224 */ /* 0x000fe200078e00c9 */
[----:B------:R0:W-:Y:S01]  /*8f80*/  STL.128 [R1+0xcf0], R232 ;  /* 0x000cf0e801007387 */ /* 0x0001e20000100c00 */
[----:B------:R-:W-:-:S03]  /*8f90*/  IMAD.MOV.U32 R244, RZ, RZ, R202 ;  /* 0x000000fffff47224 */ /* 0x000fc600078e00ca */
[----:B------:R1:W-:Y:S01]  /*8fa0*/  STL.128 [R1+0xc50], R236 ;  /* 0x000c50ec01007387 */ /* 0x0003e20000100c00 */
[----:B------:R-:W-:-:S03]  /*8fb0*/  IMAD.MOV.U32 R245, RZ, RZ, R203 ;  /* 0x000000fffff57224 */ /* 0x000fc600078e00cb */
[----:B------:R1:W-:Y:S04]  /*8fc0*/  STL.128 [R1+0xcc0], R240 ;  /* 0x000cc0f001007387 */ /* 0x0003e80000100c00 */
[----:B------:R1:W-:Y:S01]  /*8fd0*/  STL.128 [R1+0xce0], R204 ;  /* 0x000ce0cc01007387 */ /* 0x0003e20000100c00 */
[----:B0-----:R-:W-:-:S03]  /*8fe0*/  IMAD.MOV.U32 R232, RZ, RZ, R158 ;  /* 0x000000ffffe87224 */ /* 0x001fc600078e009e */
[----:B------:R-:W4:Y:S01]  /*8ff0*/  LDL.128 R200, [R1+0x420] ;  /* 0x0004200001c87983 */ /* 0x000f220000100c00 */
[----:B------:R-:W-:Y:S02]  /*9000*/  IMAD.MOV.U32 R233, RZ, RZ, R159 ;  /* 0x000000ffffe97224 */ /* 0x000fe400078e009f */
[----:B------:R-:W-:Y:S02]  /*9010*/  IMAD.MOV.U32 R234, RZ, RZ, R160 ;  /* 0x000000ffffea7224 */ /* 0x000fe400078e00a0 */
[----:B------:R-:W-:Y:S02]  /*9020*/  IMAD.MOV.U32 R235, RZ, RZ, R161 ;  /* 0x000000ffffeb7224 */ /* 0x000fe400078e00a1 */
[----:B-1----:R-:W-:Y:S02]  /*9030*/  IMAD.MOV.U32 R236, RZ, RZ, R194 ;  /* 0x000000ffffec7224 */ /* 0x002fe400078e00c2 */
[----:B------:R-:W-:Y:S02]  /*9040*/  IMAD.MOV.U32 R237, RZ, RZ, R195 ;  /* 0x000000ffffed7224 */ /* 0x000fe400078e00c3 */
        /* <DEDUP_REMOVED lines=16> */
[----:B------:R1:W-:Y:S01]  /*9150*/  STL.128 [R1+0xd40], R240 ;  /* 0x000d40f001007387 */ /* 0x0003e20000100c00 */
[----:B0-----:R-:W-:-:S02]  /*9160*/  IMAD.MOV.U32 R232, RZ, RZ, R138 ;  /* 0x000000ffffe87224 */ /* 0x001fc400078e008a */
[----:B------:R-:W-:Y:S01]  /*9170*/  IMAD.MOV.U32 R233, RZ, RZ, R139 ;  /* 0x000000ffffe97224 */ /* 0x000fe200078e008b */
[----:B------:R-:W-:Y:S01]  /*9180*/  STL.128 [R1+0xcd0], R244 ;  /* 0x000cd0f401007387 */ /* 0x000fe20000100c00 */
[----:B------:R-:W-:Y:S02]  /*9190*/  IMAD.MOV.U32 R234, RZ, RZ, R140 ;  /* 0x000000ffffea7224 */ /* 0x000fe400078e008c */
[----:B------:R-:W-:Y:S01]  /*91a0*/  IMAD.MOV.U32 R235, RZ, RZ, R141 ;  /* 0x000000ffffeb7224 */ /* 0x000fe200078e008d */
[----:B------:R-:W4:Y:S01]  /*91b0*/  LDL.128 R128, [R1+0x4a0] ;  /* 0x0004a00001807983 */ /* 0x000f220000100c00 */
[----:B-1----:R-:W-:Y:S02]  /*91c0*/  IMAD.MOV.U32 R236, RZ, RZ, R154 ;  /* 0x000000ffffec7224 */ /* 0x002fe400078e009a */
[----:B------:R-:W-:Y:S02]  /*91d0*/  IMAD.MOV.U32 R237, RZ, RZ, R155 ;  /* 0x000000ffffed7224 */ /* 0x000fe400078e009b */
[----:B------:R-:W-:-:S02]  /*91e0*/  IMAD.MOV.U32 R238, RZ, RZ, R156 ;  /* 0x000000ffffee7224 */ /* 0x000fc400078e009c */
[----:B------:R-:W-:Y:S01]  /*91f0*/  IMAD.MOV.U32 R239, RZ, RZ, R157 ;  /* 0x000000ffffef7224 */ /* 0x000fe200078e009d */
[----:B------:R0:W-:Y:S01]  /*9200*/  STL.128 [R1+0xd30], R160 ;  /* 0x000d30a001007387 */ /* 0x0001e20000100c00 */
        /* <DEDUP_REMOVED lines=11> */
[----:B0-----:R-:W4:Y:S01]  /*92c0*/  LDL.128 R160, [R1+0x470] ;  /* 0x0004700001a07983 */ /* 0x001f220000100c00 */
        /* <DEDUP_REMOVED lines=8> */
[----:B------:R-:W-:Y:S01]  /*9350*/  STL.128 [R1+0xd90], R240 ;  /* 0x000d90f001007387 */ /* 0x000fe20000100c00 */
[----:B------:R-:W-:Y:S02]  /*9360*/  IMAD.MOV.U32 R244, RZ, RZ, R134 ;  /* 0x000000fffff47224 */ /* 0x000fe400078e0086 */
[----:B------:R-:W-:Y:S01]  /*9370*/  IMAD.MOV.U32 R245, RZ, RZ, R135 ;  /* 0x000000fffff57224 */ /* 0x000fe200078e0087 */
[----:B------:R1:W-:Y:S01]  /*9380*/  STL.128 [R1+0xd70], R140 ;  /* 0x000d708c01007387 */ /* 0x0003e20000100c00 */
[----:B0-----:R-:W-:-:S03]  /*9390*/  IMAD.MOV.U32 R234, RZ, RZ, R120 ;  /* 0x000000ffffea7224 */ /* 0x001fc600078e0078 */
[----:B------:R-:W4:Y:S01]  /*93a0*/  LDL.128 R136, [R1+0x480] ;  /* 0x0004800001887983 */ /* 0x000f220000100c00 */
[----:B------:R-:W-:Y:S02]  /*93b0*/  IMAD.MOV.U32 R235, RZ, RZ, R121 ;  /* 0x000000ffffeb7224 */ /* 0x000fe400078e0079 */
[----:B-1----:R-:W-:Y:S01]  /*93c0*/  IMAD.MOV.U32 R236, RZ, RZ, R110 ;  /* 0x000000ffffec7224 */ /* 0x002fe200078e006e */
        /* <DEDUP_REMOVED lines=20> */
[----:B------:R-:W4:Y:S01]  /*9510*/  LDL.128 R116, [R1+0x4c0] ;  /* 0x0004c00001747983 */ /* 0x000f220000100c00 */
[----:B0-----:R-:W-:-:S02]  /*9520*/  IMAD.MOV.U32 R236, RZ, RZ, R94 ;  /* 0x000000ffffec7224 */ /* 0x001fc400078e005e */
[----:B------:R-:W-:Y:S02]  /*9530*/  IMAD.MOV.U32 R237, RZ, RZ, R95 ;  /* 0x000000ffffed7224 */ /* 0x000fe400078e005f */
[----:B------:R-:W-:Y:S01]  /*9540*/  IMAD.MOV.U32 R238, RZ, RZ, R96 ;  /* 0x000000ffffee7224 */ /* 0x000fe200078e0060 */
[----:B-1----:R-:W4:Y:S01]  /*9550*/  LDL.128 R120, [R1+0x4f0] ;  /* 0x0004f00001787983 */ /* 0x002f220000100c00 */
[----:B------:R-:W-:Y:S02]  /*9560*/  IMAD.MOV.U32 R239, RZ, RZ, R97 ;  /* 0x000000ffffef7224 */ /* 0x000fe400078e0061 */
[----:B------:R-:W-:Y:S01]  /*9570*/  IMAD.MOV.U32 R242, RZ, RZ, R208 ;  /* 0x000000fffff27224 */ /* 0x000fe200078e00d0 */
[----:B------:R-:W4:Y:S01]  /*9580*/  LDL.128 R96, [R1+0x500] ;  /* 0x0005000001607983 */ /* 0x000f220000100c00 */
        /* <DEDUP_REMOVED lines=11> */
[----:B------:R-:W-:Y:S02]  /*9640*/  IMAD.MOV.U32 R241, RZ, RZ, R83 ;  /* 0x000000fffff17224 */ /* 0x000fe400078e0053 */
[----:B------:R-:W-:Y:S02]  /*9650*/  IMAD.MOV.U32 R230, RZ, RZ, R52 ;  /* 0x000000ffffe67224 */ /* 0x000fe400078e0034 */
[----:B------:R-:W-:Y:S02]  /*9660*/  IMAD.MOV.U32 R231, RZ, RZ, R53 ;  /* 0x000000ffffe77224 */ /* 0x000fe400078e0035 */
[----:B0-----:R-:W-:Y:S02]  /*9670*/  IMAD.MOV.U32 R244, RZ, RZ, R90 ;  /* 0x000000fffff47224 */ /* 0x001fe400078e005a */
[----:B------:R-:W-:Y:S02]  /*9680*/  IMAD.MOV.U32 R245, RZ, RZ, R91 ;  /* 0x000000fffff57224 */ /* 0x000fe400078e005b */
[----:B------:R-:W-:Y:S01]  /*9690*/  IMAD.MOV.U32 R246, RZ, RZ, R92 ;  /* 0x000000fffff67224 */ /* 0x000fe200078e005c */
[----:B------:R-:W4:Y:S01]  /*96a0*/  LDL.128 R88, [R1+0x520] ;  /* 0x0005200001587983 */ /* 0x000f220000100c00 */
[----:B------:R-:W-:-:S02]  /*96b0*/  IMAD.MOV.U32 R247, RZ, RZ, R93 ;  /* 0x000000fffff77224 */ /* 0x000fc400078e005d */
[----:B-1----:R-:W-:Y:S01]  /*96c0*/  IMAD.MOV.U32 R232, RZ, RZ, R74 ;  /* 0x000000ffffe87224 */ /* 0x002fe200078e004a */
[----:B------:R-:W4:Y:S01]  /*96d0*/  LDL.128 R92, [R1+0x510] ;  /* 0x00051000015c7983 */ /* 0x000f220000100c00 */
[----:B------:R-:W-:Y:S02]  /*96e0*/  IMAD.MOV.U32 R233, RZ, RZ, R75 ;  /* 0x000000ffffe97224 */ /* 0x000fe400078e004b */
[----:B------:R-:W-:Y:S02]  /*96f0*/  IMAD.MOV.U32 R234, RZ, RZ, R76 ;  /* 0x000000ffffea7224 */ /* 0x000fe400078e004c */
[----:B------:R-:W-:Y:S02]  /*9700*/  IMAD.MOV.U32 R235, RZ, RZ, R77 ;  /* 0x000000ffffeb7224 */ /* 0x000fe400078e004d */
[----:B------:R-:W-:Y:S02]  /*9710*/  IMAD.MOV.U32 R236, RZ, RZ, R78 ;  /* 0x000000ffffec7224 */ /* 0x000fe400078e004e */
[----:B------:R-:W-:-:S02]  /*9720*/  IMAD.MOV.U32 R237, RZ, RZ, R79 ;  /* 0x000000ffffed7224 */ /* 0x000fc400078e004f */
[----:B------:R-:W-:Y:S01]  /*9730*/  IMAD.MOV.U32 R238, RZ, RZ, R80 ;  /* 0x000000ffffee7224 */ /* 0x000fe200078e0050 */
[----:B------:R-:W4:Y:S01]  /*9740*/  LDL.128 R76, [R1+0x550] ;  /* 0x00055000014c7983 */ /* 0x000f220000100c00 */
[----:B------:R-:W-:-:S03]  /*9750*/  IMAD.MOV.U32 R239, RZ, RZ, R81 ;  /* 0x000000ffffef7224 */ /* 0x000fc600078e0051 */
[----:B------:R-:W4:Y:S04]  /*9760*/  LDL.128 R80, [R1+0x540] ;  /* 0x0005400001507983 */ /* 0x000f280000100c00 */
[----:B------:R0:W-:Y:S04]  /*9770*/  STL.128 [R1+0xdc0], R244 ;  /* 0x000dc0f401007387 */ /* 0x0001e80000100c00 */
[----:B------:R1:W-:Y:S04]  /*9780*/  STL.128 [R1+0xe00], R232 ;  /* 0x000e00e801007387 */ /* 0x0003e80000100c00 */
[----:B------:R2:W-:Y:S04]  /*9790*/  STL.128 [R1+0xe40], R228 ;  /* 0x000e40e401007387 */ /* 0x0005e80000100c00 */
[----:B------:R3:W-:Y:S01]  /*97a0*/  STL.128 [R1+0xd00], R248 ;  /* 0x000d00f801007387 */ /* 0x0007e20000100c00 */
[----:B0-----:R-:W-:-:S02]  /*97b0*/  IMAD.MOV.U32 R244, RZ, RZ, R54 ;  /* 0x000000fffff47224 */ /* 0x001fc400078e0036 */
[----:B------:R-:W-:Y:S02]  /*97c0*/  IMAD.MOV.U32 R245, RZ, RZ, R55 ;  /* 0x000000fffff57224 */ /* 0x000fe400078e0037 */
[----:B------:R-:W-:Y:S01]  /*97d0*/  IMAD.MOV.U32 R246, RZ, RZ, R56 ;  /* 0x000000fffff67224 */ /* 0x000fe200078e0038 */
[----:B------:R-:W4:Y:S01]  /*97e0*/  LDL.128 R52, [R1+0x5a0] ;  /* 0x0005a00001347983 */ /* 0x000f220000100c00 */
[----:B------:R-:W-:Y:S02]  /*97f0*/  IMAD.MOV.U32 R247, RZ, RZ, R57 ;  /* 0x000000fffff77224 */ /* 0x000fe400078e0039 */
[----:B-1----:R-:W-:Y:S02]  /*9800*/  IMAD.MOV.U32 R232, RZ, RZ, R58 ;  /* 0x000000ffffe87224 */ /* 0x002fe400078e003a */
[----:B------:R-:W-:Y:S02]  /*9810*/  IMAD.MOV.U32 R233, RZ, RZ, R59 ;  /* 0x000000ffffe97224 */ /* 0x000fe400078e003b */
[----:B------:R-:W-:Y:S01]  /*9820*/  IMAD.MOV.U32 R234, RZ, RZ, R60 ;  /* 0x000000ffffea7224 */ /* 0x000fe200078e003c */
[----:B------:R-:W4:Y:S01]  /*9830*/  LDL.128 R56, [R1+0x590] ;  /* 0x0005900001387983 */ /* 0x000f220000100c00 */
[----:B------:R-:W-:-:S02]  /*9840*/  IMAD.MOV.U32 R235, RZ, RZ, R61 ;  /* 0x000000ffffeb7224 */ /* 0x000fc400078e003d */
[----:B--2---:R-:W-:Y:S02]  /*9850*/  IMAD.MOV.U32 R228, RZ, RZ, R62 ;  /* 0x000000ffffe47224 */ /* 0x004fe400078e003e */
[----:B------:R-:W-:Y:S02]  /*9860*/  IMAD.MOV.U32 R229, RZ, RZ, R63 ;  /* 0x000000ffffe57224 */ /* 0x000fe400078e003f */
[----:B------:R-:W-:Y:S02]  /*9870*/  IMAD.MOV.U32 R230, RZ, RZ, R64 ;  /* 0x000000ffffe67224 */ /* 0x000fe400078e0040 */
[----:B------:R-:W-:Y:S02]  /*9880*/  IMAD.MOV.U32 R231, RZ, RZ, R65 ;  /* 0x000000ffffe77224 */ /* 0x000fe400078e0041 */
[----:B---3--:R-:W-:Y:S02]  /*9890*/  IMAD.MOV.U32 R248, RZ, RZ, R102 ;  /* 0x000000fffff87224 */ /* 0x008fe400078e0066 */
[----:B------:R-:W-:-:S02]  /*98a0*/  IMAD.MOV.U32 R249, RZ, RZ, R103 ;  /* 0x000000fffff97224 */ /* 0x000fc400078e0067 */
[----:B------:R-:W-:Y:S01]  /*98b0*/  IMAD.MOV.U32 R250, RZ, RZ, R72 ;  /* 0x000000fffffa7224 */ /* 0x000fe200078e0048 */
[----:B------:R-:W2:Y:S01]  /*98c0*/  LDL.128 R100, [R1+0x530] ;  /* 0x0005300001647983 */ /* 0x000ea20000100c00 */
[----:B------:R-:W-:-:S03]  /*98d0*/  IMAD.MOV.U32 R251, RZ, RZ, R73 ;  /* 0x000000fffffb7224 */ /* 0x000fc600078e0049 */
[----:B------:R-:W3:Y:S04]  /*98e0*/  LDL.128 R72, [R1+0x560] ;  /* 0x0005600001487983 */ /* 0x000ee80000100c00 */
[----:B------:R0:W-:Y:S04]  /*98f0*/  STL.128 [R1+0xe10], R236 ;  /* 0x000e10ec01007387 */ /* 0x0001e80000100c00 */
[----:B------:R1:W-:Y:S04]  /*9900*/  STL.128 [R1+0xe20], R240 ;  /* 0x000e20f001007387 */ /* 0x0003e80000100c00 */
[----:B------:R5:W-:Y:S04]  /*9910*/  STL.128 [R1+0xe60], R232 ;  /* 0x000e60e801007387 */ /* 0x000be80000100c00 */
[----:B------:R5:W-:Y:S01]  /*9920*/  STL.128 [R1+0xe70], R228 ;  /* 0x000e70e401007387 */ /* 0x000be20000100c00 */
[----:B0-----:R-:W-:-:S03]  /*9930*/  IMAD.MOV.U32 R236, RZ, RZ, R66 ;  /* 0x000000ffffec7224 */ /* 0x001fc600078e0042 */
[----:B------:R0:W-:Y:S01]  /*9940*/  STL.128 [R1+0xe30], R208 ;  /* 0x000e30d001007387 */ /* 0x0001e20000100c00 */
[----:B------:R-:W-:Y:S02]  /*9950*/  IMAD.MOV.U32 R237, RZ, RZ, R67 ;  /* 0x000000ffffed7224 */ /* 0x000fe400078e0043 */
[----:B------:R-:W-:Y:S01]  /*9960*/  IMAD.MOV.U32 R238, RZ, RZ, R28 ;  /* 0x000000ffffee7224 */ /* 0x000fe200078e001c */
[----:B------:R-:W3:Y:S01]  /*9970*/  LDL.128 R60, [R1+0x580] ;  /* 0x00058000013c7983 */ /* 0x000ee20000100c00 */
[----:B------:R-:W-:Y:S02]  /*9980*/  IMAD.MOV.U32 R239, RZ, RZ, R29 ;  /* 0x000000ffffef7224 */ /* 0x000fe400078e001d */
[----:B-1----:R-:W-:Y:S01]  /*9990*/  IMAD.MOV.U32 R242, RZ, RZ, R40 ;  /* 0x000000fffff27224 */ /* 0x002fe200078e0028 */
[----:B------:R-:W3:Y:S01]  /*99a0*/  LDL.128 R64, [R1+0x5b0] ;  /* 0x0005b00001407983 */ /* 0x000ee20000100c00 */
[----:B------:R-:W-:Y:S02]  /*99b0*/  IMAD.MOV.U32 R243, RZ, RZ, R41 ;  /* 0x000000fffff37224 */ /* 0x000fe400078e0029 */
[----:B-----5:R-:W-:-:S02]  /*99c0*/  IMAD.MOV.U32 R232, RZ, RZ, R42 ;  /* 0x000000ffffe87224 */ /* 0x020fc400078e002a */
[----:B------:R-:W-:Y:S02]  /*99d0*/  IMAD.MOV.U32 R233, RZ, RZ, R43 ;  /* 0x000000ffffe97224 */ /* 0x000fe400078e002b */
[----:B------:R-:W-:Y:S01]  /*99e0*/  IMAD.MOV.U32 R234, RZ, RZ, R44 ;  /* 0x000000ffffea7224 */ /* 0x000fe200078e002c */
[----:B------:R-:W5:Y:S01]  /*99f0*/  LDL.128 R40, [R1+0x5d0] ;  /* 0x0005d00001287983 */ /* 0x000f620000100c00 */
[----:B------:R-:W-:Y:S02]  /*9a00*/  IMAD.MOV.U32 R235, RZ, RZ, R45 ;  /* 0x000000ffffeb7224 */ /* 0x000fe400078e002d */
[----:B------:R-:W-:Y:S01]  /*9a10*/  IMAD.MOV.U32 R228, RZ, RZ, R46 ;  /* 0x000000ffffe47224 */ /* 0x000fe200078e002e */
[----:B0-----:R-:W5:Y:S01]  /*9a20*/  LDL.128 R208, [R1+0x570] ;  /* 0x0005700001d07983 */ /* 0x001f620000100c00 */
        /* <DEDUP_REMOVED lines=15> */
[----:B------:R-:W-:Y:S02]  /*9b20*/  IMAD.MOV.U32 R241, RZ, RZ, R31 ;  /* 0x000000fffff17224 */ /* 0x000fe400078e001f */
[----:B0-----:R-:W-:Y:S01]  /*9b30*/  IMAD.MOV.U32 R236, RZ, RZ, R10 ;  /* 0x000000ffffec7224 */ /* 0x001fe200078e000a */
[----:B------:R-:W5:Y:S01]  /*9b40*/  LDL.128 R28, [R1+0x5c0] ;  /* 0x0005c000011c7983 */ /* 0x000f620000100c00 */
[----:B------:R-:W-:Y:S02]  /*9b50*/  IMAD.MOV.U32 R237, RZ, RZ, R11 ;  /* 0x000000ffffed7224 */ /* 0x000fe400078e000b */
[----:B------:R-:W-:Y:S01]  /*9b60*/  IMAD.MOV.U32 R238, RZ, RZ, R20 ;  /* 0x000000ffffee7224 */ /* 0x000fe200078e0014 */
[----:B------:R-:W5:Y:S01]  /*9b70*/  LDL.128 R8, [R1+0x610] ;  /* 0x0006100001087983 */ /* 0x000f620000100c00 */
[----:B------:R-:W-:-:S02]  /*9b80*/  IMAD.MOV.U32 R239, RZ, RZ, R21 ;  /* 0x000000ffffef7224 */ /* 0x000fc400078e0015 */
[----:B-1----:R-:W-:Y:S02]  /*9b90*/  IMAD.MOV.U32 R232, RZ, RZ, R22 ;  /* 0x000000ffffe87224 */ /* 0x002fe400078e0016 */
[----:B------:R-:W-:Y:S02]  /*9ba0*/  IMAD.MOV.U32 R233, RZ, RZ, R23 ;  /* 0x000000ffffe97224 */ /* 0x000fe400078e0017 */
[----:B------:R-:W5:Y:S01]  /*9bb0*/  LDL.128 R20, [R1+0x620] ;  /* 0x0006200001147983 */ /* 0x000f620000100c00 */
[----:B------:R-:W-:Y:S02]  /*9bc0*/  IMAD.MOV.U32 R234, RZ, RZ, R24 ;  /* 0x000000ffffea7224 */ /* 0x000fe400078e0018 */
[----:B------:R-:W-:Y:S01]  /*9bd0*/  IMAD.MOV.U32 R235, RZ, RZ, R25 ;  /* 0x000000ffffeb7224 */ /* 0x000fe200078e0019 */
[----:B------:R0:W-:Y:S04]  /*9be0*/  STL.128 [R1+0xec0], R220 ;  /* 0x000ec0dc01007387 */ /* 0x0001e80000100c00 */
[----:B------:R1:W-:Y:S01]  /*9bf0*/  STL.128 [R1+0xed0], R224 ;  /* 0x000ed0e001007387 */ /* 0x0003e20000100c00 */
[----:B0-----:R-:W-:-:S02]  /*9c00*/  IMAD.MOV.U32 R220, RZ, RZ, R26 ;  /* 0x000000ffffdc7224 */ /* 0x001fc400078e001a */
[----:B------:R-:W-:Y:S02]  /*9c10*/  IMAD.MOV.U32 R221, RZ, RZ, R27 ;  /* 0x000000ffffdd7224 */ /* 0x000fe400078e001b */
[----:B------:R-:W-:Y:S01]  /*9c20*/  IMAD.MOV.U32 R222, RZ, RZ, R36 ;  /* 0x000000ffffde7224 */ /* 0x000fe200078e0024 */
[----:B------:R-:W5:Y:S01]  /*9c30*/  LDL.128 R24, [R1+0x5f0] ;  /* 0x0005f00001187983 */ /* 0x000f620000100c00 */
[----:B------:R-:W-:Y:S02]  /*9c40*/  IMAD.MOV.U32 R223, RZ, RZ, R37 ;  /* 0x000000ffffdf7224 */ /* 0x000fe400078e0025 */
[----:B-1----:R-:W-:Y:S02]  /*9c50*/  IMAD.MOV.U32 R224, RZ, RZ, R38 ;  /* 0x000000ffffe07224 */ /* 0x002fe400078e0026 */
[----:B------:R-:W-:Y:S02]  /*9c60*/  IMAD.MOV.U32 R225, RZ, RZ, R39 ;  /* 0x000000ffffe17224 */ /* 0x000fe400078e0027 */
[----:B------:R-:W5:Y:S01]  /*9c70*/  LDL.128 R36, [R1+0x600] ;  /* 0x0006000001247983 */ /* 0x000f620000100c00 */
        /* <DEDUP_REMOVED lines=74> */
[----:B----4-:R-:W-:Y:S02]  /*a120*/  IMAD.MOV.U32 R226, RZ, RZ, R172 ;  /* 0x000000ffffe27224 */ /* 0x010fe400078e00ac */
[----:B------:R-:W-:Y:S01]  /*a130*/  IMAD.MOV.U32 R227, RZ, RZ, R173 ;  /* 0x000000ffffe37224 */ /* 0x000fe200078e00ad */
[----:B------:R0:W-:Y:S01]  /*a140*/  STL.128 [R1+0xeb0], R228 ;  /* 0x000eb0e401007387 */ /* 0x0001e20000100c00 */
[----:B-1----:R-:W-:Y:S02]  /*a150*/  IMAD.MOV.U32 R214, RZ, RZ, R180 ;  /* 0x000000ffffd67224 */ /* 0x002fe400078e00b4 */
[----:B------:R-:W-:Y:S01]  /*a160*/  IMAD.MOV.U32 R215, RZ, RZ, R181 ;  /* 0x000000ffffd77224 */ /* 0x000fe200078e00b5 */
[----:B------:R-:W-:Y:S01]  /*a170*/  STL.128 [R1+0xef0], R232 ;  /* 0x000ef0e801007387 */ /* 0x000fe20000100c00 */
        /* <DEDUP_REMOVED lines=22> */
[----:B------:R-:W4:Y:S01]  /*a2e0*/  LDL.128 R176, [R1+0x6f0] ;  /* 0x0006f00001b07983 */ /* 0x000f220000100c00 */
[----:B-1----:R-:W-:Y:S02]  /*a2f0*/  IMAD.MOV.U32 R224, RZ, RZ, R202 ;  /* 0x000000ffffe07224 */ /* 0x002fe400078e00ca */
[----:B------:R-:W-:Y:S01]  /*a300*/  IMAD.MOV.U32 R225, RZ, RZ, R203 ;  /* 0x000000ffffe17224 */ /* 0x000fe200078e00cb */
[----:B------:R-:W4:Y:S01]  /*a310*/  LDL.128 R48, [R1+0x660] ;  /* 0x0006600001307983 */ /* 0x000f220000100c00 */
[----:B0-----:R-:W-:Y:S02]  /*a320*/  IMAD.MOV.U32 R218, RZ, RZ, R200 ;  /* 0x000000ffffda7224 */ /* 0x001fe400078e00c8 */
[----:B------:R-:W-:Y:S01]  /*a330*/  IMAD.MOV.U32 R219, RZ, RZ, R201 ;  /* 0x000000ffffdb7224 */ /* 0x000fe200078e00c9 */
[----:B------:R-:W-:Y:S01]  /*a340*/  STL.128 [R1+0xf70], R164 ;  /* 0x000f70a401007387 */ /* 0x000fe20000100c00 */
[----:B--2---:R-:W-:-:S02]  /*a350*/  IMAD.MOV.U32 R220, RZ, RZ, R194 ;  /* 0x000000ffffdc7224 */ /* 0x004fc400078e00c2 */
        /* <DEDUP_REMOVED lines=42> */
[----:B------:R1:W-:Y:S04]  /*a600*/  STL.128 [R1+0x1090], R224 ;  /* 0x001090e001007387 */ /* 0x0003e80000100c00 */
[----:B------:R1:W-:Y:S04]  /*a610*/  STL.128 [R1+0x10a0], R228 ;  /* 0x0010a0e401007387 */ /* 0x0003e80000100c00 */
[----:B------:R-:W3:Y:S01]  /*a620*/  LDL.128 R156, [R1+0x790] ;  /* 0x00079000019c7983 */ /* 0x000ee20000100c00 */
[----:B0-----:R-:W-:-:S02]  /*a630*/  IMAD.MOV.U32 R232, RZ, RZ, R138 ;  /* 0x000000ffffe87224 */ /* 0x001fc400078e008a */
[----:B------:R-:W-:Y:S01]  /*a640*/  IMAD.MOV.U32 R233, RZ, RZ, R139 ;  /* 0x000000ffffe97224 */ /* 0x000fe200078e008b */
[----:B-1----:R-:W3:Y:S01]  /*a650*/  LDL.128 R220, [R1+0x7c0] ;  /* 0x0007c00001dc7983 */ /* 0x002ee20000100c00 */
[----:B------:R-:W-:Y:S02]  /*a660*/  IMAD.MOV.U32 R234, RZ, RZ, R132 ;  /* 0x000000ffffea7224 */ /* 0x000fe400078e0084 */
[----:B------:R-:W-:Y:S01]  /*a670*/  IMAD.MOV.U32 R235, RZ, RZ, R133 ;  /* 0x000000ffffeb7224 */ /* 0x000fe200078e0085 */
[----:B------:R-:W3:Y:S01]  /*a680*/  LDL.128 R160, [R1+0x7d0] ;  /* 0x0007d00001a07983 */ /* 0x000ee20000100c00 */
[----:B------:R-:W-:Y:S02]  /*a690*/  IMAD.MOV.U32 R224, RZ, RZ, R134 ;  /* 0x000000ffffe07224 */ /* 0x000fe400078e0086 */
[----:B------:R-:W-:Y:S01]  /*a6a0*/  IMAD.MOV.U32 R225, RZ, RZ, R135 ;  /* 0x000000ffffe17224 */ /* 0x000fe200078e0087 */
[----:B------:R-:W3:Y:S01]  /*a6b0*/  LDL.128 R68, [R1+0x670] ;  /* 0x0006700001447983 */ /* 0x000ee20000100c00 */
[----:B------:R-:W-:-:S02]  /*a6c0*/  IMAD.MOV.U32 R226, RZ, RZ, R128 ;  /* 0x000000ffffe27224 */ /* 0x000fc400078e0080 */
[----:B------:R-:W-:Y:S01]  /*a6d0*/  IMAD.MOV.U32 R227, RZ, RZ, R129 ;  /* 0x000000ffffe37224 */ /* 0x000fe200078e0081 */
[----:B------:R-:W3:Y:S01]  /*a6e0*/  LDL.128 R168, [R1+0x710] ;  /* 0x0007100001a87983 */ /* 0x000ee20000100c00 */
        /* <DEDUP_REMOVED lines=8> */
[----:B------:R-:W-:Y:S01]  /*a770*/  STL.128 [R1+0x10c0], R232 ;  /* 0x0010c0e801007387 */ /* 0x000fe20000100c00 */
[----:B------:R-:W-:Y:S02]  /*a780*/  IMAD.MOV.U32 R246, RZ, RZ, R96 ;  /* 0x000000fffff67224 */ /* 0x000fe400078e0060 */
[----:B------:R-:W-:Y:S01]  /*a790*/  IMAD.MOV.U32 R247, RZ, RZ, R97 ;  /* 0x000000fffff77224 */ /* 0x000fe200078e0061 */
[----:B------:R1:W-:Y:S01]  /*a7a0*/  STL.128 [R1+0x10d0], R224 ;  /* 0x0010d0e001007387 */ /* 0x0003e20000100c00 */
[----:B------:R-:W-:Y:S02]  /*a7b0*/  IMAD.MOV.U32 R240, RZ, RZ, R142 ;  /* 0x000000fffff07224 */ /* 0x000fe400078e008e */
[----:B------:R-:W-:Y:S01]  /*a7c0*/  IMAD.MOV.U32 R241, RZ, RZ, R143 ;  /* 0x000000fffff17224 */ /* 0x000fe200078e008f */
[----:B------:R1:W-:Y:S04]  /*a7d0*/  STL.128 [R1+0x10e0], R228 ;  /* 0x0010e0e401007387 */ /* 0x0003e80000100c00 */
[----:B------:R-:W3:Y:S01]  /*a7e0*/  LDL.128 R136, [R1+0x7e0] ;  /* 0x0007e00001887983 */ /* 0x000ee20000100c00 */
[----:B0-----:R-:W-:-:S02]  /*a7f0*/  IMAD.MOV.U32 R236, RZ, RZ, R110 ;  /* 0x000000ffffec7224 */ /* 0x001fc400078e006e */
[----:B------:R-:W-:Y:S01]  /*a800*/  IMAD.MOV.U32 R237, RZ, RZ, R111 ;  /* 0x000000ffffed7224 */ /* 0x000fe200078e006f */
[----:B------:R-:W3:Y:S01]  /*a810*/  LDL.128 R140, [R1+0x820] ;  /* 0x00082000018c7983 */ /* 0x000ee20000100c00 */
[----:B------:R-:W-:Y:S02]  /*a820*/  IMAD.MOV.U32 R238, RZ, RZ, R120 ;  /* 0x000000ffffee7224 */ /* 0x000fe400078e0078 */
[----:B------:R-:W-:Y:S01]  /*a830*/  IMAD.MOV.U32 R239, RZ, RZ, R121 ;  /* 0x000000ffffef7224 */ /* 0x000fe200078e0079 */
[----:B-1----:R-:W3:Y:S01]  /*a840*/  LDL.128 R224, [R1+0x810] ;  /* 0x0008100001e07983 */ /* 0x002ee20000100c00 */
        /* <DEDUP_REMOVED lines=14> */
[----:B------:R1:W-:Y:S04]  /*a930*/  STL.128 [R1+0x1120], R236 ;  /* 0x001120ec01007387 */ /* 0x0003e80000100c00 */
[----:B------:R-:W-:Y:S04]  /*a940*/  STL.128 [R1+0x1100], R232 ;  /* 0x001100e801007387 */ /* 0x000fe80000100c00 */
[----:B------:R1:W-:Y:S01]  /*a950*/  STL.128 [R1+0x1110], R228 ;  /* 0x001110e401007387 */ /* 0x0003e20000100c00 */
[----:B0-----:R-:W-:-:S03]  /*a960*/  IMAD.MOV.U32 R244, RZ, RZ, R82 ;  /* 0x000000fffff47224 */ /* 0x001fc600078e0052 */
[----:B------:R-:W3:Y:S01]  /*a970*/  LDL.128 R116, [R1+0x830] ;  /* 0x0008300001747983 */ /* 0x000ee20000100c00 */
[----:B------:R-:W-:Y:S02]  /*a980*/  IMAD.MOV.U32 R245, RZ, RZ, R83 ;  /* 0x000000fffff57224 */ /* 0x000fe400078e0053 */
[----:B------:R-:W-:Y:S01]  /*a990*/  IMAD.MOV.U32 R246, RZ, RZ, R76 ;  /* 0x000000fffff67224 */ /* 0x000fe200078e004c */
[----:B------:R-:W3:Y:S01]  /*a9a0*/  LDL.128 R120, [R1+0x870] ;  /* 0x0008700001787983 */ /* 0x000ee20000100c00 */
[----:B------:R-:W-:Y:S02]  /*a9b0*/  IMAD.MOV.U32 R247, RZ, RZ, R77 ;  /* 0x000000fffff77224 */ /* 0x000fe400078e004d */
[----:B-1----:R-:W-:Y:S01]  /*a9c0*/  IMAD.MOV.U32 R236, RZ, RZ, R94 ;  /* 0x000000ffffec7224 */ /* 0x002fe200078e005e */
        /* <DEDUP_REMOVED lines=10> */
[----:B------:R-:W-:-:S03]  /*aa70*/  IMAD.MOV.U32 R235, RZ, RZ, R93 ;  /* 0x000000ffffeb7224 */ /* 0x000fc600078e005d */
[----:B------:R0:W-:Y:S01]  /*aa80*/  STL.128 [R1+0x1180], R244 ;  /* 0x001180f401007387 */ /* 0x0001e20000100c00 */
[----:B------:R-:W-:Y:S02]  /*aa90*/  IMAD.MOV.U32 R248, RZ, RZ, R102 ;  /* 0x000000fffff87224 */ /* 0x000fe400078e0066 */
        /* <DEDUP_REMOVED lines=28> */
[----:B-----5:R-:W-:Y:S01]  /*ac60*/  IMAD.MOV.U32 R74, RZ, RZ, R208 ;  /* 0x000000ffff4a7224 */ /* 0x020fe200078e00d0 */
[----:B------:R5:W-:Y:S01]  /*ac70*/  STL.128 [R1+0x1190], R236 ;  /* 0x001190ec01007387 */ /* 0x000be20000100c00 */
[----:B------:R-:W-:-:S03]  /*ac80*/  IMAD.MOV.U32 R75, RZ, RZ, R209 ;  /* 0x000000ffff4b7224 */ /* 0x000fc600078e00d1 */
[----:B------:R-:W3:Y:S01]  /*ac90*/  LDL.128 R80, [R1+0x8d0] ;  /* 0x0008d00001507983 */ /* 0x000ee20000100c00 */
        /* <DEDUP_REMOVED lines=12> */
[----:B-----5:R-:W-:Y:S01]  /*ad60*/  IMAD.MOV.U32 R236, RZ, RZ, R62 ;  /* 0x000000ffffec7224 */ /* 0x020fe200078e003e */
[----:B------:R-:W5:Y:S01]  /*ad70*/  LDL.128 R88, [R1+0x8a0] ;  /* 0x0008a00001587983 */ /* 0x000f620000100c00 */
[----:B------:R-:W-:Y:S02]  /*ad80*/  IMAD.MOV.U32 R237, RZ, RZ, R63 ;  /* 0x000000ffffed7224 */ /* 0x000fe400078e003f */
[----:B------:R-:W-:Y:S01]  /*ad90*/  IMAD.MOV.U32 R238, RZ, RZ, R56 ;  /* 0x000000ffffee7224 */ /* 0x000fe200078e0038 */
[----:B------:R-:W5:Y:S01]  /*ada0*/  LDL.128 R60, [R1+0x910] ;  /* 0x00091000013c7983 */ /* 0x000f620000100c00 */
[----:B------:R-:W-:-:S03]  /*adb0*/  IMAD.MOV.U32 R239, RZ, RZ, R57 ;  /* 0x000000ffffef7224 */ /* 0x000fc600078e0039 */
[----:B------:R0:W-:Y:S04]  /*adc0*/  STL.128 [R1+0x1170], R248 ;  /* 0x001170f801007387 */ /* 0x0001e80000100c00 */
[----:B------:R1:W-:Y:S04]  /*add0*/  STL.128 [R1+0x1210], R244 ;  /* 0x001210f401007387 */ /* 0x0003e80000100c00 */
[----:B------:R4:W-:Y:S04]  /*ade0*/  STL.128 [R1+0x11c0], R236 ;  /* 0x0011c0ec01007387 */ /* 0x0009e80000100c00 */
[----:B------:R-:W5:Y:S01]  /*adf0*/  LDL.128 R56, [R1+0x920] ;  /* 0x0009200001387983 */ /* 0x000f620000100c00 */
[----:B0-----:R-:W-:-:S02]  /*ae00*/  IMAD.MOV.U32 R250, RZ, RZ, R64 ;  /* 0x000000fffffa7224 */ /* 0x001fc400078e0040 */
[----:B------:R-:W-:Y:S02]  /*ae10*/  IMAD.MOV.U32 R251, RZ, RZ, R65 ;  /* 0x000000fffffb7224 */ /* 0x000fe400078e0041 */
[----:B------:R-:W-:Y:S02]  /*ae20*/  IMAD.MOV.U32 R248, RZ, RZ, R54 ;  /* 0x000000fffff87224 */ /* 0x000fe400078e0036 */
[----:B------:R-:W-:Y:S02]  /*ae30*/  IMAD.MOV.U32 R249, RZ, RZ, R55 ;  /* 0x000000fffff97224 */ /* 0x000fe400078e0037 */
[----:B------:R-:W-:Y:S01]  /*ae40*/  IMAD.MOV.U32 R64, RZ, RZ, R66 ;  /* 0x000000ffff407224 */ /* 0x000fe200078e0042 */
[----:B------:R0:W-:Y:S01]  /*ae50*/  STL.128 [R1+0x11b0], R240 ;  /* 0x0011b0f001007387 */ /* 0x0001e20000100c00 */
[----:B------:R-:W-:Y:S02]  /*ae60*/  IMAD.MOV.U32 R65, RZ, RZ, R67 ;  /* 0x000000ffff417224 */ /* 0x000fe400078e0043 */
[----:B-1----:R-:W-:Y:S01]  /*ae70*/  IMAD.MOV.U32 R246, RZ, RZ, R8 ;  /* 0x000000fffff67224 */ /* 0x002fe200078e0008 */
[----:B------:R-:W5:Y:S01]  /*ae80*/  LDL.128 R52, [R1+0x930] ;  /* 0x0009300001347983 */ /* 0x000f620000100c00 */
[----:B------:R-:W-:-:S02]  /*ae90*/  IMAD.MOV.U32 R247, RZ, RZ, R9 ;  /* 0x000000fffff77224 */ /* 0x000fc400078e0009 */
[----:B------:R-:W-:Y:S02]  /*aea0*/  IMAD.MOV.U32 R66, RZ, RZ, R28 ;  /* 0x000000ffff427224 */ /* 0x000fe400078e001c */
[----:B------:R-:W-:Y:S02]  /*aeb0*/  IMAD.MOV.U32 R67, RZ, RZ, R29 ;  /* 0x000000ffff437224 */ /* 0x000fe400078e001d */
[----:B----4-:R-:W-:Y:S02]  /*aec0*/  IMAD.MOV.U32 R236, RZ, RZ, R30 ;  /* 0x000000ffffec7224 */ /* 0x010fe400078e001e */
        /* <DEDUP_REMOVED lines=9> */
[----:B------:R1:W-:Y:S01]  /*af60*/  STL.128 [R1+0x11e0], R248 ;  /* 0x0011e0f801007387 */ /* 0x0003e20000100c00 */
[----:B0-----:R-:W-:Y:S02]  /*af70*/  IMAD.MOV.U32 R242, RZ, RZ, R24 ;  /* 0x000000fffff27224 */ /* 0x001fe400078e0018 */
        /* <DEDUP_REMOVED lines=14> */
[----:B0-----:R-:W4:Y:S04]  /*b060*/  LDL.128 R72, [R1+0x8f0] ;  /* 0x0008f00001487983 */ /* 0x001f280000100c00 */
[----:B--2---:R-:W2:Y:S04]  /*b070*/  LDL.128 R64, [R1+0x940] ;  /* 0x0009400001407983 */ /* 0x004ea80000100c00 */
[----:B------:R-:W2:Y:S04]  /*b080*/  LDL.128 R44, [R1+0x980] ;  /* 0x00098000012c7983 */ /* 0x000ea80000100c00 */
[----:B------:R-:W2:Y:S04]  /*b090*/  LDL.128 R36, [R1+0x990] ;  /* 0x0009900001247983 */ /* 0x000ea80000100c00 */
        /* <DEDUP_REMOVED lines=72> */
[----:B---3--:R-:W-:Y:S02]  /*b520*/  IMAD.MOV.U32 R20, RZ, RZ, R70 ;  /* 0x000000ffff147224 */ /* 0x008fe400078e0046 */
[----:B------:R-:W-:Y:S02]  /*b530*/  IMAD.MOV.U32 R21, RZ, RZ, R71 ;  /* 0x000000ffff157224 */ /* 0x000fe400078e0047 */
[----:B------:R-:W-:Y:S02]  /*b540*/  IMAD.MOV.U32 R22, RZ, RZ, R84 ;  /* 0x000000ffff167224 */ /* 0x000fe400078e0054 */
        /* <DEDUP_REMOVED lines=33> */
[----:B------:R-:W-:Y:S02]  /*b760*/  IMAD.MOV.U32 R12, RZ, RZ, R230 ;  /* 0x000000ffff0c7224 */ /* 0x000fe400078e00e6 */
        /* <DEDUP_REMOVED lines=25> */
[----:B-----5:R-:W-:Y:S02]  /*b900*/  IMAD.MOV.U32 R16, RZ, RZ, R122 ;  /* 0x000000ffff107224 */ /* 0x020fe400078e007a */
        /* <DEDUP_REMOVED lines=30> */
[----:B-----5:R-:W-:-:S02]  /*baf0*/  IMAD.MOV.U32 R16, RZ, RZ, R102 ;  /* 0x000000ffff107224 */ /* 0x020fc400078e0066 */
        /* <DEDUP_REMOVED lines=11> */
[----:B----4-:R-:W-:-:S02]  /*bbb0*/  IMAD.MOV.U32 R12, RZ, RZ, R210 ;  /* 0x000000ffff0c7224 */ /* 0x010fc400078e00d2 */
        /* <DEDUP_REMOVED lines=120> */
.L_x_2470:
[----:B------:R-:W2:Y:S04]  /*c340*/  LDL.64 R10, [R8+-0x10] ;  /* 0xfffff000080a7983 */ /* 0x000ea80000100a00 */
[----:B------:R-:W3:Y:S04]  /*c350*/  LDL.64 R6, [R8+-0x20] ;  /* 0xffffe00008067983 */ /* 0x000ee80000100a00 */
[----:B------:R-:W4:Y:S04]  /*c360*/  LDL.64 R12, [R8] ;  /* 0x00000000080c7983 */ /* 0x000f280000100a00 */
[----:B------:R-:W5:Y:S04]  /*c370*/  LDL.64 R14, [R8+0x10] ;  /* 0x00001000080e7983 */ /* 0x000f680000100a00 */
[----:B------:R-:W5:Y:S04]  /*c380*/  LDL.64 R16, [R8+-0x18] ;  /* 0xffffe80008107983 */ /* 0x000f680000100a00 */
[----:B------:R-:W5:Y:S04]  /*c390*/  LDL.64 R18, [R8+-0x8] ;  /* 0xfffff80008127983 */ /* 0x000f680000100a00 */
[----:B------:R-:W5:Y:S04]  /*c3a0*/  LDL.64 R20, [R8+0x8] ;  /* 0x0000080008147983 */ /* 0x000f680000100a00 */
[----:B------:R-:W5:Y:S01]  /*c3b0*/  LDL.64 R22, [R8+0x18] ;  /* 0x0000180008167983 */ /* 0x000f620000100a00 */
        /* <DEDUP_REMOVED lines=78> */
[----:B0-----:R0:W-:Y:S04]  /*c8a0*/  @!P2 STL [R1+0xc38], RZ ;  /* 0x000c38ff0100a387 */ /* 0x0011e80000100800 */
        /* <DEDUP_REMOVED lines=21> */
.L_x_2377:
[----:B------:R-:W-:Y:S05]  /*ca00*/  BSYNC.RECONVERGENT B0 ;  /* 0x0000000000007941 */ /* 0x000fea0003800200 */
.L_x_2376:
        /* <DEDUP_REMOVED lines=12> */
.L_x_2379:
[----:B------:R-:W-:Y:S05]  /*cad0*/  BSYNC.RECONVERGENT B0 ;  /* 0x0000000000007941 */ /* 0x000fea0003800200 */
.L_x_2378:
        /* <DEDUP_REMOVED lines=12> */
.L_x_2381:
[----:B------:R-:W-:Y:S05]  /*cba0*/  BSYNC.RECONVERGENT B0 ;  /* 0x0000000000007941 */ /* 0x000fea0003800200 */
.L_x_2380:
        /* <DEDUP_REMOVED lines=12> */
.L_x_2383:
[----:B------:R-:W-:Y:S05]  /*cc70*/  BSYNC.RECONVERGENT B0 ;  /* 0x0000000000007941 */ /* 0x000fea0003800200 */
.L_x_2382:
        /* <DEDUP_REMOVED lines=12> */
.L_x_2385:
[----:B------:R-:W-:Y:S05]  /*cd40*/  BSYNC.RECONVERGENT B0 ;  /* 0x0000000000007941 */ /* 0x000fea0003800200 */
.L_x_2384:
        /* <DEDUP_REMOVED lines=12> */
.L_x_2387:
[----:B------:R-:W-:Y:S05]  /*ce10*/  BSYNC.RECONVERGENT B0 ;  /* 0x0000000000007941 */ /* 0x000fea0003800200 */
.L_x_2386:
        /* <DEDUP_REMOVED lines=12> */
.L_x_2389:
[----:B------:R-:W-:Y:S05]  /*cee0*/  BSYNC.RECONVERGENT B0 ;  /* 0x0000000000007941 */ /* 0x000fea0003800200 */
.L_x_2388:
        /* <DEDUP_REMOVED lines=12> */
.L_x_2391:
[----:B------:R-:W-:Y:S05]  /*cfb0*/  BSYNC.RECONVERGENT B0 ;  /* 0x0000000000007941 */ /* 0x000fea0003800200 */
.L_x_2390:
        /* <DEDUP_REMOVED lines=12> */
.L_x_2393:
[----:B------:R-:W-:Y:S05]  /*d080*/  BSYNC.RECONVERGENT B0 ;  /* 0x0000000000007941 */ /* 0x000fea0003800200 */
.L_x_2392:
        /* <DEDUP_REMOVED lines=12> */
.L_x_2395:
[----:B------:R-:W-:Y:S05]  /*d150*/  BSYNC.RECONVERGENT B0 ;  /* 0x0000000000007941 */ /* 0x000fea0003800200 */
.L_x_2394:
        /* <DEDUP_REMOVED lines=11> */
.L_x_2397:
[----:B------:R-:W-:Y:S05]  /*d210*/  BSYNC.RECONVERGENT B0 ;  /* 0x0000000000007941 */ /* 0x000fea0003800200 */
.L_x_2396:
        /* <DEDUP_REMOVED lines=11> */
.L_x_2399:
[----:B------:R-:W-:Y:S05]  /*d2d0*/  BSYNC.RECONVERGENT B0 ;  /* 0x0000000000007941 */ /* 0x000fea0003800200 */
.L_x_2398:
        /* <DEDUP_REMOVED lines=11> */
.L_x_2401:
[----:B------:R-:W-:Y:S05]  /*d390*/  BSYNC.RECONVERGENT B0 ;  /* 0x0000000000007941 */ /* 0x000fea0003800200 */
.L_x_2400:
        /* <DEDUP_REMOVED lines=11> */
.L_x_2403:
[----:B------:R-:W-:Y:S05]  /*d450*/  BSYNC.RECONVERGENT B0 ;  /* 0x0000000000007941 */ /* 0x000fea0003800200 */
.L_x_2402:
        /* <DEDUP_REMOVED lines=11> */
.L_x_2405:
[----:B------:R-:W-:Y:S05]  /*d510*/  BSYNC.RECONVERGENT B0 ;  /* 0x0000000000007941 */ /* 0x000fea0003800200 */
.L_x_2404:
        /* <DEDUP_REMOVED lines=11> */
.L_x_2407:
[----:B------:R-:W-:Y:S05]  /*d5d0*/  BSYNC.RECONVERGENT B0 ;  /* 0x0000000000007941 */ /* 0x000fea0003800200 */
.L_x_2406:
[----:B------:R-:W5:Y:S01]  /*d5e0*/  POPC R28, R6 ;  /* 0x00000006001c7309 */ /* 0x000f620000000000 */
[----:B------:R5:W-:Y:S01]  /*d5f0*/  STL.128 [R1], RZ ;  /* 0x000000ff01007387 */ /* 0x000be20000100c00 */
[----:B------:R-:W-:Y:S01]  /*d600*/  BSSY.RECONVERGENT B0, `(.L_x_2408) ;  /* 0x0000019000007945 */ /* 0x000fe20003800200 */
[----:B01234-:R-:W-:Y:S02]  /*d610*/  IMAD.MOV.U32 R9, RZ, RZ, RZ ;  /* 0x000000ffff097224 */ /* 0x01ffe400078e00ff */
        /* <DEDUP_REMOVED lines=11> */
[----:B------:R-:W-:Y:S01]  /*d6d0*/  IMAD.MOV.U32 R24, RZ, RZ, -0x80000000 ;  /* 0x80000000ff187424 */ /* 0x000fe200078e00ff */
[----:B-1----:R-:W-:-:S04]  /*d6e0*/  IADD3 R9, PT, PT, -R9, 0x1f, RZ ;  /* 0x0000001f09097810 */ /* 0x002fc80007ffe1ff */
        /* <DEDUP_REMOVED lines=10> */
.L_x_2409:
[----:B------:R-:W-:Y:S05]  /*d790*/  BSYNC.RECONVERGENT B0 ;  /* 0x0000000000007941 */ /* 0x000fea0003800200 */
.L_x_2408:
[----:B------:R-:W2:Y:S01]  /*d7a0*/  POPC R30, R10 ;  /* 0x0000000a001e7309 */ /* 0x000ea20000000000 */
[----:B------:R-:W-:Y:S01]  /*d7b0*/  BSSY.RECONVERGENT B0, `(.L_x_2410) ;  /* 0x0000010000007945 */ /* 0x000fe20003800200 */
[----:B--2---:R-:W-:-:S04]  /*d7c0*/  ISETP.NE.AND P0, PT, R30, 0x2, PT ;  /* 0x000000021e00780c */ /* 0x004fc80003f05270 */
[----:B------:R-:W-:-:S13]  /*d7d0*/  ISETP.LT.OR P0, PT, R10, RZ, P0 ;  /* 0x000000ff0a00720c */ /* 0x000fda0000701670 */
[----:B------:R-:W-:Y:S05]  /*d7e0*/  @P0 BRA `(.L_x_2411) ;  /* 0x0000000000300947 */ /* 0x000fea0003800000 */
[----:B------:R-:W2:Y:S01]  /*d7f0*/  FLO.U32 R24, R10 ;  /* 0x0000000a00187300 */ /* 0x000ea200000e0000 */
[----:B------:R-:W-:Y:S01]  /*d800*/  IMAD.MOV.U32 R27, RZ, RZ, -0x80000000 ;  /* 0x80000000ff1b7424 */ /* 0x000fe200078e00ff */
[----:B--2---:R-:W-:-:S04]  /*d810*/  IADD3 R24, PT, PT, -R24, 0x1f, RZ ;  /* 0x0000001f18187810 */ /* 0x004fc80007ffe1ff */
[----:B------:R-:W-:-:S04]  /*d820*/  SHF.R.U32.HI R27, RZ, R24, R27 ;  /* 0x00000018ff1b7219 */ /* 0x000fc8000001161b */
[----:B------:R-:W-:-:S04]  /*d830*/  LOP3.LUT R24, R27, R10, RZ, 0x3c, !PT ;  /* 0x0000000a1b187212 */ /* 0x000fc800078e3cff */
[----:B-1----:R-:W1:Y:S02]  /*d840*/  FLO.U32 R25, R24 ;  /* 0x0000001800197300 */ /* 0x002e6400000e0000 */
[----:B-1----:R-:W-:-:S05]  /*d850*/  IMAD R25, R25, 0x4, R0 ;  /* 0x0000000419197824 */ /* 0x002fca00078e0200 */
[----:B------:R-:W2:Y:S02]  /*d860*/  LDL R26, [R25] ;  /* 0x00000000191a7983 */ /* 0x000ea40000100800 */
[----:B--2---:R-:W-:-:S13]  /*d870*/  LOP3.LUT P0, RZ, R26, R27, RZ, 0xc0, !PT ;  /* 0x0000001b1aff7212 */ /* 0x004fda000780c0ff */
[----:B------:R-:W-:Y:S02]  /*d880*/  @!P0 LOP3.LUT R26, R26, R27, RZ, 0xfc, !PT ;  /* 0x0000001b1a1a8212 */ /* 0x000fe400078efcff */
[----:B------:R-:W-:-:S03]  /*d890*/  @P0 LOP3.LUT R9, R10, R9, RZ, 0xfc, !PT ;  /* 0x000000090a090212 */ /* 0x000fc600078efcff */
[----:B------:R2:W-:Y:S04]  /*d8a0*/  @!P0 STL [R25], R26 ;  /* 0x0000001a19008387 */ /* 0x0005e80000100800 */
.L_x_2411:
[----:B------:R-:W-:Y:S05]  /*d8b0*/  BSYNC.RECONVERGENT B0 ;  /* 0x0000000000007941 */ /* 0x000fea0003800200 */
.L_x_2410:
[----:B------:R-:W3:Y:S01]  /*d8c0*/  POPC R32, R12 ;  /* 0x0000000c00207309 */ /* 0x000ee20000000000 */
[----:B------:R-:W-:Y:S01]  /*d8d0*/  BSSY.RECONVERGENT B0, `(.L_x_2412) ;  /* 0x0000010000007945 */ /* 0x000fe20003800200 */
[----:B---3--:R-:W-:-:S04]  /*d8e0*/  ISETP.NE.AND P0, PT, R32, 0x2, PT ;  /* 0x000000022000780c */ /* 0x008fc80003f05270 */
[----:B------:R-:W-:-:S13]  /*d8f0*/  ISETP.LT.OR P0, PT, R12, RZ, P0 ;  /* 0x000000ff0c00720c */ /* 0x000fda0000701670 */
[----:B------:R-:W-:Y:S05]  /*d900*/  @P0 BRA `(.L_x_2413) ;  /* 0x0000000000300947 */ /* 0x000fea0003800000 */
[----:B------:R-:W3:Y:S01]  /*d910*/  FLO.U32 R24, R12 ;  /* 0x0000000c00187300 */ /* 0x000ee200000e0000 */
[----:B------:R-:W-:Y:S01]  /*d920*/  IMAD.MOV.U32 R27, RZ, RZ, -0x80000000 ;  /* 0x80000000ff1b7424 */ /* 0x000fe200078e00ff */
[----:B---3--:R-:W-:-:S04]  /*d930*/  IADD3 R24, PT, PT, -R24, 0x1f, RZ ;  /* 0x0000001f18187810 */ /* 0x008fc80007ffe1ff */
[----:B------:R-:W-:-:S04]  /*d940*/  SHF.R.U32.HI R27, RZ, R24, R27 ;  /* 0x00000018ff1b7219 */ /* 0x000fc8000001161b */
[----:B------:R-:W-:-:S04]  /*d950*/  LOP3.LUT R24, R27, R12, RZ, 0x3c, !PT ;  /* 0x0000000c1b187212 */ /* 0x000fc800078e3cff */
[----:B-12---:R-:W1:Y:S02]  /*d960*/  FLO.U32 R25, R24 ;  /* 0x0000001800197300 */ /* 0x006e6400000e0000 */
[----:B-1----:R-:W-:-:S05]  /*d970*/  IMAD R25, R25, 0x4, R0 ;  /* 0x0000000419197824 */ /* 0x002fca00078e0200 */
[----:B------:R-:W2:Y:S02]  /*d980*/  LDL R26, [R25] ;  /* 0x00000000191a7983 */ /* 0x000ea40000100800 */
[----:B--2---:R-:W-:-:S13]  /*d990*/  LOP3.LUT P0, RZ, R26, R27, RZ, 0xc0, !PT ;  /* 0x0000001b1aff7212 */ /* 0x004fda000780c0ff */
[----:B------:R-:W-:Y:S02]  /*d9a0*/  @!P0 LOP3.LUT R26, R26, R27, RZ, 0xfc, !PT ;  /* 0x0000001b1a1a8212 */ /* 0x000fe400078efcff */
[----:B------:R-:W-:-:S03]  /*d9b0*/  @P0 LOP3.LUT R9, R12, R9, RZ, 0xfc, !PT ;  /* 0x000000090c090212 */ /* 0x000fc600078efcff */
[----:B------:R3:W-:Y:S04]  /*d9c0*/  @!P0 STL [R25], R26 ;  /* 0x0000001a19008387 */ /* 0x0007e80000100800 */
.L_x_2413:
[----:B------:R-:W-:Y:S05]  /*d9d0*/  BSYNC.RECONVERGENT B0 ;  /* 0x0000000000007941 */ /* 0x000fea0003800200 */
.L_x_2412:
[----:B------:R-:W4:Y:S01]  /*d9e0*/  POPC R33, R14 ;  /* 0x0000000e00217309 */ /* 0x000f220000000000 */
[----:B------:R-:W-:Y:S01]  /*d9f0*/  BSSY.RECONVERGENT B0, `(.L_x_2414) ;  /* 0x0000010000007945 */ /* 0x000fe20003800200 */
[----:B----4-:R-:W-:-:S04]  /*da00*/  ISETP.NE.AND P0, PT, R33, 0x2, PT ;  /* 0x000000022100780c */ /* 0x010fc80003f05270 */
[----:B------:R-:W-:-:S13]  /*da10*/  ISETP.LT.OR P0, PT, R14, RZ, P0 ;  /* 0x000000ff0e00720c */ /* 0x000fda0000701670 */
[----:B------:R-:W-:Y:S05]  /*da20*/  @P0 BRA `(.L_x_2415) ;  /* 0x0000000000300947 */ /* 0x000fea0003800000 */
[----:B------:R-:W4:Y:S01]  /*da30*/  FLO.U32 R24, R14 ;  /* 0x0000000e00187300 */ /* 0x000f2200000e0000 */
[----:B------:R-:W-:Y:S01]  /*da40*/  IMAD.MOV.U32 R27, RZ, RZ, -0x80000000 ;  /* 0x80000000ff1b7424 */ /* 0x000fe200078e00ff */
[----:B----4-:R-:W-:-:S04]  /*da50*/  IADD3 R24, PT, PT, -R24, 0x1f, RZ ;  /* 0x0000001f18187810 */ /* 0x010fc80007ffe1ff */
[----:B------:R-:W-:-:S04]  /*da60*/  SHF.R.U32.HI R27, RZ, R24, R27 ;  /* 0x00000018ff1b7219 */ /* 0x000fc8000001161b */
[----:B------:R-:W-:-:S04]  /*da70*/  LOP3.LUT R24, R27, R14, RZ, 0x3c, !PT ;  /* 0x0000000e1b187212 */ /* 0x000fc800078e3cff */
[----:B-123--:R-:W1:Y:S02]  /*da80*/  FLO.U32 R25, R24 ;  /* 0x0000001800197300 */ /* 0x00ee6400000e0000 */
[----:B-1----:R-:W-:-:S05]  /*da90*/  IMAD R25, R25, 0x4, R0 ;  /* 0x0000000419197824 */ /* 0x002fca00078e0200 */
[----:B------:R-:W2:Y:S02]  /*daa0*/  LDL R26, [R25] ;  /* 0x00000000191a7983 */ /* 0x000ea40000100800 */
[----:B--2---:R-:W-:-:S13]  /*dab0*/  LOP3.LUT P0, RZ, R26, R27, RZ, 0xc0, !PT ;  /* 0x0000001b1aff7212 */ /* 0x004fda000780c0ff */
[----:B------:R-:W-:Y:S02]  /*dac0*/  @!P0 LOP3.LUT R26, R26, R27, RZ, 0xfc, !PT ;  /* 0x0000001b1a1a8212 */ /* 0x000fe400078efcff */
[----:B------:R-:W-:-:S03]  /*dad0*/  @P0 LOP3.LUT R9, R14, R9, RZ, 0xfc, !PT ;  /* 0x000000090e090212 */ /* 0x000fc600078efcff */
[----:B------:R4:W-:Y:S04]  /*dae0*/  @!P0 STL [R25], R26 ;  /* 0x0000001a19008387 */ /* 0x0009e80000100800 */
.L_x_2415:
[----:B------:R-:W-:Y:S05]  /*daf0*/  BSYNC.RECONVERGENT B0 ;  /* 0x0000000000007941 */ /* 0x000fea0003800200 */
.L_x_2414:
        /* <DEDUP_REMOVED lines=17> */
.L_x_2417:
[----:B------:R-:W-:Y:S05]  /*dc10*/  BSYNC.RECONVERGENT B0 ;  /* 0x0000000000007941 */ /* 0x000fea0003800200 */
.L_x_2416:
        /* <DEDUP_REMOVED lines=17> */
.L_x_2419:
[----:B------:R-:W-:Y:S05]  /*dd30*/  BSYNC.RECONVERGENT B0 ;  /* 0x0000000000007941 */ /* 0x000fea0003800200 */
.L_x_2418:
        /* <DEDUP_REMOVED lines=17> */
.L_x_2421:
[----:B------:R-:W-:Y:S05]  /*de50*/  BSYNC.RECONVERGENT B0 ;  /* 0x0000000000007941 */ /* 0x000fea0003800200 */
.L_x_2420:
        /* <DEDUP_REMOVED lines=17> */
.L_x_2423:
[----:B------:R-:W-:Y:S05]  /*df70*/  BSYNC.RECONVERGENT B0 ;  /* 0x0000000000007941 */ /* 0x000fea0003800200 */
.L_x_2422:
        /* <DEDUP_REMOVED lines=17> */
.L_x_2425:
[----:B------:R-:W-:Y:S05]  /*e090*/  BSYNC.RECONVERGENT B0 ;  /* 0x0000000000007941 */ /* 0x000fea0003800200 */
.L_x_2424:
        /* <DEDUP_REMOVED lines=17> */
.L_x_2427:
[----:B------:R-:W-:Y:S05]  /*e1b0*/  BSYNC.RECONVERGENT B0 ;  /* 0x0000000000007941 */ /* 0x000fea0003800200 */
.L_x_2426:
        /* <DEDUP_REMOVED lines=17> */
.L_x_2429:
[----:B------:R-:W-:Y:S05]  /*e2d0*/  BSYNC.RECONVERGENT B0 ;  /* 0x0000000000007941 */ /* 0x000fea0003800200 */
.L_x_2428:
        /* <DEDUP_REMOVED lines=17> */
.L_x_2431:
[----:B------:R-:W-:Y:S05]  /*e3f0*/  BSYNC.RECONVERGENT B0 ;  /* 0x0000000000007941 */ /* 0x000fea0003800200 */
.L_x_2430:
        /* <DEDUP_REMOVED lines=17> */
.L_x_2433:
[----:B------:R-:W-:Y:S05]  /*e510*/  BSYNC.RECONVERGENT B0 ;  /* 0x0000000000007941 */ /* 0x000fea0003800200 */
.L_x_2432:
        /* <DEDUP_REMOVED lines=17> */
.L_x_2435:
[----:B------:R-:W-:Y:S05]  /*e630*/  BSYNC.RECONVERGENT B0 ;  /* 0x0000000000007941 */ /* 0x000fea0003800200 */
.L_x_2434:
        /* <DEDUP_REMOVED lines=17> */
.L_x_2437:
[----:B------:R-:W-:Y:S05]  /*e750*/  BSYNC.RECONVERGENT B0 ;  /* 0x0000000000007941 */ /* 0x000fea0003800200 */
.L_x_2436:
[----:B------:R-:W5:Y:S01]  /*e760*/  POPC R45, R23 ;  /* 0x00000017002d7309 */ /* 0x000f620000000000 */
[----:B------:R-:W-:Y:S01]  /*e770*/  UIADD3 UR4, UPT, UPT, UR4, 0x1, URZ ;  /* 0x0000000104047890 */ /* 0x000fe2000fffe0ff */
        /* <DEDUP_REMOVED lines=8> */
[----:B------:R-:W-:-:S06]  /*e800*/  LOP3.LUT R25, R24, R23, RZ, 0x3c, !PT ;  /* 0x0000001718197212 */ /* 0x000fcc00078e3cff */
[----:B------:R-:W1:Y:S02]  /*e810*/  FLO.U32 R25, R25 ;  /* 0x0000001900197300 */ /* 0x000e6400000e0000 */
[----:B-1----:R-:W-:-:S05]  /*e820*/  IMAD R26, R25, 0x4, R0 ;  /* 0x00000004191a7824 */ /* 0x002fca00078e0200 */
[----:B------:R-:W2:Y:S02]  /*e830*/  LDL R27, [R26] ;  /* 0x000000001a1b7983 */ /* 0x000ea40000100800 */
[----:B--2---:R-:W-:-:S04]  /*e840*/  LOP3.LUT P0, RZ, R27, R24, RZ, 0xc0, !PT ;  /* 0x000000181bff7212 */ /* 0x004fc8000780c0ff */
[----:B------:R-:W-:-:S04]  /*e850*/  SEL R24, R23, RZ, P0 ;  /* 0x000000ff17187207 */ /* 0x000fc80000000000 */
[----:B------:R-:W-:-:S07]  /*e860*/  LOP3.LUT R9, R9, R24, RZ, 0xfc, !PT ;  /* 0x0000001809097212 */ /* 0x000fce00078efcff */
.L_x_2439:
[----:B------:R-:W-:Y:S05]  /*e870*/  BSYNC.RECONVERGENT B0 ;  /* 0x0000000000007941 */ /* 0x000fea0003800200 */
.L_x_2438:
[----:B------:R-:W-:Y:S01]  /*e880*/  ISETP.NE.AND P0, PT, R9, RZ, PT ;  /* 0x000000ff0900720c */ /* 0x000fe20003f05270 */
[----:B------:R-:W-:Y:S01]  /*e890*/  UISETP.NE.AND UP0, UPT, UR4, 0x10, UPT ;  /* 0x000000100400788c */ /* 0x000fe2000bf05270 */
[----:B------:R-:W-:Y:S01]  /*e8a0*/  BSSY.RECONVERGENT B0, `(.L_x_2440) ;  /* 0x00000f8000007945 */ /* 0x000fe20003800200 */
[----:B------:R-:W-:-:S10]  /*e8b0*/  IMAD.MOV.U32 R24, RZ, RZ, RZ ;  /* 0x000000ffff187224 */ /* 0x000fd400078e00ff */
        /* <DEDUP_REMOVED lines=13> */
[----:B------:R-:W-:-:S02]  /*e990*/  P2R R27, PR, RZ, 0x40 ;  /* 0x00000040ff1b7803 */ /* 0x000fc40000000000 */
[-C--:B------:R-:W-:Y:S02]  /*e9a0*/  LOP3.LUT R28, R13, R9.reuse, RZ, 0xc0, !PT ;  /* 0x000000090d1c7212 */ /* 0x080fe400078ec0ff */
[----:B------:R-:W-:Y:S02]  /*e9b0*/  @!P3 LOP3.LUT R25, R6, R9, RZ, 0x30, !PT ;  /* 0x000000090619b212 */ /* 0x000fe400078e30ff */
[----:B------:R-:W-:Y:S02]  /*e9c0*/  ISETP.NE.AND P2, PT, R26, R11, PT ;  /* 0x0000000b1a00720c */ /* 0x000fe40003f45270 */
[----:B------:R-:W1:Y:S01]  /*e9d0*/  @!P3 POPC R24, R25 ;  /* 0x000000190018b309 */ /* 0x000e620000000000 */
[----:B------:R-:W-:Y:S02]  /*e9e0*/  LOP3.LUT R29, R16, R9, RZ, 0xc0, !PT ;  /* 0x00000009101d7212 */ /* 0x000fe400078ec0ff */
[----:B-1----:R-:W-:Y:S01]  /*e9f0*/  ISETP.NE.OR P0, PT, R24, 0x1, P3 ;  /* 0x000000011800780c */ /* 0x002fe20001f05670 */
[----:B------:R-:W-:-:S12]  /*ea00*/  IMAD.MOV.U32 R24, RZ, RZ, RZ ;  /* 0x000000ffff187224 */ /* 0x000fd800078e00ff */
        /* <DEDUP_REMOVED lines=8> */
[----:B------:R-:W-:Y:S02]  /*ea90*/  LOP3.LUT R6, R15, R9, RZ, 0xc0, !PT ;  /* 0x000000090f067212 */ /* 0x000fe400078ec0ff */
[----:B------:R-:W-:Y:S02]  /*eaa0*/  ISETP.NE.AND P3, PT, R28, R13, PT ;  /* 0x0000000d1c00720c */ /* 0x000fe40003f65270 */
[----:B------:R-:W-:-:S04]  /*eab0*/  ISETP.NE.AND P6, PT, R6, R15, PT ;  /* 0x0000000f0600720c */ /* 0x000fc80003fc5270 */
[----:B------:R-:W-:Y:S02]  /*eac0*/  P2R R6, PR, RZ, 0x40 ;  /* 0x00000040ff067803 */ /* 0x000fe40000000000 */
[----:B------:R-:W-:Y:S01]  /*ead0*/  ISETP.NE.AND P6, PT, R27, RZ, PT ;  /* 0x000000ff1b00720c */ /* 0x000fe20003fc5270 */
[----:B-1----:R-:W-:-:S12]  /*eae0*/  @P4 BRA P5, `(.L_x_2443) ;  /* 0x0000000000204947 */ /* 0x002fd80002800000 */
        /* <DEDUP_REMOVED lines=8> */
.L_x_2443:
[----:B------:R-:W-:Y:S05]  /*eb70*/  BSYNC.RECONVERGENT B1 ;  /* 0x0000000000017941 */ /* 0x000fea0003800200 */
.L_x_2442:
        /* <DEDUP_REMOVED lines=14> */
[----:B-1----:R-:W-:-:S04]  /*ec60*/  LOP3.LUT R25, R12, R9, RZ, 0x30, !PT ;  /* 0x000000090c197212 */ /* 0x002fc800078e30ff */
[----:B------:R-:W1:Y:S02]  /*ec70*/  POPC R6, R25 ;  /* 0x0000001900067309 */ /* 0x000e640000000000 */
[----:B-1----:R-:W-:-:S13]  /*ec80*/  ISETP.NE.AND P5, PT, R6, 0x1, PT ;  /* 0x000000010600780c */ /* 0x002fda0003fa5270 */
[----:B------:R-:W-:-:S04]  /*ec90*/  @!P5 LOP3.LUT R25, R25, 0x80000000, RZ, 0xfc, !PT ;  /* 0x800000001919d812 */ /* 0x000fc800078efcff */
[----:B------:R-:W-:Y:S01]  /*eca0*/  ISETP.NE.AND P5, PT, R12, R25, PT ;  /* 0x000000190c00720c */ /* 0x000fe20003fa5270 */
[----:B------:R2:W-:Y:S03]  /*ecb0*/  STL [R8], R25 ;  /* 0x0000001908007387 */ /* 0x0005e60000100800 */
[----:B------:R-:W-:-:S04]  /*ecc0*/  SEL R27, RZ, 0x1, !P5 ;  /* 0x00000001ff1b7807 */ /* 0x000fc80006800000 */
[----:B------:R-:W-:-:S07]  /*ecd0*/  LOP3.LUT R24, R24, R27, RZ, 0xfc, !PT ;  /* 0x0000001b18187212 */ /* 0x000fce00078efcff */
.L_x_2445:
[----:B------:R-:W-:Y:S05]  /*ece0*/  BSYNC.RECONVERGENT B1 ;  /* 0x0000000000017941 */ /* 0x000fea0003800200 */
.L_x_2444:
[----:B------:R-:W-:Y:S01]  /*ecf0*/  ISETP.GT.AND P5, PT, R14, -0x1, PT ;  /* 0xffffffff0e00780c */ /* 0x000fe20003fa4270 */
[----:B------:R-:W-:Y:S01]  /*ed00*/  BSSY.RECONVERGENT B1, `(.L_x_2446) ;  /* 0x000000d000017945 */ /* 0x000fe20003800200 */
[----:B------:R-:W-:Y:S02]  /*ed10*/  ISETP.NE.AND P6, PT, R29, R18, PT ;  /* 0x000000121d00720c */ /* 0x000fe40003fc5270 */
[----:B------:R-:W-:Y:S02]  /*ed20*/  LOP3.LUT R31, R20, R9, RZ, 0xc0, !PT ;  /* 0x00000009141f7212 */ /* 0x000fe400078ec0ff */
[----:B------:R-:W-:-:S07]  /*ed30*/  P2R R28, PR, RZ, 0x40 ;  /* 0x00000040ff1c7803 */ /* 0x000fce0000000000 */
[----:B------:R-:W-:Y:S05]  /*ed40*/  @P0 BRA P5, `(.L_x_2447) ;  /* 0x0000000000200947 */ /* 0x000fea0002800000 */
[----:B-12---:R-:W-:-:S04]  /*ed50*/  LOP3.LUT R25, R14, R9, RZ, 0x30, !PT ;  /* 0x000000090e197212 */ /* 0x006fc800078e30ff */
[----:B------:R-:W1:Y:S02]  /*ed60*/  POPC R6, R25 ;  /* 0x0000001900067309 */ /* 0x000e640000000000 */
[----:B-1----:R-:W-:-:S13]  /*ed70*/  ISETP.NE.AND P0, PT, R6, 0x1, PT ;  /* 0x000000010600780c */ /* 0x002fda0003f05270 */
[----:B------:R-:W-:-:S04]  /*ed80*/  @!P0 LOP3.LUT R25, R25, 0x80000000, RZ, 0xfc, !PT ;  /* 0x8000000019198812 */ /* 0x000fc800078efcff */
[----:B------:R-:W-:Y:S01]  /*ed90*/  ISETP.NE.AND P0, PT, R14, R25, PT ;  /* 0x000000190e00720c */ /* 0x000fe20003f05270 */
[----:B------:R3:W-:Y:S03]  /*eda0*/  STL [R8+0x10], R25 ;  /* 0x0000101908007387 */ /* 0x0007e60000100800 */
[----:B------:R-:W-:-:S04]  /*edb0*/  SEL R27, RZ, 0x1, !P0 ;  /* 0x00000001ff1b7807 */ /* 0x000fc80004000000 */
[----:B------:R-:W-:-:S07]  /*edc0*/  LOP3.LUT R24, R24, R27, RZ, 0xfc, !PT ;  /* 0x0000001b18187212 */ /* 0x000fce00078efcff */
.L_x_2447:
[----:B------:R-:W-:Y:S05]  /*edd0*/  BSYNC.RECONVERGENT B1 ;  /* 0x0000000000017941 */ /* 0x000fea0003800200 */
.L_x_2446:
[----:B------:R-:W-:Y:S01]  /*ede0*/  ISETP.GT.AND P5, PT, R7, -0x1, PT ;  /* 0xffffffff0700780c */ /* 0x000fe20003fa4270 */
[----:B------:R-:W-:Y:S01]  /*edf0*/  BSSY.RECONVERGENT B1, `(.L_x_2448) ;  /* 0x000000c000017945 */ /* 0x000fe20003800200 */
[----:B-123--:R-:W-:Y:S02]  /*ee00*/  LOP3.LUT R25, R22, R9, RZ, 0xc0, !PT ;  /* 0x0000000916197212 */ /* 0x00efe400078ec0ff */
        /* <DEDUP_REMOVED lines=10> */
.L_x_2449:
[----:B------:R-:W-:Y:S05]  /*eeb0*/  BSYNC.RECONVERGENT B1 ;  /* 0x0000000000017941 */ /* 0x000fea0003800200 */
.L_x_2448:
[----:B------:R-:W-:Y:S01]  /*eec0*/  ISETP.GT.AND P5, PT, R11, -0x1, PT ;  /* 0xffffffff0b00780c */ /* 0x000fe20003fa4270 */
[----:B------:R-:W-:Y:S01]  /*eed0*/  BSSY.RECONVERGENT B1, `(.L_x_2450) ;  /* 0x000000c000017945 */ /* 0x000fe20003800200 */
[----:B------:R-:W-:Y:S02]  /*eee0*/  LOP3.LUT R10, R17, R9, RZ, 0xc0, !PT ;  /* 0x00000009110a7212 */ /* 0x000fe400078ec0ff */
[----:B------:R-:W-:-:S09]  /*eef0*/  ISETP.NE.AND P1, PT, R25, R22, PT ;  /* 0x000000161900720c */ /* 0x000fd20003f25270 */
[----:B------:R-:W-:Y:S05]  /*ef00*/  @P2 BRA P5, `(.L_x_2451) ;  /* 0x0000000000202947 */ /* 0x000fea0002800000 */
[----:B-1----:R-:W-:-:S04]  /*ef10*/  LOP3.LUT R6, R11, R9, RZ, 0x30, !PT ;  /* 0x000000090b067212 */ /* 0x002fc800078e30ff */
[----:B------:R-:W1:Y:S02]  /*ef20*/  POPC R7, R6 ;  /* 0x0000000600077309 */ /* 0x000e640000000000 */
[----:B-1----:R-:W-:-:S13]  /*ef30*/  ISETP.NE.AND P2, PT, R7, 0x1, PT ;  /* 0x000000010700780c */ /* 0x002fda0003f45270 */
[----:B------:R-:W-:-:S04]  /*ef40*/  @!P2 LOP3.LUT R6, R6, 0x80000000, RZ, 0xfc, !PT ;  /* 0x800000000606a812 */ /* 0x000fc800078efcff */
[----:B------:R-:W-:Y:S01]  /*ef50*/  ISETP.NE.AND P2, PT, R11, R6, PT ;  /* 0x000000060b00720c */ /* 0x000fe20003f45270 */
[----:B------:R2:W-:Y:S03]  /*ef60*/  STL [R8+-0xc], R6 ;  /* 0xfffff40608007387 */ /* 0x0005e60000100800 */
[----:B------:R-:W-:-:S04]  /*ef70*/  SEL R7, RZ, 0x1, !P2 ;  /* 0x00000001ff077807 */ /* 0x000fc80005000000 */
[----:B------:R-:W-:-:S07]  /*ef80*/  LOP3.LUT R24, R24, R7, RZ, 0xfc, !PT ;  /* 0x0000000718187212 */ /* 0x000fce00078efcff */
.L_x_2451:
[----:B------:R-:W-:Y:S05]  /*ef90*/  BSYNC.RECONVERGENT B1 ;  /* 0x0000000000017941 */ /* 0x000fea0003800200 */
.L_x_2450:
[----:B------:R-:W-:Y:S01]  /*efa0*/  ISETP.GT.AND P5, PT, R13, -0x1, PT ;  /* 0xffffffff0d00780c */ /* 0x000fe20003fa4270 */
[----:B------:R-:W-:Y:S01]  /*efb0*/  BSSY.RECONVERGENT B1, `(.L_x_2452) ;  /* 0x000000c000017945 */ /* 0x000fe20003800200 */
[----:B------:R-:W-:Y:S02]  /*efc0*/  LOP3.LUT R12, R19, R9, RZ, 0xc0, !PT ;  /* 0x00000009130c7212 */ /* 0x000fe400078ec0ff */
[----:B------:R-:W-:-:S09]  /*efd0*/  ISETP.NE.AND P2, PT, R10, R17, PT ;  /* 0x000000110a00720c */ /* 0x000fd20003f45270 */
        /* <DEDUP_REMOVED lines=9> */
.L_x_2453:
[----:B------:R-:W-:Y:S05]  /*f070*/  BSYNC.RECONVERGENT B1 ;  /* 0x0000000000017941 */ /* 0x000fea0003800200 */
.L_x_2452:
[----:B------:R-:W-:Y:S01]  /*f080*/  ISETP.GT.AND P5, PT, R15, -0x1, PT ;  /* 0xffffffff0f00780c */ /* 0x000fe20003fa4270 */
[----:B------:R-:W-:Y:S01]  /*f090*/  BSSY.RECONVERGENT B1, `(.L_x_2454) ;  /* 0x000000c000017945 */ /* 0x000fe20003800200 */
[----:B------:R-:W-:Y:S02]  /*f0a0*/  LOP3.LUT R10, R21, R9, RZ, 0xc0, !PT ;  /* 0x00000009150a7212 */ /* 0x000fe400078ec0ff */
[----:B------:R-:W-:-:S09]  /*f0b0*/  ISETP.NE.AND P3, PT, R12, R19, PT ;  /* 0x000000130c00720c */ /* 0x000fd20003f65270 */
[----:B------:R-:W-:Y:S05]  /*f0c0*/  @P4 BRA P5, `(.L_x_2455) ;  /* 0x0000000000204947 */ /* 0x000fea0002800000 */
[----:B-123--:R-:W-:-:S04]  /*f0d0*/  LOP3.LUT R6, R15, R9, RZ, 0x30, !PT ;  /* 0x000000090f067212 */ /* 0x00efc800078e30ff */
[----:B------:R-:W1:Y:S02]  /*f0e0*/  POPC R7, R6 ;  /* 0x0000000600077309 */ /* 0x000e640000000000 */
[----:B-1----:R-:W-:-:S13]  /*f0f0*/  ISETP.NE.AND P4, PT, R7, 0x1, PT ;  /* 0x000000010700780c */ /* 0x002fda0003f85270 */
[----:B------:R-:W-:-:S04]  /*f100*/  @!P4 LOP3.LUT R6, R6, 0x80000000, RZ, 0xfc, !PT ;  /* 0x800000000606c812 */ /* 0x000fc800078efcff */
[----:B------:R-:W-:Y:S01]  /*f110*/  ISETP.NE.AND P4, PT, R15, R6, PT ;  /* 0x000000060f00720c */ /* 0x000fe20003f85270 */
[----:B------:R4:W-:Y:S03]  /*f120*/  STL [R8+0x14], R6 ;  /* 0x0000140608007387 */ /* 0x0009e60000100800 */
[----:B------:R-:W-:-:S04]  /*f130*/  SEL R7, RZ, 0x1, !P4 ;  /* 0x00000001ff077807 */ /* 0x000fc80006000000 */
[----:B------:R-:W-:-:S07]  /*f140*/  LOP3.LUT R24, R24, R7, RZ, 0xfc, !PT ;  /* 0x0000000718187212 */ /* 0x000fce00078efcff */
.L_x_2455:
[----:B------:R-:W-:Y:S05]  /*f150*/  BSYNC.RECONVERGENT B1 ;  /* 0x0000000000017941 */ /* 0x000fea0003800200 */
.L_x_2454:
[----:B------:R-:W-:Y:S01]  /*f160*/  ISETP.NE.AND P6, PT, R26, RZ, PT ;  /* 0x000000ff1a00720c */ /* 0x000fe20003fc5270 */
[----:B------:R-:W-:Y:S01]  /*f170*/  BSSY.RECONVERGENT B1, `(.L_x_2456) ;  /* 0x000000d000017945 */ /* 0x000fe20003800200 */
[----:B------:R-:W-:Y:S02]  /*f180*/  ISETP.GT.AND P5, PT, R16, -0x1, PT ;  /* 0xffffffff1000780c */ /* 0x000fe40003fa4270 */
[----:B-1234-:R-:W-:Y:S02]  /*f190*/  LOP3.LUT R6, R23, R9, RZ, 0xc0, !PT ;  /* 0x0000000917067212 */ /* 0x01efe400078ec0ff */
        /* <DEDUP_REMOVED lines=10> */
.L_x_2457:
[----:B------:R-:W-:Y:S05]  /*f240*/  BSYNC.RECONVERGENT B1 ;  /* 0x0000000000017941 */ /* 0x000fea0003800200 */
.L_x_2456:
        /* <DEDUP_REMOVED lines=21> */
.L_x_2459:
[----:B------:R-:W-:Y:S05]  /*f3a0*/  BSYNC.RECONVERGENT B1 ;  /* 0x0000000000017941 */ /* 0x000fea0003800200 */
.L_x_2458:
[----:B------:R-:W-:Y:S01]  /*f3b0*/  ISETP.GT.AND P6, PT, R20, -0x1, PT ;  /* 0xffffffff1400780c */ /* 0x000fe20003fc4270 */
[----:B------:R-:W-:Y:S01]  /*f3c0*/  BSSY.RECONVERGENT B1, `(.L_x_2460) ;  /* 0x000000b000017945 */ /* 0x000fe20003800200 */
[----:B------:R-:W-:-:S11]  /*f3d0*/  ISETP.GT.AND P3, PT, R22, -0x1, PT ;  /* 0xffffffff1600780c */ /* 0x000fd60003f64270 */
        /* <DEDUP_REMOVED lines=9> */
.L_x_2461:
[----:B------:R-:W-:Y:S05]  /*f470*/  BSYNC.RECONVERGENT B1 ;  /* 0x0000000000017941 */ /* 0x000fea0003800200 */
.L_x_2460:
[----:B------:R-:W-:Y:S04]  /*f480*/  BSSY.RECONVERGENT B1, `(.L_x_2462) ;  /* 0x000000a000017945 */ /* 0x000fe80003800200 */
        /* <DEDUP_REMOVED lines=9> */
.L_x_2463:
[----:B------:R-:W-:Y:S05]  /*f520*/  BSYNC.RECONVERGENT B1 ;  /* 0x0000000000017941 */ /* 0x000fea0003800200 */
.L_x_2462:
[----:B------:R-:W-:Y:S01]  /*f530*/  ISETP.GT.AND P6, PT, R17, -0x1, PT ;  /* 0xffffffff1100780c */ /* 0x000fe20003fc4270 */
[----:B------:R-:W-:Y:S01]  /*f540*/  BSSY.RECONVERGENT B1, `(.L_x_2464) ;  /* 0x000000d000017945 */ /* 0x000fe20003800200 */
[----:B------:R-:W-:Y:S02]  /*f550*/  ISETP.GT.AND P0, PT, R19, -0x1, PT ;  /* 0xffffffff1300780c */ /* 0x000fe40003f04270 */
[----:B------:R-:W-:Y:S02]  /*f560*/  ISETP.GT.AND P1, PT, R21, -0x1, PT ;  /* 0xffffffff1500780c */ /* 0x000fe40003f24270 */
[----:B------:R-:W-:-:S07]  /*f570*/  ISETP.GT.AND P3, PT, R23, -0x1, PT ;  /* 0xffffffff1700780c */ /* 0x000fce0003f64270 */
[----:B------:R-:W-:Y:S06]  /*f580*/  @P2 BRA P6, `(.L_x_2465) ;  /* 0x0000000000202947 */ /* 0x000fec0003000000 */
[----:B------:R-:W-:-:S04]  /*f590*/  LOP3.LUT R6, R17, R9, RZ, 0x30, !PT ;  /* 0x0000000911067212 */ /* 0x000fc800078e30ff */
[----:B-1234-:R-:W1:Y:S02]  /*f5a0*/  POPC R7, R6 ;  /* 0x0000000600077309 */ /* 0x01ee640000000000 */
[----:B-1----:R-:W-:-:S13]  /*f5b0*/  ISETP.NE.AND P2, PT, R7, 0x1, PT ;  /* 0x000000010700780c */ /* 0x002fda0003f45270 */
[----:B------:R-:W-:-:S04]  /*f5c0*/  @!P2 LOP3.LUT R6, R6, 0x80000000, RZ, 0xfc, !PT ;  /* 0x800000000606a812 */ /* 0x000fc800078efcff */
[----:B------:R-:W-:Y:S01]  /*f5d0*/  ISETP.NE.AND P2, PT, R17, R6, PT ;  /* 0x000000061100720c */ /* 0x000fe20003f45270 */
[----:B------:R1:W-:Y:S03]  /*f5e0*/  STL [R8+-0x14], R6 ;  /* 0xffffec0608007387 */ /* 0x0003e60000100800 */
[----:B------:R-:W-:-:S04]  /*f5f0*/  SEL R7, RZ, 0x1, !P2 ;  /* 0x00000001ff077807 */ /* 0x000fc80005000000 */
[----:B------:R-:W-:-:S07]  /*f600*/  LOP3.LUT R24, R24, R7, RZ, 0xfc, !PT ;  /* 0x0000000718187212 */ /* 0x000fce00078efcff */
.L_x_2465:
[----:B------:R-:W-:Y:S05]  /*f610*/  BSYNC.RECONVERGENT B1 ;  /* 0x0000000000017941 */ /* 0x000fea0003800200 */
.L_x_2464:
[----:B------:R-:W-:Y:S01]  /*f620*/  ISETP.NE.AND P2, PT, R10, RZ, PT ;  /* 0x000000ff0a00720c */ /* 0x000fe20003f45270 */
[----:B------:R-:W-:-:S12]  /*f630*/  BSSY.RECONVERGENT B1, `(.L_x_2466) ;  /* 0x000000a000017945 */ /* 0x000fd80003800200 */
[----:B------:R-:W-:Y:S05]  /*f640*/  @P2 BRA P0, `(.L_x_2467) ;  /* 0x0000000000202947 */ /* 0x000fea0000000000 */
[----:B-1----:R-:W-:-:S04]  /*f650*/  LOP3.LUT R6, R19, R9, RZ, 0x30, !PT ;  /* 0x0000000913067212 */ /* 0x002fc800078e30ff */
[----:B--234-:R-:W1:Y:S02]  /*f660*/  POPC R7, R6 ;  /* 0x0000000600077309 */ /* 0x01ce640000000000 */
[----:B-1----:R-:W-:-:S13]  /*f670*/  ISETP.NE.AND P0, PT, R7, 0x1, PT ;  /* 0x000000010700780c */ /* 0x002fda0003f05270 */
[----:B------:R-:W-:-:S04]  /*f680*/  @!P0 LOP3.LUT R6, R6, 0x80000000, RZ, 0xfc, !PT ;  /* 0x8000000006068812 */ /* 0x000fc800078efcff */
[----:B------:R-:W-:Y:S01]  /*f690*/  ISETP.NE.AND P0, PT, R19, R6, PT ;  /* 0x000000061300720c */ /* 0x000fe20003f05270 */
[----:B------:R1:W-:Y:S03]  /*f6a0*/  STL [R8+-0x4], R6 ;  /* 0xfffffc0608007387 */ /* 0x0003e60000100800 */
[----:B------:R-:W-:-:S04]  /*f6b0*/  SEL R7, RZ, 0x1, !P0 ;  /* 0x00000001ff077807 */ /* 0x000fc80004000000 */
[----:B------:R-:W-:-:S07]  /*f6c0*/  LOP3.LUT R24, R24, R7, RZ, 0xfc, !PT ;  /* 0x0000000718187212 */ /* 0x000fce00078efcff */
.L_x_2467:
[----:B------:R-:W-:Y:S05]  /*f6d0*/  BSYNC.RECONVERGENT B1 ;  /* 0x0000000000017941 */ /* 0x000fea0003800200 */
.L_x_2466:
[----:B------:R-:W-:Y:S04]  /*f6e0*/  BSSY.RECONVERGENT B1, `(.L_x_2468) ;  /* 0x000000a000017945 */ /* 0x000fe80003800200 */
[----:B------:R-:W-:Y:S05]  /*f6f0*/  @P4 BRA P1, `(.L_x_2469) ;  /* 0x0000000000204947 */ /* 0x000fea0000800000 */
[----:B-1----:R-:W-:-:S04]  /*f700*/  LOP3.LUT R6, R21, R9, RZ, 0x30, !PT ;  /* 0x0000000915067212 */ /* 0x002fc800078e30ff */
[----:B--234-:R-:W1:Y:S02]  /*f710*/  POPC R7, R6 ;  /* 0x0000000600077309 */ /* 0x01ce640000000000 */
[----:B-1----:R-:W-:-:S13]  /*f720*/  ISETP.NE.AND P0, PT, R7, 0x1, PT ;  /* 0x000000010700780c */ /* 0x002fda0003f05270 */
[----:B------:R-:W-:-:S04]  /*f730*/  @!P0 LOP3.LUT R6, R6, 0x80000000, RZ, 0xfc, !PT ;  /* 0x8000000006068812 */ /* 0x000fc800078efcff */
[----:B------:R-:W-:Y:S01]  /*f740*/  ISETP.NE.AND P0, PT, R21, R6, PT ;  /* 0x000000061500720c */ /* 0x000fe20003f05270 */
[----:B------:R1:W-:Y:S03]  /*f750*/  STL [R8+0xc], R6 ;  /* 0x00000c0608007387 */ /* 0x0003e60000100800 */
[----:B------:R-:W-:-:S04]  /*f760*/  SEL R7, RZ, 0x1, !P0 ;  /* 0x00000001ff077807 */ /* 0x000fc80004000000 */
[----:B------:R-:W-:-:S07]  /*f770*/  LOP3.LUT R24, R24, R7, RZ, 0xfc, !PT ;  /* 0x0000000718187212 */ /* 0x000fce00078efcff */
.L_x_2469:
[----:B------:R-:W-:Y:S05]  /*f780*/  BSYNC.RECONVERGENT B1 ;  /* 0x0000000000017941 */ /* 0x000fea0003800200 */
.L_x_2468:
[----:B------:R-:W-:Y:S05]  /*f790*/  @P5 BRA P3, `(.L_x_2441) ;  /* 0x0000000000205947 */ /* 0x000fea0001800000 */
[----:B------:R-:W-:-:S04]  /*f7a0*/  LOP3.LUT R9, R23, R9, RZ, 0x30, !PT ;  /* 0x0000000917097212 */ /* 0x000fc800078e30ff */
[----:B-1----:R-:W1:Y:S02]  /*f7b0*/  POPC R6, R9 ;  /* 0x0000000900067309 */ /* 0x002e640000000000 */
[----:B-1----:R-:W-:-:S13]  /*f7c0*/  ISETP.NE.AND P0, PT, R6, 0x1, PT ;  /* 0x000000010600780c */ /* 0x002fda0003f05270 */
[----:B------:R-:W-:-:S04]  /*f7d0*/  @!P0 LOP3.LUT R9, R9, 0x80000000, RZ, 0xfc, !PT ;  /* 0x8000000009098812 */ /* 0x000fc800078efcff */
[----:B------:R-:W-:Y:S01]  /*f7e0*/  ISETP.NE.AND P0, PT, R23, R9, PT ;  /* 0x000000091700720c */ /* 0x000fe20003f05270 */
[----:B------:R1:W-:Y:S03]  /*f7f0*/  STL [R8+0x1c], R9 ;  /* 0x00001c0908007387 */ /* 0x0003e60000100800 */
[----:B--234-:R-:W-:-:S04]  /*f800*/  SEL R7, RZ, 0x1, !P0 ;  /* 0x00000001ff077807 */ /* 0x01cfc80004000000 */
[----:B------:R-:W-:-:S07]  /*f810*/  LOP3.LUT R24, R24, R7, RZ, 0xfc, !PT ;  /* 0x0000000718187212 */ /* 0x000fce00078efcff */
.L_x_2441:
[----:B------:R-:W-:Y:S05]  /*f820*/  BSYNC.RECONVERGENT B0 ;  /* 0x0000000000007941 */ /* 0x000fea0003800200 */
.L_x_2440:
[----:B------:R-:W-:Y:S01]  /*f830*/  LOP3.LUT R5, R2, R5, R24, 0xfe, !PT ;  /* 0x0000000502057212 */ /* 0x000fe200078efe18 */
[----:B-1234-:R-:W-:Y:S01]  /*f840*/  VIADD R8, R8, 0x40 ;  /* 0x0000004008087836 */ /* 0x01efe20000000000 */
[----:B------:R-:W-:Y:S06]  /*f850*/  BRA.U UP0, `(.L_x_2470) ;  /* 0xffffffc900b87547 */ /* 0x000fec000b83ffff */
[----:B------:R-:W-:Y:S01]  /*f860*/  ISETP.NE.AND P0, PT, R5, 0x3, PT ;  /* 0x000000030500780c */ /* 0x000fe20003f05270 */
[----:B------:R-:W-:-:S12]  /*f870*/  BSSY.RECONVERGENT B0, `(.L_x_2471) ;  /* 0x00023dc000007945 */ /* 0x000fd80003800200 */
[----:B------:R-:W-:Y:S05]  /*f880*/  @!P0 BRA `(.L_x_2472) ;  /* 0x0000023c00688947 */ /* 0x000fea0003800000 */
[----:B------:R-:W-:-:S07]  /*f890*/  IMAD.MOV.U32 R7, RZ, RZ, RZ ;  /* 0x000000ffff077224 */ /* 0x000fce00078e00ff */
.L_x_2569:
[----:B------:R-:W-:-:S04]  /*f8a0*/  VIADD R2, R1, 0xc38 ;  /* 0x00000c3801027836 */ /* 0x000fc80000000000 */
[----:B-1234-:R-:W-:-:S05]  /*f8b0*/  IMAD R8, R7, 0x4, R2 ;  /* 0x0000000407087824 */ /* 0x01efca00078e0202 */
        /* <DEDUP_REMOVED lines=18> */
[----:B------:R-:W-:Y:S02]  /*f9e0*/  ISETP.GE.AND P3, PT, R23, RZ, PT ;  /* 0x000000ff1700720c */ /* 0x000fe40003f66270 */
[----:B---3--:R-:W-:-:S04]  /*f9f0*/  VIMNMX R2, PT, PT, RZ, R6, PT ;  /* 0x00000006ff027248 */ /* 0x008fc80003fe0100 */
[----:B------:R-:W-:Y:S02]  /*fa00*/  LOP3.LUT R24, R2, 0x7fffffff, RZ, 0xc0, !PT ;  /* 0x7fffffff02187812 */ /* 0x000fe400078ec0ff */
[C---:B----4-:R-:W-:Y:S02]  /*fa10*/  ISETP.GT.AND P2, PT, R22.reuse, -0x1, PT ;  /* 0xffffffff1600780c */ /* 0x050fe40003f44270 */
[----:B------:R-:W-:Y:S02]  /*fa20*/  ISETP.GE.AND P4, PT, R22, RZ, PT ;  /* 0x000000ff1600720c */ /* 0x000fe40003f86270 */
[C---:B------:R-:W-:Y:S02]  /*fa30*/  @!P0 LOP3.LUT R2, R23.reuse, 0x7fffffff, RZ, 0xc0, !PT ;  /* 0x7fffffff17028812 */ /* 0x040fe400078ec0ff */
[----:B------:R-:W-:Y:S02]  /*fa40*/  @!P0 LOP3.LUT P1, RZ, R23, R24, RZ, 0xc0, !PT ;  /* 0x0000001817ff8212 */ /* 0x000fe4000782c0ff */
[----:B-----5:R-:W-:-:S02]  /*fa50*/  ISETP.GE.AND P5, PT, R21, RZ, PT ;  /* 0x000000ff1500720c */ /* 0x020fc40003fa6270 */
[----:B------:R-:W-:Y:S02]  /*fa60*/  @!P0 SEL R25, R2, 0x80000000, !P1 ;  /* 0x8000000002198807 */ /* 0x000fe40004800000 */
[----:B------:R-:W-:Y:S02]  /*fa70*/  ISETP.GT.AND P1, PT, R21, -0x1, PT ;  /* 0xffffffff1500780c */ /* 0x000fe40003f24270 */
[----:B------:R-:W-:Y:S02]  /*fa80*/  @!P0 LOP3.LUT R24, R25, R24, RZ, 0xfc, !PT ;  /* 0x0000001819188212 */ /* 0x000fe400078efcff */
[----:B------:R-:W-:Y:S02]  /*fa90*/  @!P2 LOP3.LUT R2, R22, 0x7fffffff, RZ, 0xc0, !PT ;  /* 0x7fffffff1602a812 */ /* 0x000fe400078ec0ff */
[----:B------:R-:W-:Y:S02]  /*faa0*/  @!P2 LOP3.LUT P0, RZ, R24, 0x7fffffff, R22, 0x80, !PT ;  /* 0x7fffffff18ffa812 */ /* 0x000fe40007808016 */
[----:B------:R-:W-:-:S02]  /*fab0*/  ISETP.GE.AND P6, PT, R20, RZ, PT ;  /* 0x000000ff1400720c */ /* 0x000fc40003fc6270 */
        /* <DEDUP_REMOVED lines=73> */
.L_x_2474:
[----:B------:R-:W-:Y:S05]  /*ff50*/  BSYNC.RECONVERGENT B1 ;  /* 0x0000000000017941 */ /* 0x000fea0003800200 */
.L_x_2473:
[----:B-----5:R-:W-:Y:S01]  /*ff60*/  ISETP.GE.AND P2, PT, R6, RZ, PT ;  /* 0x000000ff0600720c */ /* 0x020fe20003f46270 */
[----:B------:R-:W-:Y:S01]  /*ff70*/  BSSY.RECONVERGENT B1, `(.L_x_2475) ;  /* 0x000000c000017945 */ /* 0x000fe20003800200 */
[----:B------:R-:W-:-:S11]  /*ff80*/  ISETP.GE.AND P1, PT, R18, RZ, PT ;  /* 0x000000ff1200720c */ /* 0x000fd60003f26270 */
[----:B------:R-:W-:Y:S05]  /*ff90*/  @!P2 BRA `(.L_x_2476) ;  /* 0x000000000024a947 */ /* 0x000fea0003800000 */
[----:B------:R-:W-:-:S04]  /*ffa0*/  LOP3.LUT R25, R6, R24, RZ, 0x30, !PT ;  /* 0x0000001806197212 */ /* 0x000fc800078e30ff */
        /* <DEDUP_REMOVED lines=8> */
.L_x_2476:
[----:B------:R-:W-:Y:S05]  /*10030*/  BSYNC.RECONVERGENT B1 ;  /* 0x0000000000017941 */ /* 0x000fea0003800200 */
.L_x_2475:
        /* <DEDUP_REMOVED lines=12> */
.L_x_2478:
[----:B------:R-:W-:Y:S05]  /*10100*/  BSYNC.RECONVERGENT B1 ;  /* 0x0000000000017941 */ /* 0x000fea0003800200 */
.L_x_2477:
[----:B------:R-:W-:Y:S01]  /*10110*/  BSSY.RECONVERGENT B1, `(.L_x_2479) ;  /* 0x000000c000017945 */ /* 0x000fe20003800200 */
[----:B------:R-:W-:-:S03]  /*10120*/  ISETP.GE.AND P3, PT, R16, RZ, PT ;  /* 0x000000ff1000720c */ /* 0x000fc60003f66270 */
[----:B------:R-:W-:Y:S10]  /*10130*/  @!P4 BRA `(.L_x_2480) ;  /* 0x000000000024c947 */ /* 0x000ff40003800000 */
[----:B--23--:R-:W-:-:S04]  /*10140*/  LOP3.LUT R25, R22, R24, RZ, 0x30, !PT ;  /* 0x0000001816197212 */ /* 0x00cfc800078e30ff */
        /* <DEDUP_REMOVED lines=8> */
.L_x_2480:
[----:B------:R-:W-:Y:S05]  /*101d0*/  BSYNC.RECONVERGENT B1 ;  /* 0x0000000000017941 */ /* 0x000fea0003800200 */
.L_x_2479:
[----:B------:R-:W-:Y:S01]  /*101e0*/  BSSY.RECONVERGENT B1, `(.L_x_2481) ;  /* 0x000000c000017945 */ /* 0x000fe20003800200 */
[----:B------:R-:W-:-:S03]  /*101f0*/  ISETP.GE.AND P4, PT, R15, RZ, PT ;  /* 0x000000ff0f00720c */ /* 0x000fc60003f86270 */
[----:B------:R-:W-:Y:S10]  /*10200*/  @!P5 BRA `(.L_x_2482) ;  /* 0x000000000024d947 */ /* 0x000ff40003800000 */
[----:B--234-:R-:W-:-:S04]  /*10210*/  LOP3.LUT R25, R21, R24, RZ, 0x30, !PT ;  /* 0x0000001815197212 */ /* 0x01cfc800078e30ff */
        /* <DEDUP_REMOVED lines=8> */
.L_x_2482:
[----:B------:R-:W-:Y:S05]  /*102a0*/  BSYNC.RECONVERGENT B1 ;  /* 0x0000000000017941 */ /* 0x000fea0003800200 */
.L_x_2481:
        /* <DEDUP_REMOVED lines=12> */
.L_x_2484:
[----:B------:R-:W-:Y:S05]  /*10370*/  BSYNC.RECONVERGENT B1 ;  /* 0x0000000000017941 */ /* 0x000fea0003800200 */
.L_x_2483:
        /* <DEDUP_REMOVED lines=12> */
.L_x_2486:
[----:B------:R-:W-:Y:S05]  /*10440*/  BSYNC.RECONVERGENT B1 ;  /* 0x0000000000017941 */ /* 0x000fea0003800200 */
.L_x_2485:
        /* <DEDUP_REMOVED lines=12> */
.L_x_2488:
[----:B------:R-:W-:Y:S05]  /*10510*/  BSYNC.RECONVERGENT B1 ;  /* 0x0000000000017941 */ /* 0x000fea0003800200 */
.L_x_2487:
        /* <DEDUP_REMOVED lines=12> */
.L_x_2490:
[----:B------:R-:W-:Y:S05]  /*105e0*/  BSYNC.RECONVERGENT B1 ;  /* 0x0000000000017941 */ /* 0x000fea0003800200 */
.L_x_2489:
        /* <DEDUP_REMOVED lines=12> */
.L_x_2492:
[----:B------:R-:W-:Y:S05]  /*106b0*/  BSYNC.RECONVERGENT B1 ;  /* 0x0000000000017941 */ /* 0x000fea0003800200 */
.L_x_2491:
        /* <DEDUP_REMOVED lines=12> */
.L_x_2494:
[----:B------:R-:W-:Y:S05]  /*10780*/  BSYNC.RECONVERGENT B1 ;  /* 0x0000000000017941 */ /* 0x000fea0003800200 */
.L_x_2493:
[----:B------:R-:W-:Y:S04]  /*10790*/  BSSY.RECONVERGENT B1, `(.L_x_2495) ;  /* 0x000000b000017945 */ /* 0x000fe80003800200 */
[----:B------:R-:W-:Y:S05]  /*107a0*/  @!P5 BRA `(.L_x_2496) ;  /* 0x000000000024d947 */ /* 0x000fea0003800000 */
        /* <DEDUP_REMOVED lines=9> */
.L_x_2496:
[----:B------:R-:W-:Y:S05]  /*10840*/  BSYNC.RECONVERGENT B1 ;  /* 0x0000000000017941 */ /* 0x000fea0003800200 */
.L_x_2495:
        /* <DEDUP_REMOVED lines=11> */
.L_x_2498:
[----:B------:R-:W-:Y:S05]  /*10900*/  BSYNC.RECONVERGENT B1 ;  /* 0x0000000000017941 */ /* 0x000fea0003800200 */
.L_x_2497:
        /* <DEDUP_REMOVED lines=11> */
.L_x_2500:
[----:B------:R-:W-:Y:S05]  /*109c0*/  BSYNC.RECONVERGENT B1 ;  /* 0x0000000000017941 */ /* 0x000fea0003800200 */
.L_x_2499:
        /* <DEDUP_REMOVED lines=11> */
.L_x_2502:
[----:B------:R-:W-:Y:S05]  /*10a80*/  BSYNC.RECONVERGENT B1 ;  /* 0x0000000000017941 */ /* 0x000fea0003800200 */
.L_x_2501:
        /* <DEDUP_REMOVED lines=11> */
.L_x_2504:
[----:B------:R-:W-:Y:S05]  /*10b40*/  BSYNC.RECONVERGENT B1 ;  /* 0x0000000000017941 */ /* 0x000fea0003800200 */
.L_x_2503:
[----:B------:R-:W-:Y:S04]  /*10b50*/  BSSY.RECONVERGENT B1, `(.L_x_2505) ;  /* 0x000000b000017945 */ /* 0x000fe80003800200 */
[----:B------:R-:W-:Y:S05]  /*10b60*/  @!P3 BRA `(.L_x_2506) ;  /* 0x000000000024b947 */ /* 0x000fea0003800000 */
[----:B------:R-:W-:-:S04]  /*10b70*/  LOP3.LUT R24, R9, R24, RZ, 0x30, !PT ;  /* 0x0000001809187212 */ /* 0x000fc800078e30ff */
[----:B--234-:R-:W2:Y:S02]  /*10b80*/  POPC R25, R24 ;  /* 0x0000001800197309 */ /* 0x01cea40000000000 */
[----:B--2---:R-:W-:-:S13]  /*10b90*/  ISETP.NE.AND P0, PT, R25, 0x1, PT ;  /* 0x000000011900780c */ /* 0x004fda0003f05270 */
[----:B------:R-:W-:-:S04]  /*10ba0*/  @!P0 LOP3.LUT R24, R24, 0x80000000, RZ, 0xfc, !PT ;  /* 0x8000000018188812 */ /* 0x000fc800078efcff */
[----:B------:R-:W-:Y:S01]  /*10bb0*/  ISETP.NE.AND P0, PT, R9, R24, PT ;  /* 0x000000180900720c */ /* 0x000fe20003f05270 */
[----:B------:R2:W-:Y:S01]  /*10bc0*/  STL [R8+0x3c0], R24 ;  /* 0x0003c01808007387 */ /* 0x0005e20000100800 */
[----:B------:R-:W-:Y:S02]  /*10bd0*/  IMAD.MOV.U32 R9, RZ, RZ, R24 ;  /* 0x000000ffff097224 */ /* 0x000fe400078e0018 */
[----:B------:R-:W-:-:S04]  /*10be0*/  SEL R25, RZ, 0x1, !P0 ;  /* 0x00000001ff197807 */ /* 0x000fc80004000000 */
[----:B------:R-:W-:-:S07]  /*10bf0*/  LOP3.LUT R2, R2, R25, RZ, 0xfc, !PT ;  /* 0x0000001902027212 */ /* 0x000fce00078efcff */
.L_x_2506:
[----:B------:R-:W-:Y:S05]  /*10c00*/  BSYNC.RECONVERGENT B1 ;  /* 0x0000000000017941 */ /* 0x000fea0003800200 */
.L_x_2505:
        /* <DEDUP_REMOVED lines=14> */
[----:B------:R-:W2:Y:S01]  /*10cf0*/  FLO.U32 R24, R6 ;  /* 0x0000000600187300 */ /* 0x000ea200000e0000 */
[----:B------:R-:W-:Y:S01]  /*10d00*/  IMAD.MOV.U32 R27, RZ, RZ, -0x80000000 ;  /* 0x80000000ff1b7424 */ /* 0x000fe200078e00ff */
[----:B--2---:R-:W-:-:S04]  /*10d10*/  IADD3 R24, PT, PT, -R24, 0x1f, RZ ;  /* 0x0000001f18187810 */ /* 0x004fc80007ffe1ff */
[----:B------:R-:W-:-:S04]  /*10d20*/  SHF.R.U32.HI R27, RZ, R24, R27 ;  /* 0x00000018ff1b7219 */ /* 0x000fc8000001161b */
[----:B---34-:R-:W-:-:S06]  /*10d30*/  LOP3.LUT R25, R27, R6, RZ, 0x3c, !PT ;  /* 0x000000061b197212 */ /* 0x018fcc00078e3cff */
[----:B------:R-:W2:Y:S02]  /*10d40*/  FLO.U32 R25, R25 ;  /* 0x0000001900197300 */ /* 0x000ea400000e0000 */
[----:B--2---:R-:W-:-:S05]  /*10d50*/  IMAD R26, R25, 0x4, R0 ;  /* 0x00000004191a7824 */ /* 0x004fca00078e0200 */
[----:B------:R-:W2:Y:S02]  /*10d60*/  LDL R24, [R26] ;  /* 0x000000001a187983 */ /* 0x000ea40000100800 */
[----:B--2---:R-:W-:-:S13]  /*10d70*/  LOP3.LUT P0, RZ, R24, R27, RZ, 0xc0, !PT ;  /* 0x0000001b18ff7212 */ /* 0x004fda000780c0ff */
[----:B------:R-:W-:Y:S01]  /*10d80*/  @!P0 LOP3.LUT R27, R24, R27, RZ, 0xfc, !PT ;  /* 0x0000001b181b8212 */ /* 0x000fe200078efcff */
[----:B------:R-:W-:Y:S02]  /*10d90*/  IMAD.MOV.U32 R24, RZ, RZ, R6 ;  /* 0x000000ffff187224 */ /* 0x000fe400078e0006 */
[----:B------:R-:W-:Y:S02]  /*10da0*/  @!P0 IMAD.MOV.U32 R24, RZ, RZ, RZ ;  /* 0x000000ffff188224 */ /* 0x000fe400078e00ff */
[----:B------:R2:W-:Y:S05]  /*10db0*/  @!P0 STL [R26], R27 ;  /* 0x0000001b1a008387 */ /* 0x0005ea0000100800 */
.L_x_2508:
[----:B------:R-:W-:Y:S05]  /*10dc0*/  BSYNC.RECONVERGENT B1 ;  /* 0x0000000000017941 */ /* 0x000fea0003800200 */
.L_x_2507:
[----:B------:R-:W5:Y:S01]  /*10dd0*/  POPC R32, R23 ;  /* 0x0000001700207309 */ /* 0x000f620000000000 */
[----:B------:R-:W-:Y:S01]  /*10de0*/  BSSY.RECONVERGENT B1, `(.L_x_2509) ;  /* 0x0000010000017945 */ /* 0x000fe20003800200 */
[----:B-----5:R-:W-:-:S04]  /*10df0*/  ISETP.NE.AND P0, PT, R32, 0x2, PT ;  /* 0x000000022000780c */ /* 0x020fc80003f05270 */
[----:B------:R-:W-:-:S13]  /*10e00*/  ISETP.LT.OR P0, PT, R23, RZ, P0 ;  /* 0x000000ff1700720c */ /* 0x000fda0000701670 */
[----:B------:R-:W-:Y:S05]  /*10e10*/  @P0 BRA `(.L_x_2510) ;  /* 0x0000000000300947 */ /* 0x000fea0003800000 */
[----:B---34-:R-:W3:Y:S01]  /*10e20*/  FLO.U32 R25, R23 ;  /* 0x0000001700197300 */ /* 0x018ee200000e0000 */
[----:B------:R-:W-:Y:S01]  /*10e30*/  IMAD.MOV.U32 R28, RZ, RZ, -0x80000000 ;  /* 0x80000000ff1c7424 */ /* 0x000fe200078e00ff */
[----:B---3--:R-:W-:-:S04]  /*10e40*/  IADD3 R25, PT, PT, -R25, 0x1f, RZ ;  /* 0x0000001f19197810 */ /* 0x008fc80007ffe1ff */
[----:B------:R-:W-:-:S04]  /*10e50*/  SHF.R.U32.HI R28, RZ, R25, R28 ;  /* 0x00000019ff1c7219 */ /* 0x000fc8000001161c */
[----:B------:R-:W-:-:S06]  /*10e60*/  LOP3.LUT R25, R28, R23, RZ, 0x3c, !PT ;  /* 0x000000171c197212 */ /* 0x000fcc00078e3cff */
[----:B------:R-:W2:Y:S02]  /*10e70*/  FLO.U32 R25, R25 ;  /* 0x0000001900197300 */ /* 0x000ea400000e0000 */
[----:B--2---:R-:W-:-:S05]  /*10e80*/  IMAD R26, R25, 0x4, R0 ;  /* 0x00000004191a7824 */ /* 0x004fca00078e0200 */
[----:B------:R-:W2:Y:S02]  /*10e90*/  LDL R27, [R26] ;  /* 0x000000001a1b7983 */ /* 0x000ea40000100800 */
[----:B--2---:R-:W-:-:S13]  /*10ea0*/  LOP3.LUT P0, RZ, R27, R28, RZ, 0xc0, !PT ;  /* 0x0000001c1bff7212 */ /* 0x004fda000780c0ff */
[----:B------:R-:W-:Y:S02]  /*10eb0*/  @!P0 LOP3.LUT R27, R27, R28, RZ, 0xfc, !PT ;  /* 0x0000001c1b1b8212 */ /* 0x000fe400078efcff */
[----:B------:R-:W-:-:S03]  /*10ec0*/  @P0 LOP3.LUT R24, R23, R24, RZ, 0xfc, !PT ;  /* 0x0000001817180212 */ /* 0x000fc600078efcff */
[----:B------:R2:W-:Y:S04]  /*10ed0*/  @!P0 STL [R26], R27 ;  /* 0x0000001b1a008387 */ /* 0x0005e80000100800 */
.L_x_2510:
[----:B------:R-:W-:Y:S05]  /*10ee0*/  BSYNC.RECONVERGENT B1 ;  /* 0x0000000000017941 */ /* 0x000fea0003800200 */
.L_x_2509:
[----:B------:R-:W5:Y:S01]  /*10ef0*/  POPC R33, R22 ;  /* 0x0000001600217309 */ /* 0x000f620000000000 */
[----:B------:R-:W-:Y:S01]  /*10f00*/  BSSY.RECONVERGENT B1, `(.L_x_2511) ;  /* 0x0000010000017945 */ /* 0x000fe20003800200 */
[----:B-----5:R-:W-:-:S04]  /*10f10*/  ISETP.NE.AND P0, PT, R33, 0x2, PT ;  /* 0x000000022100780c */ /* 0x020fc80003f05270 */
[----:B------:R-:W-:-:S13]  /*10f20*/  ISETP.LT.OR P0, PT, R22, RZ, P0 ;  /* 0x000000ff1600720c */ /* 0x000fda0000701670 */
[----:B------:R-:W-:Y:S05]  /*10f30*/  @P0 BRA `(.L_x_2512) ;  /* 0x0000000000300947 */ /* 0x000fea0003800000 */
[----:B---34-:R-:W3:Y:S01]  /*10f40*/  FLO.U32 R25, R22 ;  /* 0x0000001600197300 */ /* 0x018ee200000e0000 */
[----:B--2---:R-:W-:Y:S01]  /*10f50*/  IMAD.MOV.U32 R26, RZ, RZ, -0x80000000 ;  /* 0x80000000ff1a7424 */ /* 0x004fe200078e00ff */
        /* <DEDUP_REMOVED lines=10> */
.L_x_2512:
[----:B------:R-:W-:Y:S05]  /*11000*/  BSYNC.RECONVERGENT B1 ;  /* 0x0000000000017941 */ /* 0x000fea0003800200 */
.L_x_2511:
        /* <DEDUP_REMOVED lines=17> */
.L_x_2514:
[----:B------:R-:W-:Y:S05]  /*11120*/  BSYNC.RECONVERGENT B1 ;  /* 0x0000000000017941 */ /* 0x000fea0003800200 */
.L_x_2513:
        /* <DEDUP_REMOVED lines=17> */
.L_x_2516:
[----:B------:R-:W-:Y:S05]  /*11240*/  BSYNC.RECONVERGENT B1 ;  /* 0x0000000000017941 */ /* 0x000fea0003800200 */
.L_x_2515:
        /* <DEDUP_REMOVED lines=17> */
.L_x_2518:
[----:B------:R-:W-:Y:S05]  /*11360*/  BSYNC.RECONVERGENT B1 ;  /* 0x0000000000017941 */ /* 0x000fea0003800200 */
.L_x_2517:
        /* <DEDUP_REMOVED lines=17> */
.L_x_2520:
[----:B------:R-:W-:Y:S05]  /*11480*/  BSYNC.RECONVERGENT B1 ;  /* 0x0000000000017941 */ /* 0x000fea0003800200 */
.L_x_2519:
        /* <DEDUP_REMOVED lines=17> */
.L_x_2522:
[----:B------:R-:W-:Y:S05]  /*115a0*/  BSYNC.RECONVERGENT B1 ;  /* 0x0000000000017941 */ /* 0x000fea0003800200 */
.L_x_2521:
        /* <DEDUP_REMOVED lines=17> */
.L_x_2524:
[----:B------:R-:W-:Y:S05]  /*116c0*/  BSYNC.RECONVERGENT B1 ;  /* 0x0000000000017941 */ /* 0x000fea0003800200 */
.L_x_2523:
        /* <DEDUP_REMOVED lines=17> */
.L_x_2526:
[----:B------:R-:W-:Y:S05]  /*117e0*/  BSYNC.RECONVERGENT B1 ;  /* 0x0000000000017941 */ /* 0x000fea0003800200 */
.L_x_2525:
        /* <DEDUP_REMOVED lines=17> */
.L_x_2528:
[----:B------:R-:W-:Y:S05]  /*11900*/  BSYNC.RECONVERGENT B1 ;  /* 0x0000000000017941 */ /* 0x000fea0003800200 */
.L_x_2527:
        /* <DEDUP_REMOVED lines=17> */
.L_x_2530:
[----:B------:R-:W-:Y:S05]  /*11a20*/  BSYNC.RECONVERGENT B1 ;  /* 0x0000000000017941 */ /* 0x000fea0003800200 */
.L_x_2529:
        /* <DEDUP_REMOVED lines=17> */
.L_x_2532:
[----:B------:R-:W-:Y:S05]  /*11b40*/  BSYNC.RECONVERGENT B1 ;  /* 0x0000000000017941 */ /* 0x000fea0003800200 */
.L_x_2531:
        /* <DEDUP_REMOVED lines=17> */
.L_x_2534:
[----:B------:R-:W-:Y:S05]  /*11c60*/  BSYNC.RECONVERGENT B1 ;  /* 0x0000000000017941 */ /* 0x000fea0003800200 */
.L_x_2533:
        /* <DEDUP_REMOVED lines=17> */
.L_x_2536:
[----:B------:R-:W-:Y:S05]  /*11d80*/  BSYNC.RECONVERGENT B1 ;  /* 0x0000000000017941 */ /* 0x000fea0003800200 */
.L_x_2535:
        /* <DEDUP_REMOVED lines=14> */
[----:B--2---:R-:W-:-:S06]  /*11e70*/  IMAD R27, R25, 0x4, R0 ;  /* 0x00000004191b7824 */ /* 0x004fcc00078e0200 */
[----:B------:R-:W2:Y:S02]  /*11e80*/  LDL R27, [R27] ;  /* 0x000000001b1b7983 */ /* 0x000ea40000100800 */
[----:B--2---:R-:W-:-:S04]  /*11e90*/  LOP3.LUT P0, RZ, R27, R26, RZ, 0xc0, !PT ;  /* 0x0000001a1bff7212 */ /* 0x004fc8000780c0ff */
[----:B------:R-:W-:-:S04]  /*11ea0*/  SEL R29, R9, RZ, P0 ;  /* 0x000000ff091d7207 */ /* 0x000fc80000000000 */
[----:B------:R-:W-:-:S07]  /*11eb0*/  LOP3.LUT R24, R24, R29, RZ, 0xfc, !PT ;  /* 0x0000001d18187212 */ /* 0x000fce00078efcff */
.L_x_2538:
[----:B------:R-:W-:Y:S05]  /*11ec0*/  BSYNC.RECONVERGENT B1 ;  /* 0x0000000000017941 */ /* 0x000fea0003800200 */
.L_x_2537:
[----:B------:R-:W-:Y:S01]  /*11ed0*/  ISETP.NE.AND P0, PT, R24, RZ, PT ;  /* 0x000000ff1800720c */ /* 0x000fe20003f05270 */
[----:B------:R-:W-:Y:S01]  /*11ee0*/  BSSY.RECONVERGENT B1, `(.L_x_2539) ;  /* 0x00000ee000017945 */ /* 0x000fe20003800200 */
[----:B---34-:R-:W-:-:S11]  /*11ef0*/  IMAD.MOV.U32 R25, RZ, RZ, RZ ;  /* 0x000000ffff197224 */ /* 0x018fd600078e00ff */
[----:B------:R-:W-:Y:S05]  /*11f00*/  @!P0 BRA `(.L_x_2540) ;  /* 0x0000000c00ac8947 */ /* 0x000fea0003800000 */
[-C--:B------:R-:W-:Y:S01]  /*11f10*/  LOP3.LUT R25, R6, R24.reuse, RZ, 0xc0, !PT ;  /* 0x0000001806197212 */ /* 0x080fe200078ec0ff */
[----:B------:R-:W-:Y:S01]  /*11f20*/  BSSY.RECONVERGENT B2, `(.L_x_2541) ;  /* 0x0000026000027945 */ /* 0x000fe20003800200 */
[----:B--2---:R-:W-:Y:S02]  /*11f30*/  LOP3.LUT R26, R23, R24, RZ, 0xc0, !PT ;  /* 0x00000018171a7212 */ /* 0x004fe400078ec0ff */
[----:B------:R-:W-:Y:S02]  /*11f40*/  ISETP.NE.AND P0, PT, R25, R6, PT ;  /* 0x000000061900720c */ /* 0x000fe40003f05270 */
[----:B------:R-:W-:Y:S02]  /*11f50*/  ISETP.NE.AND P5, PT, R26, R23, PT ;  /* 0x000000171a00720c */ /* 0x000fe40003fa5270 */
[----:B------:R-:W-:Y:S02]  /*11f60*/  ISETP.EQ.AND P0, PT, R31, 0x2, !P0 ;  /* 0x000000021f00780c */ /* 0x000fe40004702270 */
[----:B------:R-:W-:-:S02]  /*11f70*/  ISETP.EQ.AND P5, PT, R32, 0x2, !P5 ;  /* 0x000000022000780c */ /* 0x000fc40006fa2270 */
[----:B------:R-:W-:Y:S02]  /*11f80*/  ISETP.GT.AND P0, PT, R6, -0x1, P0 ;  /* 0xffffffff0600780c */ /* 0x000fe40000704270 */
[----:B------:R-:W-:Y:S02]  /*11f90*/  ISETP.GT.AND P6, PT, R23, -0x1, PT ;  /* 0xffffffff1700780c */ /* 0x000fe40003fc4270 */
[-C--:B------:R-:W-:Y:S02]  /*11fa0*/  LOP3.LUT R29, R20, R24.reuse, RZ, 0xc0, !PT ;  /* 0x00000018141d7212 */ /* 0x080fe400078ec0ff */
[----:B------:R-:W-:Y:S02]  /*11fb0*/  LOP3.LUT R26, R19, R24, RZ, 0xc0, !PT ;  /* 0x00000018131a7212 */ /* 0x000fe400078ec0ff */
[----:B------:R-:W-:Y:S02]  /*11fc0*/  ISETP.NE.AND P4, PT, R29, R20, PT ;  /* 0x000000141d00720c */ /* 0x000fe40003f85270 */
[----:B------:R-:W-:-:S03]  /*11fd0*/  LOP3.LUT R28, R17, R24, RZ, 0xc0, !PT ;  /* 0x00000018111c7212 */ /* 0x000fc600078ec0ff */
[----:B------:R-:W-:-:S04]  /*11fe0*/  @!P0 LOP3.LUT R27, R6, R24, RZ, 0x30, !PT ;  /* 0x00000018061b8212 */ /* 0x000fc800078e30ff */
[----:B------:R-:W2:Y:S02]  /*11ff0*/  @!P0 POPC R25, R27 ;  /* 0x0000001b00198309 */ /* 0x000ea40000000000 */
[----:B--2---:R-:W-:Y:S02]  /*12000*/  ISETP.NE.OR P1, PT, R25, 0x1, P0 ;  /* 0x000000011900780c */ /* 0x004fe40000725670 */
[----:B------:R-:W-:-:S04]  /*12010*/  LOP3.LUT R25, R22, R24, RZ, 0xc0, !PT ;  /* 0x0000001816197212 */ /* 0x000fc800078ec0ff */
[----:B------:R-:W-:Y:S01]  /*12020*/  ISETP.NE.AND P2, PT, R25, R22, PT ;  /* 0x000000161900720c */ /* 0x000fe20003f45270 */
[----:B------:R-:W-:-:S03]  /*12030*/  IMAD.MOV.U32 R25, RZ, RZ, RZ ;  /* 0x000000ffff197224 */ /* 0x000fc600078e00ff */
[----:B------:R-:W-:-:S03]  /*12040*/  ISETP.EQ.AND P2, PT, R33, 0x2, !P2 ;  /* 0x000000022100780c */ /* 0x000fc60005742270 */
        /* <DEDUP_REMOVED lines=8> */
[----:B--2---:R-:W-:-:S04]  /*120d0*/  LOP3.LUT R27, R18, R24, RZ, 0xc0, !PT ;  /* 0x00000018121b7212 */ /* 0x004fc800078ec0ff */
[----:B------:R-:W-:Y:S01]  /*120e0*/  ISETP.NE.AND P0, PT, R27, R18, PT ;  /* 0x000000121b00720c */ /* 0x000fe20003f05270 */
[----:B------:R-:W-:-:S12]  /*120f0*/  @P5 BRA P6, `(.L_x_2542) ;  /* 0x0000000000205947 */ /* 0x000fd80003000000 */
        /* <DEDUP_REMOVED lines=8> */
.L_x_2542:
[----:B------:R-:W-:Y:S05]  /*12180*/  BSYNC.RECONVERGENT B2 ;  /* 0x0000000000027941 */ /* 0x000fea0003800200 */
.L_x_2541:
        /* <DEDUP_REMOVED lines=11> */
[----:B------:R-:W-:-:S04]  /*12240*/  SEL R6, RZ, 0x1, !P2 ;  /* 0x00000001ff067807 */ /* 0x000fc80005000000 */
[----:B------:R-:W-:-:S07]  /*12250*/  LOP3.LUT R25, R25, R6, RZ, 0xfc, !PT ;  /* 0x0000000619197212 */ /* 0x000fce00078efcff */
.L_x_2544:
[----:B------:R-:W-:Y:S05]  /*12260*/  BSYNC.RECONVERGENT B2 ;  /* 0x0000000000027941 */ /* 0x000fea0003800200 */
.L_x_2543:
[----:B------:R-:W-:Y:S01]  /*12270*/  ISETP.GT.AND P6, PT, R21, -0x1, PT ;  /* 0xffffffff1500780c */ /* 0x000fe20003fc4270 */
[----:B------:R-:W-:Y:S01]  /*12280*/  BSSY.RECONVERGENT B2, `(.L_x_2545) ;  /* 0x000000c000027945 */ /* 0x000fe20003800200 */
[----:B------:R-:W-:Y:S02]  /*12290*/  LOP3.LUT R26, R15, R24, RZ, 0xc0, !PT ;  /* 0x000000180f1a7212 */ /* 0x000fe400078ec0ff */
[----:B------:R-:W-:-:S09]  /*122a0*/  ISETP.NE.AND P2, PT, R27, R16, PT ;  /* 0x000000101b00720c */ /* 0x000fd20003f45270 */
[----:B------:R-:W-:Y:S05]  /*122b0*/  @P1 BRA P6, `(.L_x_2546) ;  /* 0x0000000000201947 */ /* 0x000fea0003000000 */
[----:B--2---:R-:W-:-:S04]  /*122c0*/  LOP3.LUT R6, R21, R24, RZ, 0x30, !PT ;  /* 0x0000001815067212 */ /* 0x004fc800078e30ff */
[----:B------:R-:W2:Y:S02]  /*122d0*/  POPC R22, R6 ;  /* 0x0000000600167309 */ /* 0x000ea40000000000 */
[----:B--2---:R-:W-:-:S13]  /*122e0*/  ISETP.NE.AND P1, PT, R22, 0x1, PT ;  /* 0x000000011600780c */ /* 0x004fda0003f25270 */
[----:B------:R-:W-:-:S04]  /*122f0*/  @!P1 LOP3.LUT R6, R6, 0x80000000, RZ, 0xfc, !PT ;  /* 0x8000000006069812 */ /* 0x000fc800078efcff */
[----:B------:R-:W-:Y:S01]  /*12300*/  ISETP.NE.AND P1, PT, R21, R6, PT ;  /* 0x000000061500720c */ /* 0x000fe20003f25270 */
[----:B------:R4:W-:Y:S03]  /*12310*/  STL [R8+0x300], R6 ;  /* 0x0003000608007387 */ /* 0x0009e60000100800 */
[----:B------:R-:W-:-:S04]  /*12320*/  SEL R22, RZ, 0x1, !P1 ;  /* 0x00000001ff167807 */ /* 0x000fc80004800000 */
[----:B------:R-:W-:-:S07]  /*12330*/  LOP3.LUT R25, R25, R22, RZ, 0xfc, !PT ;  /* 0x0000001619197212 */ /* 0x000fce00078efcff */
.L_x_2546:
[----:B------:R-:W-:Y:S05]  /*12340*/  BSYNC.RECONVERGENT B2 ;  /* 0x0000000000027941 */ /* 0x000fea0003800200 */
.L_x_2545:
        /* <DEDUP_REMOVED lines=9> */
[----:B---3--:R-:W-:Y:S01]  /*123e0*/  LOP3.LUT R23, R14, R24, RZ, 0xc0, !PT ;  /* 0x000000180e177212 */ /* 0x008fe200078ec0ff */
[----:B------:R-:W-:Y:S10]  /*123f0*/  @P4 BRA P6, `(.L_x_2548) ;  /* 0x0000000000204947 */ /* 0x000ff40003000000 */
[----:B------:R-:W-:-:S04]  /*12400*/  LOP3.LUT R21, R20, R24, RZ, 0x30, !PT ;  /* 0x0000001814157212 */ /* 0x000fc800078e30ff */
[----:B--2-4-:R-:W2:Y:S02]  /*12410*/  POPC R6, R21 ;  /* 0x0000001500067309 */ /* 0x014ea40000000000 */
[----:B--2---:R-:W-:-:S13]  /*12420*/  ISETP.NE.AND P4, PT, R6, 0x1, PT ;  /* 0x000000010600780c */ /* 0x004fda0003f85270 */
[----:B------:R-:W-:-:S04]  /*12430*/  @!P4 LOP3.LUT R21, R21, 0x80000000, RZ, 0xfc, !PT ;  /* 0x800000001515c812 */ /* 0x000fc800078efcff */
[----:B------:R-:W-:Y:S01]  /*12440*/  ISETP.NE.AND P4, PT, R20, R21, PT ;  /* 0x000000151400720c */ /* 0x000fe20003f85270 */
[----:B------:R3:W-:Y:S03]  /*12450*/  STL [R8+0x40], R21 ;  /* 0x0000401508007387 */ /* 0x0007e60000100800 */
[----:B------:R-:W-:-:S04]  /*12460*/  SEL R6, RZ, 0x1, !P4 ;  /* 0x00000001ff067807 */ /* 0x000fc80006000000 */
[----:B------:R-:W-:-:S07]  /*12470*/  LOP3.LUT R25, R25, R6, RZ, 0xfc, !PT ;  /* 0x0000000619197212 */ /* 0x000fce00078efcff */
.L_x_2548:
[----:B------:R-:W-:Y:S05]  /*12480*/  BSYNC.RECONVERGENT B2 ;  /* 0x0000000000027941 */ /* 0x000fea0003800200 */
.L_x_2547:
[----:B------:R-:W-:Y:S01]  /*12490*/  ISETP.GT.AND P6, PT, R19, -0x1, PT ;  /* 0xffffffff1300780c */ /* 0x000fe20003fc4270 */
[----:B------:R-:W-:Y:S01]  /*124a0*/  BSSY.RECONVERGENT B2, `(.L_x_2549) ;  /* 0x000000c000027945 */ /* 0x000fe20003800200 */
[----:B------:R-:W-:Y:S02]  /*124b0*/  LOP3.LUT R22, R13, R24, RZ, 0xc0, !PT ;  /* 0x000000180d167212 */ /* 0x000fe400078ec0ff */
[----:B------:R-:W-:-:S09]  /*124c0*/  ISETP.NE.AND P4, PT, R23, R14, PT ;  /* 0x0000000e1700720c */ /* 0x000fd20003f85270 */
[----:B------:R-:W-:Y:S05]  /*124d0*/  @P3 BRA P6, `(.L_x_2550) ;  /* 0x0000000000203947 */ /* 0x000fea0003000000 */
[----:B--2-4-:R-:W-:-:S04]  /*124e0*/  LOP3.LUT R6, R19, R24, RZ, 0x30, !PT ;  /* 0x0000001813067212 */ /* 0x014fc800078e30ff */
[----:B------:R-:W2:Y:S02]  /*124f0*/  POPC R20, R6 ;  /* 0x0000000600147309 */ /* 0x000ea40000000000 */
[----:B--2---:R-:W-:-:S13]  /*12500*/  ISETP.NE.AND P3, PT, R20, 0x1, PT ;  /* 0x000000011400780c */ /* 0x004fda0003f65270 */
[----:B------:R-:W-:-:S04]  /*12510*/  @!P3 LOP3.LUT R6, R6, 0x80000000, RZ, 0xfc, !PT ;  /* 0x800000000606b812 */ /* 0x000fc800078efcff */
[----:B------:R-:W-:Y:S01]  /*12520*/  ISETP.NE.AND P3, PT, R19, R6, PT ;  /* 0x000000061300720c */ /* 0x000fe20003f65270 */
[----:B------:R2:W-:Y:S03]  /*12530*/  STL [R8+0x140], R6 ;  /* 0x0001400608007387 */ /* 0x0005e60000100800 */
[----:B------:R-:W-:-:S04]  /*12540*/  SEL R20, RZ, 0x1, !P3 ;  /* 0x00000001ff147807 */ /* 0x000fc80005800000 */
[----:B------:R-:W-:-:S07]  /*12550*/  LOP3.LUT R25, R25, R20, RZ, 0xfc, !PT ;  /* 0x0000001419197212 */ /* 0x000fce00078efcff */
.L_x_2550:
[----:B------:R-:W-:Y:S05]  /*12560*/  BSYNC.RECONVERGENT B2 ;  /* 0x0000000000027941 */ /* 0x000fea0003800200 */
.L_x_2549:
[----:B------:R-:W-:Y:S01]  /*12570*/  ISETP.GT.AND P6, PT, R18, -0x1, PT ;  /* 0xffffffff1200780c */ /* 0x000fe20003fc4270 */
[----:B------:R-:W-:Y:S01]  /*12580*/  BSSY.RECONVERGENT B2, `(.L_x_2551) ;  /* 0x000000c000027945 */ /* 0x000fe20003800200 */
[----:B---3--:R-:W-:Y:S02]  /*12590*/  LOP3.LUT R21, R12, R24, RZ, 0xc0, !PT ;  /* 0x000000180c157212 */ /* 0x008fe400078ec0ff */
[----:B------:R-:W-:-:S09]  /*125a0*/  ISETP.NE.AND P3, PT, R22, R13, PT ;  /* 0x0000000d1600720c */ /* 0x000fd20003f65270 */
[----:B------:R-:W-:Y:S05]  /*125b0*/  @P0 BRA P6, `(.L_x_2552) ;  /* 0x0000000000200947 */ /* 0x000fea0003000000 */
        /* <DEDUP_REMOVED lines=8> */
.L_x_2552:
[----:B------:R-:W-:Y:S05]  /*12640*/  BSYNC.RECONVERGENT B2 ;  /* 0x0000000000027941 */ /* 0x000fea0003800200 */
.L_x_2551:
        /* <DEDUP_REMOVED lines=13> */
.L_x_2554:
[----:B------:R-:W-:Y:S05]  /*12720*/  BSYNC.RECONVERGENT B2 ;  /* 0x0000000000027941 */ /* 0x000fea0003800200 */
.L_x_2553:
        /* <DEDUP_REMOVED lines=13> */
.L_x_2556:
[----:B------:R-:W-:Y:S05]  /*12800*/  BSYNC.RECONVERGENT B2 ;  /* 0x0000000000027941 */ /* 0x000fea0003800200 */
.L_x_2555:
        /* <DEDUP_REMOVED lines=13> */
.L_x_2558:
[----:B------:R-:W-:Y:S05]  /*128e0*/  BSYNC.RECONVERGENT B2 ;  /* 0x0000000000027941 */ /* 0x000fea0003800200 */
.L_x_2557:
        /* <DEDUP_REMOVED lines=18> */
.L_x_2560:
[----:B------:R-:W-:Y:S05]  /*12a10*/  BSYNC.RECONVERGENT B2 ;  /* 0x0000000000027941 */ /* 0x000fea0003800200 */
.L_x_2559:
[----:B------:R-:W-:Y:S01]  /*12a20*/  ISETP.GT.AND P6, PT, R13, -0x1, PT ;  /* 0xffffffff0d00780c */ /* 0x000fe20003fc4270 */
[----:B------:R-:W-:Y:S01]  /*12a30*/  BSSY.RECONVERGENT B2, `(.L_x_2561) ;  /* 0x000000b000027945 */ /* 0x000fe20003800200 */
[----:B------:R-:W-:-:S11]  /*12a40*/  ISETP.GT.AND P4, PT, R12, -0x1, PT ;  /* 0xffffffff0c00780c */ /* 0x000fd60003f84270 */
        /* <DEDUP_REMOVED lines=9> */
.L_x_2562:
[----:B------:R-:W-:Y:S05]  /*12ae0*/  BSYNC.RECONVERGENT B2 ;  /* 0x0000000000027941 */ /* 0x000fea0003800200 */
.L_x_2561:
[----:B------:R-:W-:Y:S04]  /*12af0*/  BSSY.RECONVERGENT B2, `(.L_x_2563) ;  /* 0x000000a000027945 */ /* 0x000fe80003800200 */
        /* <DEDUP_REMOVED lines=9> */
.L_x_2564:
[----:B------:R-:W-:Y:S05]  /*12b90*/  BSYNC.RECONVERGENT B2 ;  /* 0x0000000000027941 */ /* 0x000fea0003800200 */
.L_x_2563:
[----:B------:R-:W-:Y:S01]  /*12ba0*/  ISETP.GT.AND P4, PT, R11, -0x1, PT ;  /* 0xffffffff0b00780c */ /* 0x000fe20003f84270 */
[----:B------:R-:W-:Y:S01]  /*12bb0*/  BSSY.RECONVERGENT B2, `(.L_x_2565) ;  /* 0x000000c000027945 */ /* 0x000fe20003800200 */
[----:B------:R-:W-:Y:S02]  /*12bc0*/  ISETP.GT.AND P3, PT, R10, -0x1, PT ;  /* 0xffffffff0a00780c */ /* 0x000fe40003f64270 */
[----:B------:R-:W-:-:S09]  /*12bd0*/  ISETP.GT.AND P0, PT, R9, -0x1, PT ;  /* 0xffffffff0900780c */ /* 0x000fd20003f04270 */
        /* <DEDUP_REMOVED lines=9> */
.L_x_2566:
[----:B------:R-:W-:Y:S05]  /*12c70*/  BSYNC.RECONVERGENT B2 ;  /* 0x0000000000027941 */ /* 0x000fea0003800200 */
.L_x_2565:
        /* <DEDUP_REMOVED lines=10> */
.L_x_2568:
[----:B------:R-:W-:Y:S05]  /*12d20*/  BSYNC.RECONVERGENT B2 ;  /* 0x0000000000027941 */ /* 0x000fea0003800200 */
.L_x_2567:
        /* <DEDUP_REMOVED lines=9> */
.L_x_2540:
[----:B------:R-:W-:Y:S05]  /*12dc0*/  BSYNC.RECONVERGENT B1 ;  /* 0x0000000000017941 */ /* 0x000fea0003800200 */
.L_x_2539:
[----:B------:R-:W-:Y:S02]  /*12dd0*/  ISETP.NE.AND P0, PT, R30, RZ, PT ;  /* 0x000000ff1e00720c */ /* 0x000fe40003f05270 */
[----:B------:R-:W-:-:S11]  /*12de0*/  LOP3.LUT R5, R2, R5, R25, 0xfe, !PT ;  /* 0x0000000502057212 */ /* 0x000fd600078efe19 */
[----:B------:R-:W-:Y:S05]  /*12df0*/  @P0 BRA `(.L_x_2569) ;  /* 0xffffffc800a80947 */ /* 0x000fea000383ffff */
[----:B------:R-:W-:-:S13]  /*12e00*/  ISETP.NE.AND P0, PT, R5, 0x3, PT ;  /* 0x000000030500780c */ /* 0x000fda0003f05270 */
[----:B------:R-:W-:Y:S05]  /*12e10*/  @!P0 BRA `(.L_x_2472) ;  /* 0x0000020800048947 */ /* 0x000fea0003800000 */
[----:B-1234-:R-:W-:Y:S02]  /*12e20*/  VIADD R8, R1, 0xcb8 ;  /* 0x00000cb801087836 */ /* 0x01efe40000000000 */
[----:B------:R-:W-:-:S07]  /*12e30*/  IMAD.MOV.U32 R9, RZ, RZ, RZ ;  /* 0x000000ffff097224 */ /* 0x000fce00078e00ff */
.L_x_2665:
[C---:B------:R-:W-:Y:S02]  /*12e40*/  IMAD R24, R9.reuse, 0x40, R8 ;  /* 0x0000004009187824 */ /* 0x040fe400078e0208 */
[----:B------:R-:W-:Y:S02]  /*12e50*/  VIADD R9, R9, 0x4 ;  /* 0x0000000409097836 */ /* 0x000fe40000000000 */
[----:B------:R-:W-:-:S03]  /*12e60*/  IMAD.MOV.U32 R25, RZ, RZ, RZ ;  /* 0x000000ffff197224 */ /* 0x000fc600078e00ff */
[----:B------:R-:W-:-:S04]  /*12e70*/  ISETP.GE.U32.AND P0, PT, R9, 0x10, PT ;  /* 0x000000100900780c */ /* 0x000fc80003f06070 */
[----:B------:R-:W-:-:S09]  /*12e80*/  P2R R32, PR, RZ, 0x1 ;  /* 0x00000001ff207803 */ /* 0x000fd20000000000 */
.L_x_2664:
        /* <DEDUP_REMOVED lines=96> */
[----:B--2---:R-:W-:-:S13]  /*13490*/  ISETP.GE.AND P1, PT, R6, RZ, PT ;  /* 0x000000ff0600720c */ /* 0x004fda0003f26270 */
[----:B-1----:R-:W-:Y:S05]  /*134a0*/  @!P1 BRA `(.L_x_2571) ;  /* 0x0000000000249947 */ /* 0x002fea0003800000 */
[----:B------:R-:W-:-:S04]  /*134b0*/  LOP3.LUT R27, R6, R26, RZ, 0x30, !PT ;  /* 0x0000001a061b7212 */ /* 0x000fc800078e30ff */
[----:B------:R-:W1:Y:S02]  /*134c0*/  POPC R28, R27 ;  /* 0x0000001b001c7309 */ /* 0x000e640000000000 */
[----:B-1----:R-:W-:-:S13]  /*134d0*/  ISETP.NE.AND P1, PT, R28, 0x1, PT ;  /* 0x000000011c00780c */ /* 0x002fda0003f25270 */
[----:B------:R-:W-:-:S04]  /*134e0*/  @!P1 LOP3.LUT R27, R27, 0x80000000, RZ, 0xfc, !PT ;  /* 0x800000001b1b9812 */ /* 0x000fc800078efcff */
[----:B------:R-:W-:Y:S01]  /*134f0*/  ISETP.NE.AND P1, PT, R6, R27, PT ;  /* 0x0000001b0600720c */ /* 0x000fe20003f25270 */
[----:B------:R1:W-:Y:S01]  /*13500*/  STL [R24+-0x80], R27 ;  /* 0xffff801b18007387 */ /* 0x0003e20000100800 */
[----:B------:R-:W-:Y:S02]  /*13510*/  IMAD.MOV.U32 R6, RZ, RZ, R27 ;  /* 0x000000ffff067224 */ /* 0x000fe400078e001b */
[----:B------:R-:W-:-:S04]  /*13520*/  SEL R29, RZ, 0x1, !P1 ;  /* 0x00000001ff1d7807 */ /* 0x000fc80004800000 */
[----:B------:R-:W-:-:S07]  /*13530*/  LOP3.LUT R2, R2, R29, RZ, 0xfc, !PT ;  /* 0x0000001d02027212 */ /* 0x000fce00078efcff */
.L_x_2571:
[----:B------:R-:W-:Y:S05]  /*13540*/  BSYNC.RECONVERGENT B1 ;  /* 0x0000000000017941 */ /* 0x000fea0003800200 */
.L_x_2570:
        /* <DEDUP_REMOVED lines=12> */
.L_x_2573:
[----:B------:R-:W-:Y:S05]  /*13610*/  BSYNC.RECONVERGENT B1 ;  /* 0x0000000000017941 */ /* 0x000fea0003800200 */
.L_x_2572:
[----:B------:R-:W-:Y:S01]  /*13620*/  BSSY.RECONVERGENT B1, `(.L_x_2574) ;  /* 0x000000c000017945 */ /* 0x000fe20003800200 */
[----:B------:R-:W-:-:S03]  /*13630*/  ISETP.GE.AND P3, PT, R15, RZ, PT ;  /* 0x000000ff0f00720c */ /* 0x000fc60003f66270 */
[----:B------:R-:W-:Y:S10]  /*13640*/  @!P2 BRA `(.L_x_2575) ;  /* 0x000000000024a947 */ /* 0x000ff40003800000 */
[----:B-12---:R-:W-:-:S04]  /*13650*/  LOP3.LUT R27, R12, R26, RZ, 0x30, !PT ;  /* 0x0000001a0c1b7212 */ /* 0x006fc800078e30ff */
        /* <DEDUP_REMOVED lines=8> */
.L_x_2575:
[----:B------:R-:W-:Y:S05]  /*136e0*/  BSYNC.RECONVERGENT B1 ;  /* 0x0000000000017941 */ /* 0x000fea0003800200 */
.L_x_2574:
[----:B------:R-:W-:Y:S01]  /*136f0*/  BSSY.RECONVERGENT B1, `(.L_x_2576) ;  /* 0x000000c000017945 */ /* 0x000fe20003800200 */
[----:B------:R-:W-:-:S03]  /*13700*/  ISETP.GE.AND P2, PT, R16, RZ, PT ;  /* 0x000000ff1000720c */ /* 0x000fc60003f46270 */
[----:B------:R-:W-:Y:S10]  /*13710*/  @!P1 BRA `(.L_x_2577) ;  /* 0x0000000000249947 */ /* 0x000ff40003800000 */
[----:B-123--:R-:W-:-:S04]  /*13720*/  LOP3.LUT R27, R14, R26, RZ, 0x30, !PT ;  /* 0x0000001a0e1b7212 */ /* 0x00efc800078e30ff */
        /* <DEDUP_REMOVED lines=8> */
.L_x_2577:
[----:B------:R-:W-:Y:S05]  /*137b0*/  BSYNC.RECONVERGENT B1 ;  /* 0x0000000000017941 */ /* 0x000fea0003800200 */
.L_x_2576:
[----:B------:R-:W-:Y:S01]  /*137c0*/  BSSY.RECONVERGENT B1, `(.L_x_2578) ;  /* 0x000000c000017945 */ /* 0x000fe20003800200 */
[----:B------:R-:W-:-:S03]  /*137d0*/  ISETP.GE.AND P1, PT, R17, RZ, PT ;  /* 0x000000ff1100720c */ /* 0x000fc60003f26270 */
[----:B------:R-:W-:Y:S10]  /*137e0*/  @!P0 BRA `(.L_x_2579) ;  /* 0x0000000000248947 */ /* 0x000ff40003800000 */
[----:B-1234-:R-:W-:-:S04]  /*137f0*/  LOP3.LUT R27, R7, R26, RZ, 0x30, !PT ;  /* 0x0000001a071b7212 */ /* 0x01efc800078e30ff */
        /* <DEDUP_REMOVED lines=8> */
.L_x_2579:
[----:B------:R-:W-:Y:S05]  /*13880*/  BSYNC.RECONVERGENT B1 ;  /* 0x0000000000017941 */ /* 0x000fea0003800200 */
.L_x_2578:
        /* <DEDUP_REMOVED lines=12> */
.L_x_2581:
[----:B------:R-:W-:Y:S05]  /*13950*/  BSYNC.RECONVERGENT B1 ;  /* 0x0000000000017941 */ /* 0x000fea0003800200 */
.L_x_2580:
        /* <DEDUP_REMOVED lines=12> */
.L_x_2583:
[----:B------:R-:W-:Y:S05]  /*13a20*/  BSYNC.RECONVERGENT B1 ;  /* 0x0000000000017941 */ /* 0x000fea0003800200 */
.L_x_2582:
        /* <DEDUP_REMOVED lines=12> */
.L_x_2585:
[----:B------:R-:W-:Y:S05]  /*13af0*/  BSYNC.RECONVERGENT B1 ;  /* 0x0000000000017941 */ /* 0x000fea0003800200 */
.L_x_2584:
        /* <DEDUP_REMOVED lines=12> */
.L_x_2587:
[----:B------:R-:W-:Y:S05]  /*13bc0*/  BSYNC.RECONVERGENT B1 ;  /* 0x0000000000017941 */ /* 0x000fea0003800200 */
.L_x_2586:
        /* <DEDUP_REMOVED lines=12> */
.L_x_2589:
[----:B------:R-:W-:Y:S05]  /*13c90*/  BSYNC.RECONVERGENT B1 ;  /* 0x0000000000017941 */ /* 0x000fea0003800200 */
.L_x_2588:
        /* <DEDUP_REMOVED lines=12> */
.L_x_2591:
[----:B------:R-:W-:Y:S05]  /*13d60*/  BSYNC.RECONVERGENT B1 ;  /* 0x0000000000017941 */ /* 0x000fea0003800200 */
.L_x_2590:
[----:B------:R-:W-:Y:S04]  /*13d70*/  BSSY.RECONVERGENT B1, `(.L_x_2592) ;  /* 0x000000b000017945 */ /* 0x000fe80003800200 */
[----:B------:R-:W-:Y:S05]  /*13d80*/  @!P2 BRA `(.L_x_2593) ;  /* 0x000000000024a947 */ /* 0x000fea0003800000 */
        /* <DEDUP_REMOVED lines=9> */
.L_x_2593:
[----:B------:R-:W-:Y:S05]  /*13e20*/  BSYNC.RECONVERGENT B1 ;  /* 0x0000000000017941 */ /* 0x000fea0003800200 */
.L_x_2592:
[----:B------:R-:W-:Y:S04]  /*13e30*/  BSSY.RECONVERGENT B1, `(.L_x_2594) ;  /* 0x000000b000017945 */ /* 0x000fe80003800200 */
[----:B------:R-:W-:Y:S05]  /*13e40*/  @!P1 BRA `(.L_x_2595) ;  /* 0x0000000000249947 */ /* 0x000fea0003800000 */
        /* <DEDUP_REMOVED lines=9> */
.L_x_2595:
[----:B------:R-:W-:Y:S05]  /*13ee0*/  BSYNC.RECONVERGENT B1 ;  /* 0x0000000000017941 */ /* 0x000fea0003800200 */
.L_x_2594:
        /* <DEDUP_REMOVED lines=11> */
.L_x_2597:
[----:B------:R-:W-:Y:S05]  /*13fa0*/  BSYNC.RECONVERGENT B1 ;  /* 0x0000000000017941 */ /* 0x000fea0003800200 */
.L_x_2596:
        /* <DEDUP_REMOVED lines=11> */
.L_x_2599:
[----:B------:R-:W-:Y:S05]  /*14060*/  BSYNC.RECONVERGENT B1 ;  /* 0x0000000000017941 */ /* 0x000fea0003800200 */
.L_x_2598:
[----:B------:R-:W-:Y:S04]  /*14070*/  BSSY.RECONVERGENT B1, `(.L_x_2600) ;  /* 0x000000b000017945 */ /* 0x000fe80003800200 */
[----:B------:R-:W-:Y:S05]  /*14080*/  @!P0 BRA `(.L_x_2601) ;  /* 0x0000000000248947 */ /* 0x000fea0003800000 */
[----:B------:R-:W-:-:S04]  /*14090*/  LOP3.LUT R26, R23, R26, RZ, 0x30, !PT ;  /* 0x0000001a171a7212 */ /* 0x000fc800078e30ff */
[----:B-1234-:R-:W1:Y:S02]  /*140a0*/  POPC R27, R26 ;  /* 0x0000001a001b7309 */ /* 0x01ee640000000000 */
[----:B-1----:R-:W-:-:S13]  /*140b0*/  ISETP.NE.AND P0, PT, R27, 0x1, PT ;  /* 0x000000011b00780c */ /* 0x002fda0003f05270 */
[----:B------:R-:W-:-:S04]  /*140c0*/  @!P0 LOP3.LUT R26, R26, 0x80000000, RZ, 0xfc, !PT ;  /* 0x800000001a1a8812 */ /* 0x000fc800078efcff */
[----:B------:R-:W-:Y:S01]  /*140d0*/  ISETP.NE.AND P0, PT, R23, R26, PT ;  /* 0x0000001a1700720c */ /* 0x000fe20003f05270 */
[----:B------:R1:W-:Y:S01]  /*140e0*/  STL [R24+0x4c], R26 ;  /* 0x00004c1a18007387 */ /* 0x0003e20000100800 */
[----:B------:R-:W-:Y:S02]  /*140f0*/  IMAD.MOV.U32 R23, RZ, RZ, R26 ;  /* 0x000000ffff177224 */ /* 0x000fe400078e001a */
[----:B------:R-:W-:-:S04]  /*14100*/  SEL R27, RZ, 0x1, !P0 ;  /* 0x00000001ff1b7807 */ /* 0x000fc80004000000 */
[----:B------:R-:W-:-:S07]  /*14110*/  LOP3.LUT R2, R2, R27, RZ, 0xfc, !PT ;  /* 0x0000001b02027212 */ /* 0x000fce00078efcff */
.L_x_2601:
[----:B------:R-:W-:Y:S05]  /*14120*/  BSYNC.RECONVERGENT B1 ;  /* 0x0000000000017941 */ /* 0x000fea0003800200 */
.L_x_2600:
        /* <DEDUP_REMOVED lines=18> */
[----:B--234-:R-:W-:-:S06]  /*14250*/  LOP3.LUT R27, R29, R6, RZ, 0x3c, !PT ;  /* 0x000000061d1b7212 */ /* 0x01cfcc00078e3cff */
[----:B------:R-:W1:Y:S02]  /*14260*/  FLO.U32 R27, R27 ;  /* 0x0000001b001b7300 */ /* 0x000e6400000e0000 */
[----:B-1----:R-:W-:-:S05]  /*14270*/  IMAD R28, R27, 0x4, R0 ;  /* 0x000000041b1c7824 */ /* 0x002fca00078e0200 */
[----:B------:R-:W2:Y:S02]  /*14280*/  LDL R26, [R28] ;  /* 0x000000001c1a7983 */ /* 0x000ea40000100800 */
[----:B--2---:R-:W-:-:S13]  /*14290*/  LOP3.LUT P0, RZ, R26, R29, RZ, 0xc0, !PT ;  /* 0x0000001d1aff7212 */ /* 0x004fda000780c0ff */
[----:B------:R-:W-:Y:S01]  /*142a0*/  @!P0 LOP3.LUT R29, R26, R29, RZ, 0xfc, !PT ;  /* 0x0000001d1a1d8212 */ /* 0x000fe200078efcff */
[----:B------:R-:W-:Y:S02]  /*142b0*/  IMAD.MOV.U32 R26, RZ, RZ, R6 ;  /* 0x000000ffff1a7224 */ /* 0x000fe400078e0006 */
[----:B------:R-:W-:Y:S02]  /*142c0*/  @!P0 IMAD.MOV.U32 R26, RZ, RZ, RZ ;  /* 0x000000ffff1a8224 */ /* 0x000fe400078e00ff */
[----:B------:R1:W-:Y:S05]  /*142d0*/  @!P0 STL [R28], R29 ;  /* 0x0000001d1c008387 */ /* 0x0003ea0000100800 */
.L_x_2603:
[----:B------:R-:W-:Y:S05]  /*142e0*/  BSYNC.RECONVERGENT B1 ;  /* 0x0000000000017941 */ /* 0x000fea0003800200 */
.L_x_2602:
[----:B------:R-:W5:Y:S01]  /*142f0*/  POPC R34, R10 ;  /* 0x0000000a00227309 */ /* 0x000f620000000000 */
[----:B------:R-:W-:Y:S01]  /*14300*/  BSSY.RECONVERGENT B1, `(.L_x_2604) ;  /* 0x0000010000017945 */ /* 0x000fe20003800200 */
[----:B-----5:R-:W-:-:S04]  /*14310*/  ISETP.NE.AND P0, PT, R34, 0x2, PT ;  /* 0x000000022200780c */ /* 0x020fc80003f05270 */
[----:B------:R-:W-:-:S13]  /*14320*/  ISETP.LT.OR P0, PT, R10, RZ, P0 ;  /* 0x000000ff0a00720c */ /* 0x000fda0000701670 */
[----:B------:R-:W-:Y:S05]  /*14330*/  @P0 BRA `(.L_x_2605) ;  /* 0x0000000000300947 */ /* 0x000fea0003800000 */
[----:B--234-:R-:W2:Y:S01]  /*14340*/  FLO.U32 R27, R10 ;  /* 0x0000000a001b7300 */ /* 0x01cea200000e0000 */
[----:B-1----:R-:W-:Y:S01]  /*14350*/  IMAD.MOV.U32 R28, RZ, RZ, -0x80000000 ;  /* 0x80000000ff1c7424 */ /* 0x002fe200078e00ff */
[----:B--2---:R-:W-:-:S04]  /*14360*/  IADD3 R27, PT, PT, -R27, 0x1f, RZ ;  /* 0x0000001f1b1b7810 */ /* 0x004fc80007ffe1ff */
[----:B------:R-:W-:-:S04]  /*14370*/  SHF.R.U32.HI R29, RZ, R27, R28 ;  /* 0x0000001bff1d7219 */ /* 0x000fc8000001161c */
[----:B------:R-:W-:-:S06]  /*14380*/  LOP3.LUT R27, R29, R10, RZ, 0x3c, !PT ;  /* 0x0000000a1d1b7212 */ /* 0x000fcc00078e3cff */
[----:B------:R-:W1:Y:S02]  /*14390*/  FLO.U32 R27, R27 ;  /* 0x0000001b001b7300 */ /* 0x000e6400000e0000 */
[----:B-1----:R-:W-:-:S05]  /*143a0*/  IMAD R28, R27, 0x4, R0 ;  /* 0x000000041b1c7824 */ /* 0x002fca00078e0200 */
[----:B------:R-:W2:Y:S02]  /*143b0*/  LDL R30, [R28] ;  /* 0x000000001c1e7983 */ /* 0x000ea40000100800 */
[----:B--2---:R-:W-:-:S13]  /*143c0*/  LOP3.LUT P0, RZ, R30, R29, RZ, 0xc0, !PT ;  /* 0x0000001d1eff7212 */ /* 0x004fda000780c0ff */
[----:B------:R-:W-:Y:S02]  /*143d0*/  @!P0 LOP3.LUT R29, R30, R29, RZ, 0xfc, !PT ;  /* 0x0000001d1e1d8212 */ /* 0x000fe400078efcff */
[----:B------:R-:W-:-:S03]  /*143e0*/  @P0 LOP3.LUT R26, R10, R26, RZ, 0xfc, !PT ;  /* 0x0000001a0a1a0212 */ /* 0x000fc600078efcff */
[----:B------:R1:W-:Y:S04]  /*143f0*/  @!P0 STL [R28], R29 ;  /* 0x0000001d1c008387 */ /* 0x0003e80000100800 */
.L_x_2605:
[----:B------:R-:W-:Y:S05]  /*14400*/  BSYNC.RECONVERGENT B1 ;  /* 0x0000000000017941 */ /* 0x000fea0003800200 */
.L_x_2604:
        /* <DEDUP_REMOVED lines=17> */
.L_x_2607:
[----:B------:R-:W-:Y:S05]  /*14520*/  BSYNC.RECONVERGENT B1 ;  /* 0x0000000000017941 */ /* 0x000fea0003800200 */
.L_x_2606:
        /* <DEDUP_REMOVED lines=17> */
.L_x_2609:
[----:B------:R-:W-:Y:S05]  /*14640*/  BSYNC.RECONVERGENT B1 ;  /* 0x0000000000017941 */ /* 0x000fea0003800200 */
.L_x_2608:
[----:B------:R-:W5:Y:S01]  /*14650*/  POPC R37, R7 ;  /* 0x0000000700257309 */ /* 0x000f620000000000 */
[----:B------:R-:W-:Y:S01]  /*14660*/  BSSY.RECONVERGENT B1, `(.L_x_2610) ;  /* 0x0000010000017945 */ /* 0x000fe20003800200 */
[----:B-----5:R-:W-:-:S04]  /*14670*/  ISETP.NE.AND P0, PT, R37, 0x2, PT ;  /* 0x000000022500780c */ /* 0x020fc80003f05270 */
[----:B------:R-:W-:-:S13]  /*14680*/  ISETP.LT.OR P0, PT, R7, RZ, P0 ;  /* 0x000000ff0700720c */ /* 0x000fda0000701670 */
[----:B------:R-:W-:Y:S05]  /*14690*/  @P0 BRA `(.L_x_2611) ;  /* 0x0000000000300947 */ /* 0x000fea0003800000 */
[----:B--234-:R-:W2:Y:S01]  /*146a0*/  FLO.U32 R27, R7 ;  /* 0x00000007001b7300 */ /* 0x01cea200000e0000 */
[----:B------:R-:W-:Y:S01]  /*146b0*/  IMAD.MOV.U32 R30, RZ, RZ, -0x80000000 ;  /* 0x80000000ff1e7424 */ /* 0x000fe200078e00ff */
        /* <DEDUP_REMOVED lines=10> */
.L_x_2611:
[----:B------:R-:W-:Y:S05]  /*14760*/  BSYNC.RECONVERGENT B1 ;  /* 0x0000000000017941 */ /* 0x000fea0003800200 */
.L_x_2610:
        /* <DEDUP_REMOVED lines=17> */
.L_x_2613:
[----:B------:R-:W-:Y:S05]  /*14880*/  BSYNC.RECONVERGENT B1 ;  /* 0x0000000000017941 */ /* 0x000fea0003800200 */
.L_x_2612:
        /* <DEDUP_REMOVED lines=17> */
.L_x_2615:
[----:B------:R-:W-:Y:S05]  /*149a0*/  BSYNC.RECONVERGENT B1 ;  /* 0x0000000000017941 */ /* 0x000fea0003800200 */
.L_x_2614:
        /* <DEDUP_REMOVED lines=17> */
.L_x_2617:
[----:B------:R-:W-:Y:S05]  /*14ac0*/  BSYNC.RECONVERGENT B1 ;  /* 0x0000000000017941 */ /* 0x000fea0003800200 */
.L_x_2616:
        /* <DEDUP_REMOVED lines=17> */
.L_x_2619:
[----:B------:R-:W-:Y:S05]  /*14be0*/  BSYNC.RECONVERGENT B1 ;  /* 0x0000000000017941 */ /* 0x000fea0003800200 */
.L_x_2618:
        /* <DEDUP_REMOVED lines=17> */
.L_x_2621:
[----:B------:R-:W-:Y:S05]  /*14d00*/  BSYNC.RECONVERGENT B1 ;  /* 0x0000000000017941 */ /* 0x000fea0003800200 */
.L_x_2620:
        /* <DEDUP_REMOVED lines=17> */
.L_x_2623:
[----:B------:R-:W-:Y:S05]  /*14e20*/  BSYNC.RECONVERGENT B1 ;  /* 0x0000000000017941 */ /* 0x000fea0003800200 */
.L_x_2622:
        /* <DEDUP_REMOVED lines=17> */
.L_x_2625:
[----:B------:R-:W-:Y:S05]  /*14f40*/  BSYNC.RECONVERGENT B1 ;  /* 0x0000000000017941 */ /* 0x000fea0003800200 */
.L_x_2624:
        /* <DEDUP_REMOVED lines=17> */
.L_x_2627:
[----:B------:R-:W-:Y:S05]  /*15060*/  BSYNC.RECONVERGENT B1 ;  /* 0x0000000000017941 */ /* 0x000fea0003800200 */
.L_x_2626:
        /* <DEDUP_REMOVED lines=17> */
.L_x_2629:
[----:B------:R-:W-:Y:S05]  /*15180*/  BSYNC.RECONVERGENT B1 ;  /* 0x0000000000017941 */ /* 0x000fea0003800200 */
.L_x_2628:
        /* <DEDUP_REMOVED lines=17> */
.L_x_2631:
[----:B------:R-:W-:Y:S05]  /*152a0*/  BSYNC.RECONVERGENT B1 ;  /* 0x0000000000017941 */ /* 0x000fea0003800200 */
.L_x_2630:
[----:B------:R-:W5:Y:S01]  /*152b0*/  POPC R30, R23 ;  /* 0x00000017001e7309 */ /* 0x000f620000000000 */
[----:B------:R-:W-:Y:S01]  /*152c0*/  BSSY.RECONVERGENT B1, `(.L_x_2632) ;  /* 0x0000010000017945 */ /* 0x000fe20003800200 */
[----:B------:R-:W-:Y:S02]  /*152d0*/  ISETP.GE.U32.AND P5, PT, R25, 0xc, PT ;  /* 0x0000000c1900780c */ /* 0x000fe40003fa6070 */
        /* <DEDUP_REMOVED lines=9> */
[----:B-1----:R-:W-:-:S06]  /*15370*/  IMAD R29, R27, 0x4, R0 ;  /* 0x000000041b1d7824 */ /* 0x002fcc00078e0200 */
[----:B------:R-:W2:Y:S02]  /*15380*/  LDL R29, [R29] ;  /* 0x000000001d1d7983 */ /* 0x000ea40000100800 */
[----:B--2---:R-:W-:-:S04]  /*15390*/  LOP3.LUT P0, RZ, R29, R28, RZ, 0xc0, !PT ;  /* 0x0000001c1dff7212 */ /* 0x004fc8000780c0ff */
[----:B------:R-:W-:-:S04]  /*153a0*/  SEL R31, R23, RZ, P0 ;  /* 0x000000ff171f7207 */ /* 0x000fc80000000000 */
[----:B------:R-:W-:-:S07]  /*153b0*/  LOP3.LUT R26, R26, R31, RZ, 0xfc, !PT ;  /* 0x0000001f1a1a7212 */ /* 0x000fce00078efcff */
.L_x_2633:
[----:B------:R-:W-:Y:S05]  /*153c0*/  BSYNC.RECONVERGENT B1 ;  /* 0x0000000000017941 */ /* 0x000fea0003800200 */
.L_x_2632:
[----:B------:R-:W-:Y:S01]  /*153d0*/  ISETP.NE.AND P0, PT, R26, RZ, PT ;  /* 0x000000ff1a00720c */ /* 0x000fe20003f05270 */
[----:B------:R-:W-:Y:S01]  /*153e0*/  BSSY.RECONVERGENT B1, `(.L_x_2634) ;  /* 0x00000ef000017945 */ /* 0x000fe20003800200 */
[----:B--234-:R-:W-:Y:S02]  /*153f0*/  IMAD.MOV.U32 R27, RZ, RZ, RZ ;  /* 0x000000ffff1b7224 */ /* 0x01cfe400078e00ff */
[----:B------:R-:W-:-:S09]  /*15400*/  VIADD R25, R25, 0x4 ;  /* 0x0000000419197836 */ /* 0x000fd20000000000 */
[----:B------:R-:W-:Y:S05]  /*15410*/  @!P0 BRA `(.L_x_2635) ;  /* 0x0000000c00ac8947 */ /* 0x000fea0003800000 */
[----:B------:R-:W-:Y:S01]  /*15420*/  LOP3.LUT R27, R6, R26, RZ, 0xc0, !PT ;  /* 0x0000001a061b7212 */ /* 0x000fe200078ec0ff */
[----:B------:R-:W-:Y:S01]  /*15430*/  BSSY.RECONVERGENT B2, `(.L_x_2636) ;  /* 0x0000025000027945 */ /* 0x000fe20003800200 */
[----:B------:R-:W-:Y:S02]  /*15440*/  ISETP.GT.AND P6, PT, R10, -0x1, PT ;  /* 0xffffffff0a00780c */ /* 0x000fe40003fc4270 */
[----:B------:R-:W-:Y:S02]  /*15450*/  ISETP.NE.AND P1, PT, R27, R6, PT ;  /* 0x000000061b00720c */ /* 0x000fe40003f25270 */
[----:B------:R-:W-:Y:S02]  /*15460*/  LOP3.LUT R31, R12, R26, RZ, 0xc0, !PT ;  /* 0x0000001a0c1f7212 */ /* 0x000fe400078ec0ff */
[----:B------:R-:W-:Y:S02]  /*15470*/  ISETP.EQ.AND P1, PT, R33, 0x2, !P1 ;  /* 0x000000022100780c */ /* 0x000fe40004f22270 */
[----:B------:R-:W-:-:S02]  /*15480*/  ISETP.NE.AND P4, PT, R31, R12, PT ;  /* 0x0000000c1f00720c */ /* 0x000fc40003f85270 */
[----:B------:R-:W-:Y:S02]  /*15490*/  ISETP.GT.AND P1, PT, R6, -0x1, P1 ;  /* 0xffffffff0600780c */ /* 0x000fe40000f24270 */
[----:B------:R-:W-:Y:S02]  /*154a0*/  LOP3.LUT R31, R14, R26, RZ, 0xc0, !PT ;  /* 0x0000001a0e1f7212 */ /* 0x000fe400078ec0ff */
[----:B------:R-:W-:Y:S02]  /*154b0*/  ISETP.EQ.AND P4, PT, R35, 0x2, !P4 ;  /* 0x000000022300780c */ /* 0x000fe40006782270 */
[----:B------:R-:W-:Y:S02]  /*154c0*/  ISETP.NE.AND P3, PT, R31, R14, PT ;  /* 0x0000000e1f00720c */ /* 0x000fe40003f65270 */
[----:B-1----:R-:W-:Y:S02]  /*154d0*/  LOP3.LUT R28, R13, R26, RZ, 0xc0, !PT ;  /* 0x0000001a0d1c7212 */ /* 0x002fe400078ec0ff */
[----:B------:R-:W-:-:S03]  /*154e0*/  ISETP.EQ.AND P3, PT, R36, 0x2, !P3 ;  /* 0x000000022400780c */ /* 0x000fc60005f62270 */
[----:B------:R-:W-:-:S04]  /*154f0*/  @!P1 LOP3.LUT R29, R6, R26, RZ, 0x30, !PT ;  /* 0x0000001a061d9212 */ /* 0x000fc800078e30ff */
[----:B------:R-:W1:Y:S02]  /*15500*/  @!P1 POPC R27, R29 ;  /* 0x0000001d001b9309 */ /* 0x000e640000000000 */
[----:B-1----:R-:W-:Y:S02]  /*15510*/  ISETP.NE.OR P0, PT, R27, 0x1, P1 ;  /* 0x000000011b00780c */ /* 0x002fe40000f05670 */
        /* <DEDUP_REMOVED lines=10> */
[----:B------:R-:W-:Y:S02]  /*155c0*/  LOP3.LUT R6, R11, R26, RZ, 0xc0, !PT ;  /* 0x0000001a0b067212 */ /* 0x000fe400078ec0ff */
[----:B------:R-:W-:Y:S02]  /*155d0*/  ISETP.EQ.AND P2, PT, R37, 0x2, !P2 ;  /* 0x000000022500780c */ /* 0x000fe40005742270 */
[----:B------:R-:W-:Y:S01]  /*155e0*/  ISETP.NE.AND P1, PT, R6, R11, PT ;  /* 0x0000000b0600720c */ /* 0x000fe20003f25270 */
        /* <DEDUP_REMOVED lines=9> */
.L_x_2637:
[----:B------:R-:W-:Y:S05]  /*15680*/  BSYNC.RECONVERGENT B2 ;  /* 0x0000000000027941 */ /* 0x000fea0003800200 */
.L_x_2636:
        /* <DEDUP_REMOVED lines=13> */
.L_x_2639:
[----:B------:R-:W-:Y:S05]  /*15760*/  BSYNC.RECONVERGENT B2 ;  /* 0x0000000000027941 */ /* 0x000fea0003800200 */
.L_x_2638:
        /* <DEDUP_REMOVED lines=13> */
.L_x_2641:
[----:B------:R-:W-:Y:S05]  /*15840*/  BSYNC.RECONVERGENT B2 ;  /* 0x0000000000027941 */ /* 0x000fea0003800200 */
.L_x_2640:
        /* <DEDUP_REMOVED lines=13> */
.L_x_2643:
[----:B------:R-:W-:Y:S05]  /*15920*/  BSYNC.RECONVERGENT B2 ;  /* 0x0000000000027941 */ /* 0x000fea0003800200 */
.L_x_2642:
        /* <DEDUP_REMOVED lines=18> */
.L_x_2645:
[----:B------:R-:W-:Y:S05]  /*15a50*/  BSYNC.RECONVERGENT B2 ;  /* 0x0000000000027941 */ /* 0x000fea0003800200 */
.L_x_2644:
        /* <DEDUP_REMOVED lines=13> */
.L_x_2647:
[----:B------:R-:W-:Y:S05]  /*15b30*/  BSYNC.RECONVERGENT B2 ;  /* 0x0000000000027941 */ /* 0x000fea0003800200 */
.L_x_2646:
        /* <DEDUP_REMOVED lines=13> */
.L_x_2649:
[----:B------:R-:W-:Y:S05]  /*15c10*/  BSYNC.RECONVERGENT B2 ;  /* 0x0000000000027941 */ /* 0x000fea0003800200 */
.L_x_2648:
[----:B------:R-:W-:Y:S01]  /*15c20*/  ISETP.GT.AND P6, PT, R16, -0x1, PT ;  /* 0xffffffff1000780c */ /* 0x000fe20003fc4270 */
[----:B------:R-:W-:Y:S01]  /*15c30*/  BSSY.RECONVERGENT B2, `(.L_x_2650) ;  /* 0x000000c000027945 */ /* 0x000fe20003800200 */
[----:B------:R-:W-:Y:S02]  /*15c40*/  LOP3.LUT R10, R19, R26, RZ, 0xc0, !PT ;  /* 0x0000001a130a7212 */ /* 0x000fe400078ec0ff */
[----:B------:R-:W-:-:S09]  /*15c50*/  ISETP.NE.AND P4, PT, R12, R17, PT ;  /* 0x000000110c00720c */ /* 0x000fd20003f85270 */
[----:B------:R-:W-:Y:S05]  /*15c60*/  @P3 BRA P6, `(.L_x_2651) ;  /* 0x0000000000203947 */ /* 0x000fea0003000000 */
        /* <DEDUP_REMOVED lines=8> */
.L_x_2651:
[----:B------:R-:W-:Y:S05]  /*15cf0*/  BSYNC.RECONVERGENT B2 ;  /* 0x0000000000027941 */ /* 0x000fea0003800200 */
.L_x_2650:
[----:B------:R-:W-:Y:S01]  /*15d00*/  ISETP.GT.AND P6, PT, R18, -0x1, PT ;  /* 0xffffffff1200780c */ /* 0x000fe20003fc4270 */
[----:B------:R-:W-:Y:S01]  /*15d10*/  BSSY.RECONVERGENT B2, `(.L_x_2652) ;  /* 0x000000c000027945 */ /* 0x000fe20003800200 */
[----:B------:R-:W-:Y:S02]  /*15d20*/  LOP3.LUT R12, R21, R26, RZ, 0xc0, !PT ;  /* 0x0000001a150c7212 */ /* 0x000fe400078ec0ff */
[----:B------:R-:W-:-:S09]  /*15d30*/  ISETP.NE.AND P3, PT, R10, R19, PT ;  /* 0x000000130a00720c */ /* 0x000fd20003f65270 */
        /* <DEDUP_REMOVED lines=9> */
.L_x_2653:
[----:B------:R-:W-:Y:S05]  /*15dd0*/  BSYNC.RECONVERGENT B2 ;  /* 0x0000000000027941 */ /* 0x000fea0003800200 */
.L_x_2652:
        /* <DEDUP_REMOVED lines=18> */
.L_x_2655:
[----:B------:R-:W-:Y:S05]  /*15f00*/  BSYNC.RECONVERGENT B2 ;  /* 0x0000000000027941 */ /* 0x000fea0003800200 */
.L_x_2654:
[----:B------:R-:W-:Y:S01]  /*15f10*/  ISETP.GT.AND P6, PT, R22, -0x1, PT ;  /* 0xffffffff1600780c */ /* 0x000fe20003fc4270 */
[----:B------:R-:W-:Y:S01]  /*15f20*/  BSSY.RECONVERGENT B2, `(.L_x_2656) ;  /* 0x000000b000027945 */ /* 0x000fe20003800200 */
[----:B------:R-:W-:-:S11]  /*15f30*/  ISETP.NE.AND P1, PT, R10, R23, PT ;  /* 0x000000170a00720c */ /* 0x000fd60003f25270 */
        /* <DEDUP_REMOVED lines=9> */
.L_x_2657:
[----:B------:R-:W-:Y:S05]  /*15fd0*/  BSYNC.RECONVERGENT B2 ;  /* 0x0000000000027941 */ /* 0x000fea0003800200 */
.L_x_2656:
[----:B------:R-:W-:Y:S01]  /*15fe0*/  ISETP.GT.AND P0, PT, R17, -0x1, PT ;  /* 0xffffffff1100780c */ /* 0x000fe20003f04270 */
[----:B------:R-:W-:Y:S01]  /*15ff0*/  BSSY.RECONVERGENT B2, `(.L_x_2658) ;  /* 0x000000b000027945 */ /* 0x000fe20003800200 */
[----:B------:R-:W-:-:S11]  /*16000*/  ISETP.EQ.AND P1, PT, R30, 0x2, !P1 ;  /* 0x000000021e00780c */ /* 0x000fd60004f22270 */
[----:B------:R-:W-:Y:S05]  /*16010*/  @P4 BRA P0, `(.L_x_2659) ;  /* 0x0000000000204947 */ /* 0x000fea0000000000 */
[----:B-1234-:R-:W-:-:S04]  /*16020*/  LOP3.LUT R6, R17, R26, RZ, 0x30, !PT ;  /* 0x0000001a11067212 */ /* 0x01efc800078e30ff */
[----:B------:R-:W1:Y:S02]  /*16030*/  POPC R7, R6 ;  /* 0x0000000600077309 */ /* 0x000e640000000000 */
[----:B-1----:R-:W-:-:S13]  /*16040*/  ISETP.NE.AND P0, PT, R7, 0x1, PT ;  /* 0x000000010700780c */ /* 0x002fda0003f05270 */
[----:B------:R-:W-:-:S04]  /*16050*/  @!P0 LOP3.LUT R6, R6, 0x80000000, RZ, 0xfc, !PT ;  /* 0x8000000006068812 */ /* 0x000fc800078efcff */
[----:B------:R-:W-:Y:S01]  /*16060*/  ISETP.NE.AND P0, PT, R17, R6, PT ;  /* 0x000000061100720c */ /* 0x000fe20003f05270 */
[----:B------:R1:W-:Y:S03]  /*16070*/  STL [R24+-0x74], R6 ;  /* 0xffff8c0618007387 */ /* 0x0003e60000100800 */
[----:B------:R-:W-:-:S04]  /*16080*/  SEL R10, RZ, 0x1, !P0 ;  /* 0x00000001ff0a7807 */ /* 0x000fc80004000000 */
[----:B------:R-:W-:-:S07]  /*16090*/  LOP3.LUT R27, R27, R10, RZ, 0xfc, !PT ;  /* 0x0000000a1b1b7212 */ /* 0x000fce00078efcff */
.L_x_2659:
[----:B------:R-:W-:Y:S05]  /*160a0*/  BSYNC.RECONVERGENT B2 ;  /* 0x0000000000027941 */ /* 0x000fea0003800200 */
.L_x_2658:
[----:B------:R-:W-:Y:S01]  /*160b0*/  ISETP.GT.AND P6, PT, R19, -0x1, PT ;  /* 0xffffffff1300780c */ /* 0x000fe20003fc4270 */
[----:B------:R-:W-:Y:S01]  /*160c0*/  BSSY.RECONVERGENT B2, `(.L_x_2660) ;  /* 0x000000c000027945 */ /* 0x000fe20003800200 */
[----:B------:R-:W-:Y:S02]  /*160d0*/  ISETP.GT.AND P0, PT, R21, -0x1, PT ;  /* 0xffffffff1500780c */ /* 0x000fe40003f04270 */
[----:B------:R-:W-:-:S09]  /*160e0*/  ISETP.GT.AND P4, PT, R23, -0x1, PT ;  /* 0xffffffff1700780c */ /* 0x000fd20003f84270 */
        /* <DEDUP_REMOVED lines=9> */
.L_x_2661:
[----:B------:R-:W-:Y:S05]  /*16180*/  BSYNC.RECONVERGENT B2 ;  /* 0x0000000000027941 */ /* 0x000fea0003800200 */
.L_x_2660:
[----:B------:R-:W-:Y:S04]  /*16190*/  BSSY.RECONVERGENT B2, `(.L_x_2662) ;  /* 0x000000a000027945 */ /* 0x000fe80003800200 */
[----:B------:R-:W-:Y:S05]  /*161a0*/  @P2 BRA P0, `(.L_x_2663) ;  /* 0x0000000000202947 */ /* 0x000fea0000000000 */
[----:B-1234-:R-:W-:-:S04]  /*161b0*/  LOP3.LUT R6, R21, R26, RZ, 0x30, !PT ;  /* 0x0000001a15067212 */ /* 0x01efc800078e30ff */
[----:B------:R-:W1:Y:S02]  /*161c0*/  POPC R7, R6 ;  /* 0x0000000600077309 */ /* 0x000e640000000000 */
[----:B-1----:R-:W-:-:S13]  /*161d0*/  ISETP.NE.AND P0, PT, R7, 0x1, PT ;  /* 0x000000010700780c */ /* 0x002fda0003f05270 */
[----:B------:R-:W-:-:S04]  /*161e0*/  @!P0 LOP3.LUT R6, R6, 0x80000000, RZ, 0xfc, !PT ;  /* 0x8000000006068812 */ /* 0x000fc800078efcff */
[----:B------:R-:W-:Y:S01]  /*161f0*/  ISETP.NE.AND P0, PT, R21, R6, PT ;  /* 0x000000061500720c */ /* 0x000fe20003f05270 */
[----:B------:R1:W-:Y:S03]  /*16200*/  STL [R24+0xc], R6 ;  /* 0x00000c0618007387 */ /* 0x0003e60000100800 */
[----:B------:R-:W-:-:S04]  /*16210*/  SEL R10, RZ, 0x1, !P0 ;  /* 0x00000001ff0a7807 */ /* 0x000fc80004000000 */
[----:B------:R-:W-:-:S07]  /*16220*/  LOP3.LUT R27, R27, R10, RZ, 0xfc, !PT ;  /* 0x0000000a1b1b7212 */ /* 0x000fce00078efcff */
.L_x_2663:
[----:B------:R-:W-:Y:S05]  /*16230*/  BSYNC.RECONVERGENT B2 ;  /* 0x0000000000027941 */ /* 0x000fea0003800200 */
.L_x_2662:
[----:B------:R-:W-:Y:S05]  /*16240*/  @P1 BRA P4, `(.L_x_2635) ;  /* 0x0000000000201947 */ /* 0x000fea0002000000 */
[----:B------:R-:W-:-:S04]  /*16250*/  LOP3.LUT R26, R23, R26, RZ, 0x30, !PT ;  /* 0x0000001a171a7212 */ /* 0x000fc800078e30ff */
[----:B-1234-:R-:W1:Y:S02]  /*16260*/  POPC R6, R26 ;  /* 0x0000001a00067309 */ /* 0x01ee640000000000 */
[----:B-1----:R-:W-:-:S13]  /*16270*/  ISETP.NE.AND P0, PT, R6, 0x1, PT ;  /* 0x000000010600780c */ /* 0x002fda0003f05270 */
[----:B------:R-:W-:-:S04]  /*16280*/  @!P0 LOP3.LUT R26, R26, 0x80000000, RZ, 0xfc, !PT ;  /* 0x800000001a1a8812 */ /* 0x000fc800078efcff */
[----:B------:R-:W-:Y:S01]  /*16290*/  ISETP.NE.AND P0, PT, R23, R26, PT ;  /* 0x0000001a1700720c */ /* 0x000fe20003f05270 */
[----:B------:R1:W-:Y:S03]  /*162a0*/  STL [R24+0x4c], R26 ;  /* 0x00004c1a18007387 */ /* 0x0003e60000100800 */
[----:B------:R-:W-:-:S04]  /*162b0*/  SEL R6, RZ, 0x1, !P0 ;  /* 0x00000001ff067807 */ /* 0x000fc80004000000 */
[----:B------:R-:W-:-:S07]  /*162c0*/  LOP3.LUT R27, R27, R6, RZ, 0xfc, !PT ;  /* 0x000000061b1b7212 */ /* 0x000fce00078efcff */
.L_x_2635:
[----:B------:R-:W-:Y:S05]  /*162d0*/  BSYNC.RECONVERGENT B1 ;  /* 0x0000000000017941 */ /* 0x000fea0003800200 */
.L_x_2634:
[----:B------:R-:W-:Y:S01]  /*162e0*/  LOP3.LUT R5, R2, R5, R27, 0xfe, !PT ;  /* 0x0000000502057212 */ /* 0x000fe200078efe1b */
[----:B-1234-:R-:W-:Y:S01]  /*162f0*/  VIADD R24, R24, 0x10 ;  /* 0x0000001018187836 */ /* 0x01efe20000000000 */
        /* <DEDUP_REMOVED lines=8> */
.L_x_2760:
        /* <DEDUP_REMOVED lines=108> */
.L_x_2667:
[----:B------:R-:W-:Y:S05]  /*16a40*/  BSYNC.RECONVERGENT B1 ;  /* 0x0000000000017941 */ /* 0x000fea0003800200 */
.L_x_2666:
        /* <DEDUP_REMOVED lines=12> */
.L_x_2669:
[----:B------:R-:W-:Y:S05]  /*16b10*/  BSYNC.RECONVERGENT B1 ;  /* 0x0000000000017941 */ /* 0x000fea0003800200 */
.L_x_2668:
        /* <DEDUP_REMOVED lines=12> */
.L_x_2671:
[----:B------:R-:W-:Y:S05]  /*16be0*/  BSYNC.RECONVERGENT B1 ;  /* 0x0000000000017941 */ /* 0x000fea0003800200 */
.L_x_2670:
        /* <DEDUP_REMOVED lines=12> */
.L_x_2673:
[----:B------:R-:W-:Y:S05]  /*16cb0*/  BSYNC.RECONVERGENT B1 ;  /* 0x0000000000017941 */ /* 0x000fea0003800200 */
.L_x_2672:
[----:B------:R-:W-:Y:S01]  /*16cc0*/  BSSY.RECONVERGENT B1, `(.L_x_2674) ;  /* 0x000000c000017945 */ /* 0x000fe20003800200 */
[----:B------:R-:W-:-:S03]  /*16cd0*/  ISETP.GE.AND P5, PT, R18, RZ, PT ;  /* 0x000000ff1200720c */ /* 0x000fc60003fa6270 */
[----:B------:R-:W-:Y:S10]  /*16ce0*/  @!P6 BRA `(.L_x_2675) ;  /* 0x000000000024e947 */ /* 0x000ff40003800000 */
[----:B------:R-:W-:-:S04]  /*16cf0*/  LOP3.LUT R28, R7, R26, RZ, 0x30, !PT ;  /* 0x0000001a071c7212 */ /* 0x000fc800078e30ff */
[----:B-1234-:R-:W1:Y:S02]  /*16d00*/  POPC R25, R28 ;  /* 0x0000001c00197309 */ /* 0x01ee640000000000 */
[----:B-1----:R-:W-:-:S13]  /*16d10*/  ISETP.NE.AND P6, PT, R25, 0x1, PT ;  /* 0x000000011900780c */ /* 0x002fda0003fc5270 */
[----:B------:R-:W-:-:S04]  /*16d20*/  @!P6 LOP3.LUT R28, R28, 0x80000000, RZ, 0xfc, !PT ;  /* 0x800000001c1ce812 */ /* 0x000fc800078efcff */
[----:B------:R-:W-:Y:S01]  /*16d30*/  ISETP.NE.AND P6, PT, R7, R28, PT ;  /* 0x0000001c0700720c */ /* 0x000fe20003fc5270 */
[----:B------:R1:W-:Y:S01]  /*16d40*/  STL [R5+-0x1c], R28 ;  /* 0xffffe41c05007387 */ /* 0x0003e20000100800 */
[----:B------:R-:W-:Y:S02]  /*16d50*/  IMAD.MOV.U32 R7, RZ, RZ, R28 ;  /* 0x000000ffff077224 */ /* 0x000fe400078e001c */
[----:B------:R-:W-:-:S04]  /*16d60*/  SEL R25, RZ, 0x1, !P6 ;  /* 0x00000001ff197807 */ /* 0x000fc80007000000 */
[----:B------:R-:W-:-:S07]  /*16d70*/  LOP3.LUT R2, R2, R25, RZ, 0xfc, !PT ;  /* 0x0000001902027212 */ /* 0x000fce00078efcff */
.L_x_2675:
[----:B------:R-:W-:Y:S05]  /*16d80*/  BSYNC.RECONVERGENT B1 ;  /* 0x0000000000017941 */ /* 0x000fea0003800200 */
.L_x_2674:
[----:B------:R-:W-:Y:S01]  /*16d90*/  BSSY.RECONVERGENT B1, `(.L_x_2676) ;  /* 0x000000c000017945 */ /* 0x000fe20003800200 */
[----:B------:R-:W-:-:S03]  /*16da0*/  ISETP.GE.AND P6, PT, R19, RZ, PT ;  /* 0x000000ff1300720c */ /* 0x000fc60003fc6270 */
[----:B------:R-:W-:Y:S10]  /*16db0*/  @!P0 BRA `(.L_x_2677) ;  /* 0x0000000000248947 */ /* 0x000ff40003800000 */
[----:B-1----:R-:W-:-:S04]  /*16dc0*/  LOP3.LUT R28, R11, R26, RZ, 0x30, !PT ;  /* 0x0000001a0b1c7212 */ /* 0x002fc800078e30ff */
[----:B--234-:R-:W1:Y:S02]  /*16dd0*/  POPC R25, R28 ;  /* 0x0000001c00197309 */ /* 0x01ce640000000000 */
[----:B-1----:R-:W-:-:S13]  /*16de0*/  ISETP.NE.AND P0, PT, R25, 0x1, PT ;  /* 0x000000011900780c */ /* 0x002fda0003f05270 */
[----:B------:R-:W-:-:S04]  /*16df0*/  @!P0 LOP3.LUT R28, R28, 0x80000000, RZ, 0xfc, !PT ;  /* 0x800000001c1c8812 */ /* 0x000fc800078efcff */
[----:B------:R-:W-:Y:S01]  /*16e00*/  ISETP.NE.AND P0, PT, R11, R28, PT ;  /* 0x0000001c0b00720c */ /* 0x000fe20003f05270 */
[----:B------:R1:W-:Y:S01]  /*16e10*/  STL [R5+-0xc], R28 ;  /* 0xfffff41c05007387 */ /* 0x0003e20000100800 */
[----:B------:R-:W-:Y:S02]  /*16e20*/  IMAD.MOV.U32 R11, RZ, RZ, R28 ;  /* 0x000000ffff0b7224 */ /* 0x000fe400078e001c */
[----:B------:R-:W-:-:S04]  /*16e30*/  SEL R25, RZ, 0x1, !P0 ;  /* 0x00000001ff197807 */ /* 0x000fc80004000000 */
[----:B------:R-:W-:-:S07]  /*16e40*/  LOP3.LUT R2, R2, R25, RZ, 0xfc, !PT ;  /* 0x0000001902027212 */ /* 0x000fce00078efcff */
.L_x_2677:
[----:B------:R-:W-:Y:S05]  /*16e50*/  BSYNC.RECONVERGENT B1 ;  /* 0x0000000000017941 */ /* 0x000fea0003800200 */
.L_x_2676:
        /* <DEDUP_REMOVED lines=8> */
[----:B------:R1:W-:Y:S01]  /*16ee0*/  STL [R5+0x4], R28 ;  /* 0x0000041c05007387 */ /* 0x0003e20000100800 */
[----:B------:R-:W-:Y:S02]  /*16ef0*/  IMAD.MOV.U32 R13, RZ, RZ, R28 ;  /* 0x000000ffff0d7224 */ /* 0x000fe400078e001c */
[----:B------:R-:W-:-:S04]  /*16f00*/  SEL R25, RZ, 0x1, !P1 ;  /* 0x00000001ff197807 */ /* 0x000fc80004800000 */
[----:B------:R-:W-:-:S07]  /*16f10*/  LOP3.LUT R2, R2, R25, RZ, 0xfc, !PT ;  /* 0x0000001902027212 */ /* 0x000fce00078efcff */
.L_x_2679:
[----:B------:R-:W-:Y:S05]  /*16f20*/  BSYNC.RECONVERGENT B1 ;  /* 0x0000000000017941 */ /* 0x000fea0003800200 */
.L_x_2678:
        /* <DEDUP_REMOVED lines=12> */
.L_x_2681:
[----:B------:R-:W-:Y:S05]  /*16ff0*/  BSYNC.RECONVERGENT B1 ;  /* 0x0000000000017941 */ /* 0x000fea0003800200 */
.L_x_2680:
        /* <DEDUP_REMOVED lines=12> */
.L_x_2683:
[----:B------:R-:W-:Y:S05]  /*170c0*/  BSYNC.RECONVERGENT B1 ;  /* 0x0000000000017941 */ /* 0x000fea0003800200 */
.L_x_2682:
        /* <DEDUP_REMOVED lines=12> */
.L_x_2685:
[----:B------:R-:W-:Y:S05]  /*17190*/  BSYNC.RECONVERGENT B1 ;  /* 0x0000000000017941 */ /* 0x000fea0003800200 */
.L_x_2684:
        /* <DEDUP_REMOVED lines=11> */
.L_x_2687:
[----:B------:R-:W-:Y:S05]  /*17250*/  BSYNC.RECONVERGENT B1 ;  /* 0x0000000000017941 */ /* 0x000fea0003800200 */
.L_x_2686:
        /* <DEDUP_REMOVED lines=11> */
.L_x_2689:
[----:B------:R-:W-:Y:S05]  /*17310*/  BSYNC.RECONVERGENT B1 ;  /* 0x0000000000017941 */ /* 0x000fea0003800200 */
.L_x_2688:
[----:B------:R-:W-:Y:S04]  /*17320*/  BSSY.RECONVERGENT B1, `(.L_x_2690) ;  /* 0x000000b000017945 */ /* 0x000fe80003800200 */
[----:B------:R-:W-:Y:S05]  /*17330*/  @!P4 BRA `(.L_x_2691) ;  /* 0x000000000024c947 */ /* 0x000fea0003800000 */
        /* <DEDUP_REMOVED lines=9> */
.L_x_2691:
[----:B------:R-:W-:Y:S05]  /*173d0*/  BSYNC.RECONVERGENT B1 ;  /* 0x0000000000017941 */ /* 0x000fea0003800200 */
.L_x_2690:
        /* <DEDUP_REMOVED lines=11> */
.L_x_2693:
[----:B------:R-:W-:Y:S05]  /*17490*/  BSYNC.RECONVERGENT B1 ;  /* 0x0000000000017941 */ /* 0x000fea0003800200 */
.L_x_2692:
[----:B------:R-:W-:Y:S04]  /*174a0*/  BSSY.RECONVERGENT B1, `(.L_x_2694) ;  /* 0x000000b000017945 */ /* 0x000fe80003800200 */
[----:B------:R-:W-:Y:S05]  /*174b0*/  @!P1 BRA `(.L_x_2695) ;  /* 0x0000000000249947 */ /* 0x000fea0003800000 */
        /* <DEDUP_REMOVED lines=9> */
.L_x_2695:
[----:B------:R-:W-:Y:S05]  /*17550*/  BSYNC.RECONVERGENT B1 ;  /* 0x0000000000017941 */ /* 0x000fea0003800200 */
.L_x_2694:
        /* <DEDUP_REMOVED lines=11> */
.L_x_2697:
[----:B------:R-:W-:Y:S05]  /*17610*/  BSYNC.RECONVERGENT B1 ;  /* 0x0000000000017941 */ /* 0x000fea0003800200 */
.L_x_2696:
[----:B------:R-:W5:Y:S01]  /*17620*/  POPC R31, R6 ;  /* 0x00000006001f7309 */ /* 0x000f620000000000 */
[----:B------:R0:W-:Y:S01]  /*17630*/  STL.128 [R1], RZ ;  /* 0x000000ff01007387 */ /* 0x0001e20000100c00 */
[----:B------:R-:W-:Y:S01]  /*17640*/  BSSY.RECONVERGENT B1, `(.L_x_2698) ;  /* 0x0000019000017945 */ /* 0x000fe20003800200 */
[----:B-1234-:R-:W-:Y:S02]  /*17650*/  IMAD.MOV.U32 R25, RZ, RZ, RZ ;  /* 0x000000ffff197224 */ /* 0x01efe400078e00ff */
        /* <DEDUP_REMOVED lines=23> */
.L_x_2699:
[----:B------:R-:W-:Y:S05]  /*177d0*/  BSYNC.RECONVERGENT B1 ;  /* 0x0000000000017941 */ /* 0x000fea0003800200 */
.L_x_2698:
        /* <DEDUP_REMOVED lines=17> */
.L_x_2701:
[----:B------:R-:W-:Y:S05]  /*178f0*/  BSYNC.RECONVERGENT B1 ;  /* 0x0000000000017941 */ /* 0x000fea0003800200 */
.L_x_2700:
        /* <DEDUP_REMOVED lines=17> */
.L_x_2703:
[----:B------:R-:W-:Y:S05]  /*17a10*/  BSYNC.RECONVERGENT B1 ;  /* 0x0000000000017941 */ /* 0x000fea0003800200 */
.L_x_2702:
        /* <DEDUP_REMOVED lines=17> */
.L_x_2705:
[----:B------:R-:W-:Y:S05]  /*17b30*/  BSYNC.RECONVERGENT B1 ;  /* 0x0000000000017941 */ /* 0x000fea0003800200 */
.L_x_2704:
        /* <DEDUP_REMOVED lines=17> */
.L_x_2707:
[----:B------:R-:W-:Y:S05]  /*17c50*/  BSYNC.RECONVERGENT B1 ;  /* 0x0000000000017941 */ /* 0x000fea0003800200 */
.L_x_2706:
        /* <DEDUP_REMOVED lines=17> */
.L_x_2709:
[----:B------:R-:W-:Y:S05]  /*17d70*/  BSYNC.RECONVERGENT B1 ;  /* 0x0000000000017941 */ /* 0x000fea0003800200 */
.L_x_2708:
        /* <DEDUP_REMOVED lines=17> */
.L_x_2711:
[----:B------:R-:W-:Y:S05]  /*17e90*/  BSYNC.RECONVERGENT B1 ;  /* 0x0000000000017941 */ /* 0x000fea0003800200 */
.L_x_2710:
        /* <DEDUP_REMOVED lines=17> */
.L_x_2713:
[----:B------:R-:W-:Y:S05]  /*17fb0*/  BSYNC.RECONVERGENT B1 ;  /* 0x0000000000017941 */ /* 0x000fea0003800200 */
.L_x_2712:
        /* <DEDUP_REMOVED lines=17> */
.L_x_2715:
[----:B------:R-:W-:Y:S05]  /*180d0*/  BSYNC.RECONVERGENT B1 ;  /* 0x0000000000017941 */ /* 0x000fea0003800200 */
.L_x_2714:
        /* <DEDUP_REMOVED lines=17> */
.L_x_2717:
[----:B------:R-:W-:Y:S05]  /*181f0*/  BSYNC.RECONVERGENT B1 ;  /* 0x0000000000017941 */ /* 0x000fea0003800200 */
.L_x_2716:
        /* <DEDUP_REMOVED lines=17> */
.L_x_2719:
[----:B------:R-:W-:Y:S05]  /*18310*/  BSYNC.RECONVERGENT B1 ;  /* 0x0000000000017941 */ /* 0x000fea0003800200 */
.L_x_2718:
        /* <DEDUP_REMOVED lines=17> */
.L_x_2721:
[----:B------:R-:W-:Y:S05]  /*18430*/  BSYNC.RECONVERGENT B1 ;  /* 0x0000000000017941 */ /* 0x000fea0003800200 */
.L_x_2720:
        /* <DEDUP_REMOVED lines=17> */
.L_x_2723:
[----:B------:R-:W-:Y:S05]  /*18550*/  BSYNC.RECONVERGENT B1 ;  /* 0x0000000000017941 */ /* 0x000fea0003800200 */
.L_x_2722:
        /* <DEDUP_REMOVED lines=17> */
.L_x_2725:
[----:B------:R-:W-:Y:S05]  /*18670*/  BSYNC.RECONVERGENT B1 ;  /* 0x0000000000017941 */ /* 0x000fea0003800200 */
.L_x_2724:
        /* <DEDUP_REMOVED lines=17> */
.L_x_2727:
[----:B------:R-:W-:Y:S05]  /*18790*/  BSYNC.RECONVERGENT B1 ;  /* 0x0000000000017941 */ /* 0x000fea0003800200 */
.L_x_2726:
        /* <DEDUP_REMOVED lines=19> */
.L_x_2729:
[----:B------:R-:W-:Y:S05]  /*188d0*/  BSYNC.RECONVERGENT B1 ;  /* 0x0000000000017941 */ /* 0x000fea0003800200 */
.L_x_2728:
        /* <DEDUP_REMOVED lines=15> */
[----:B------:R-:W-:Y:S02]  /*189d0*/  LOP3.LUT R28, R11, R25, RZ, 0xc0, !PT ;  /* 0x000000190b1c7212 */ /* 0x000fe400078ec0ff */
[----:B------:R-:W-:-:S03]  /*189e0*/  ISETP.NE.AND P2, PT, R31, R12, PT ;  /* 0x0000000c1f00720c */ /* 0x000fc60003f45270 */
[----:B------:R-:W-:Y:S02]  /*189f0*/  @!P0 LOP3.LUT R27, R6, R25, RZ, 0x30, !PT ;  /* 0x00000019061b8212 */ /* 0x000fe400078e30ff */
[----:B------:R-:W-:Y:S02]  /*18a00*/  ISETP.EQ.AND P2, PT, R33, 0x2, !P2 ;  /* 0x000000022100780c */ /* 0x000fe40005742270 */
[----:B------:R-:W1:Y:S02]  /*18a10*/  @!P0 POPC R26, R27 ;  /* 0x0000001b001a8309 */ /* 0x000e640000000000 */
        /* <DEDUP_REMOVED lines=8> */
[----:B------:R-:W-:-:S02]  /*18aa0*/  ISETP.NE.AND P4, PT, R6, R7, PT ;  /* 0x000000070600720c */ /* 0x000fc40003f85270 */
[----:B------:R-:W-:Y:S02]  /*18ab0*/  LOP3.LUT R6, R13, R25, RZ, 0xc0, !PT ;  /* 0x000000190d067212 */ /* 0x000fe400078ec0ff */
[----:B------:R-:W-:Y:S02]  /*18ac0*/  ISETP.NE.AND P3, PT, R28, R11, PT ;  /* 0x0000000b1c00720c */ /* 0x000fe40003f65270 */
[----:B------:R-:W-:Y:S02]  /*18ad0*/  ISETP.EQ.AND P1, PT, R34, 0x2, !P1 ;  /* 0x000000022200780c */ /* 0x000fe40004f22270 */
[----:B------:R-:W-:Y:S02]  /*18ae0*/  LOP3.LUT R28, R15, R25, RZ, 0xc0, !PT ;  /* 0x000000190f1c7212 */ /* 0x000fe400078ec0ff */
        /* <DEDUP_REMOVED lines=10> */
.L_x_2733:
[----:B------:R-:W-:Y:S05]  /*18b90*/  BSYNC.RECONVERGENT B2 ;  /* 0x0000000000027941 */ /* 0x000fea0003800200 */
.L_x_2732:
        /* <DEDUP_REMOVED lines=13> */
.L_x_2735:
[----:B------:R-:W-:Y:S05]  /*18c70*/  BSYNC.RECONVERGENT B2 ;  /* 0x0000000000027941 */ /* 0x000fea0003800200 */
.L_x_2734:
        /* <DEDUP_REMOVED lines=13> */
.L_x_2737:
[----:B------:R-:W-:Y:S05]  /*18d50*/  BSYNC.RECONVERGENT B2 ;  /* 0x0000000000027941 */ /* 0x000fea0003800200 */
.L_x_2736:
        /* <DEDUP_REMOVED lines=11> */
[----:B-123--:R-:W-:-:S04]  /*18e10*/  LOP3.LUT R6, R7, R25, RZ, 0x30, !PT ;  /* 0x0000001907067212 */ /* 0x00efc800078e30ff */
[----:B------:R-:W1:Y:S02]  /*18e20*/  POPC R10, R6 ;  /* 0x00000006000a7309 */ /* 0x000e640000000000 */
[----:B-1----:R-:W-:-:S13]  /*18e30*/  ISETP.NE.AND P4, PT, R10, 0x1, PT ;  /* 0x000000010a00780c */ /* 0x002fda0003f85270 */
[----:B------:R-:W-:-:S04]  /*18e40*/  @!P4 LOP3.LUT R6, R6, 0x80000000, RZ, 0xfc, !PT ;  /* 0x800000000606c812 */ /* 0x000fc800078efcff */
[----:B------:R-:W-:Y:S01]  /*18e50*/  ISETP.NE.AND P4, PT, R7, R6, PT ;  /* 0x000000060700720c */ /* 0x000fe20003f85270 */
[----:B------:R4:W-:Y:S03]  /*18e60*/  STL [R5+-0x1c], R6 ;  /* 0xffffe40605007387 */ /* 0x0009e60000100800 */
[----:B------:R-:W-:-:S04]  /*18e70*/  SEL R7, RZ, 0x1, !P4 ;  /* 0x00000001ff077807 */ /* 0x000fc80006000000 */
[----:B------:R-:W-:-:S07]  /*18e80*/  LOP3.LUT R26, R26, R7, RZ, 0xfc, !PT ;  /* 0x000000071a1a7212 */ /* 0x000fce00078efcff */
.L_x_2739:
[----:B------:R-:W-:Y:S05]  /*18e90*/  BSYNC.RECONVERGENT B2 ;  /* 0x0000000000027941 */ /* 0x000fea0003800200 */
.L_x_2738:
[----:B------:R-:W-:Y:S01]  /*18ea0*/  ISETP.GT.AND P6, PT, R11, -0x1, PT ;  /* 0xffffffff0b00780c */ /* 0x000fe20003fc4270 */
[----:B------:R-:W-:Y:S01]  /*18eb0*/  BSSY.RECONVERGENT B2, `(.L_x_2740) ;  /* 0x000000c000027945 */ /* 0x000fe20003800200 */
[----:B------:R-:W-:Y:S02]  /*18ec0*/  LOP3.LUT R29, R22, R25, RZ, 0xc0, !PT ;  /* 0x00000019161d7212 */ /* 0x000fe400078ec0ff */
[----:B------:R-:W-:-:S09]  /*18ed0*/  ISETP.NE.AND P4, PT, R27, R20, PT ;  /* 0x000000141b00720c */ /* 0x000fd20003f85270 */
        /* <DEDUP_REMOVED lines=9> */
.L_x_2741:
[----:B------:R-:W-:Y:S05]  /*18f70*/  BSYNC.RECONVERGENT B2 ;  /* 0x0000000000027941 */ /* 0x000fea0003800200 */
.L_x_2740:
        /* <DEDUP_REMOVED lines=13> */
.L_x_2743:
[----:B------:R-:W-:Y:S05]  /*19050*/  BSYNC.RECONVERGENT B2 ;  /* 0x0000000000027941 */ /* 0x000fea0003800200 */
.L_x_2742:
        /* <DEDUP_REMOVED lines=13> */
.L_x_2745:
[----:B------:R-:W-:Y:S05]  /*19130*/  BSYNC.RECONVERGENT B2 ;  /* 0x0000000000027941 */ /* 0x000fea0003800200 */
.L_x_2744:
        /* <DEDUP_REMOVED lines=13> */
.L_x_2747:
[----:B------:R-:W-:Y:S05]  /*19210*/  BSYNC.RECONVERGENT B2 ;  /* 0x0000000000027941 */ /* 0x000fea0003800200 */
.L_x_2746:
        /* <DEDUP_REMOVED lines=13> */
.L_x_2749:
[----:B------:R-:W-:Y:S05]  /*192f0*/  BSYNC.RECONVERGENT B2 ;  /* 0x0000000000027941 */ /* 0x000fea0003800200 */
.L_x_2748:
        /* <DEDUP_REMOVED lines=18> */
.L_x_2751:
[----:B------:R-:W-:Y:S05]  /*19420*/  BSYNC.RECONVERGENT B2 ;  /* 0x0000000000027941 */ /* 0x000fea0003800200 */
.L_x_2750:
[----:B------:R-:W-:Y:S01]  /*19430*/  ISETP.GT.AND P6, PT, R22, -0x1, PT ;  /* 0xffffffff1600780c */ /* 0x000fe20003fc4270 */
[----:B------:R-:W-:Y:S01]  /*19440*/  BSSY.RECONVERGENT B2, `(.L_x_2752) ;  /* 0x000000b000027945 */ /* 0x000fe20003800200 */
[----:B------:R-:W-:-:S11]  /*19450*/  ISETP.GT.AND P4, PT, R17, -0x1, PT ;  /* 0xffffffff1100780c */ /* 0x000fd60003f84270 */
        /* <DEDUP_REMOVED lines=9> */
.L_x_2753:
[----:B------:R-:W-:Y:S05]  /*194f0*/  BSYNC.RECONVERGENT B2 ;  /* 0x0000000000027941 */ /* 0x000fea0003800200 */
.L_x_2752:
[----:B------:R-:W-:Y:S04]  /*19500*/  BSSY.RECONVERGENT B2, `(.L_x_2754) ;  /* 0x000000a000027945 */ /* 0x000fe80003800200 */
        /* <DEDUP_REMOVED lines=9> */
.L_x_2755:
[----:B------:R-:W-:Y:S05]  /*195a0*/  BSYNC.RECONVERGENT B2 ;  /* 0x0000000000027941 */ /* 0x000fea0003800200 */
.L_x_2754:
        /* <DEDUP_REMOVED lines=13> */
.L_x_2757:
[----:B------:R-:W-:Y:S05]  /*19680*/  BSYNC.RECONVERGENT B2 ;  /* 0x0000000000027941 */ /* 0x000fea0003800200 */
.L_x_2756:
        /* <DEDUP_REMOVED lines=10> */
.L_x_2759:
[----:B------:R-:W-:Y:S05]  /*19730*/  BSYNC.RECONVERGENT B2 ;  /* 0x0000000000027941 */ /* 0x000fea0003800200 */
.L_x_2758:
        /* <DEDUP_REMOVED lines=9> */
.L_x_2731:
[----:B------:R-:W-:Y:S05]  /*197d0*/  BSYNC.RECONVERGENT B1 ;  /* 0x0000000000017941 */ /* 0x000fea0003800200 */
.L_x_2730:
[----:B------:R-:W-:Y:S01]  /*197e0*/  ISETP.NE.AND P0, PT, R30, RZ, PT ;  /* 0x000000ff1e00720c */ /* 0x000fe20003f05270 */
[----:B-1234-:R-:W-:Y:S01]  /*197f0*/  VIADD R5, R5, 0x40 ;  /* 0x0000004005057836 */ /* 0x01efe20000000000 */
[----:B------:R-:W-:-:S11]  /*19800*/  LOP3.LUT R9, R2, R9, R26, 0xfe, !PT ;  /* 0x0000000902097212 */ /* 0x000fd600078efe1a */
[----:B------:R-:W-:Y:S05]  /*19810*/  @P0 BRA `(.L_x_2760) ;  /* 0xffffffc800d80947 */ /* 0x000fea000383ffff */
[----:B------:R-:W-:-:S13]  /*19820*/  ISETP.NE.AND P0, PT, R9, 0x3, PT ;  /* 0x000000030900780c */ /* 0x000fda0003f05270 */
[----:B------:R-:W-:Y:S05]  /*19830*/  @!P0 BRA `(.L_x_2472) ;  /* 0x0000019c007c8947 */ /* 0x000fea0003800000 */
[----:B------:R-:W-:-:S07]  /*19840*/  IMAD.MOV.U32 R6, RZ, RZ, RZ ;  /* 0x000000ffff067224 */ /* 0x000fce00078e00ff */
.L_x_2857:
        /* <DEDUP_REMOVED lines=107> */
.L_x_2762:
[----:B------:R-:W-:Y:S05]  /*19f00*/  BSYNC.RECONVERGENT B1 ;  /* 0x0000000000017941 */ /* 0x000fea0003800200 */
.L_x_2761:
        /* <DEDUP_REMOVED lines=13> */
.L_x_2764:
[----:B------:R-:W-:Y:S05]  /*19fe0*/  BSYNC.RECONVERGENT B1 ;  /* 0x0000000000017941 */ /* 0x000fea0003800200 */
.L_x_2763:
        /* <DEDUP_REMOVED lines=12> */
.L_x_2766:
[----:B------:R-:W-:Y:S05]  /*1a0b0*/  BSYNC.RECONVERGENT B1 ;  /* 0x0000000000017941 */ /* 0x000fea0003800200 */
.L_x_2765:
        /* <DEDUP_REMOVED lines=12> */
.L_x_2768:
[----:B------:R-:W-:Y:S05]  /*1a180*/  BSYNC.RECONVERGENT B1 ;  /* 0x0000000000017941 */ /* 0x000fea0003800200 */
.L_x_2767:
        /* <DEDUP_REMOVED lines=12> */
.L_x_2770:
[----:B------:R-:W-:Y:S05]  /*1a250*/  BSYNC.RECONVERGENT B1 ;  /* 0x0000000000017941 */ /* 0x000fea0003800200 */
.L_x_2769:
        /* <DEDUP_REMOVED lines=12> */
.L_x_2772:
[----:B------:R-:W-:Y:S05]  /*1a320*/  BSYNC.RECONVERGENT B1 ;  /* 0x0000000000017941 */ /* 0x000fea0003800200 */
.L_x_2771:
        /* <DEDUP_REMOVED lines=12> */
.L_x_2774:
[----:B------:R-:W-:Y:S05]  /*1a3f0*/  BSYNC.RECONVERGENT B1 ;  /* 0x0000000000017941 */ /* 0x000fea0003800200 */
.L_x_2773:
        /* <DEDUP_REMOVED lines=12> */
.L_x_2776:
[----:B------:R-:W-:Y:S05]  /*1a4c0*/  BSYNC.RECONVERGENT B1 ;  /* 0x0000000000017941 */ /* 0x000fea0003800200 */
.L_x_2775:
        /* <DEDUP_REMOVED lines=12> */
.L_x_2778:
[----:B------:R-:W-:Y:S05]  /*1a590*/  BSYNC.RECONVERGENT B1 ;  /* 0x0000000000017941 */ /* 0x000fea0003800200 */
.L_x_2777:
        /* <DEDUP_REMOVED lines=12> */
.L_x_2780:
[----:B------:R-:W-:Y:S05]  /*1a660*/  BSYNC.RECONVERGENT B1 ;  /* 0x0000000000017941 */ /* 0x000fea0003800200 */
.L_x_2779:
        /* <DEDUP_REMOVED lines=12> */
.L_x_2782:
[----:B------:R-:W-:Y:S05]  /*1a730*/  BSYNC.RECONVERGENT B1 ;  /* 0x0000000000017941 */ /* 0x000fea0003800200 */
.L_x_2781:
        /* <DEDUP_REMOVED lines=11> */
.L_x_2784:
[----:B------:R-:W-:Y:S05]  /*1a7f0*/  BSYNC.RECONVERGENT B1 ;  /* 0x0000000000017941 */ /* 0x000fea0003800200 */
.L_x_2783:
        /* <DEDUP_REMOVED lines=11> */
.L_x_2786:
[----:B------:R-:W-:Y:S05]  /*1a8b0*/  BSYNC.RECONVERGENT B1 ;  /* 0x0000000000017941 */ /* 0x000fea0003800200 */
.L_x_2785:
        /* <DEDUP_REMOVED lines=11> */
.L_x_2788:
[----:B------:R-:W-:Y:S05]  /*1a970*/  BSYNC.RECONVERGENT B1 ;  /* 0x0000000000017941 */ /* 0x000fea0003800200 */
.L_x_2787:
        /* <DEDUP_REMOVED lines=11> */
.L_x_2790:
[----:B------:R-:W-:Y:S05]  /*1aa30*/  BSYNC.RECONVERGENT B1 ;  /* 0x0000000000017941 */ /* 0x000fea0003800200 */
.L_x_2789:
        /* <DEDUP_REMOVED lines=11> */
.L_x_2792:
[----:B------:R-:W-:Y:S05]  /*1aaf0*/  BSYNC.RECONVERGENT B1 ;  /* 0x0000000000017941 */ /* 0x000fea0003800200 */
.L_x_2791:
        /* <DEDUP_REMOVED lines=11> */
.L_x_2794:
[----:B------:R-:W-:Y:S05]  /*1abb0*/  BSYNC.RECONVERGENT B1 ;  /* 0x0000000000017941 */ /* 0x000fea0003800200 */
.L_x_2793:
        /* <DEDUP_REMOVED lines=18> */
[----:B---34-:R-:W-:-:S04]  /*1ace0*/  LOP3.LUT R26, R28, R5, RZ, 0x3c, !PT ;  /* 0x000000051c1a7212 */ /* 0x018fc800078e3cff */
        /* <DEDUP_REMOVED lines=8> */
.L_x_2796:
[----:B------:R-:W-:Y:S05]  /*1ad70*/  BSYNC.RECONVERGENT B1 ;  /* 0x0000000000017941 */ /* 0x000fea0003800200 */
.L_x_2795:
        /* <DEDUP_REMOVED lines=9> */
[----:B------:R-:W-:-:S04]  /*1ae10*/  LOP3.LUT R26, R29, R24, RZ, 0x3c, !PT ;  /* 0x000000181d1a7212 */ /* 0x000fc800078e3cff */
[----:B--2---:R-:W2:Y:S02]  /*1ae20*/  FLO.U32 R27, R26 ;  /* 0x0000001a001b7300 */ /* 0x004ea400000e0000 */
[----:B--2---:R-:W-:-:S05]  /*1ae30*/  IMAD R27, R27, 0x4, R0 ;  /* 0x000000041b1b7824 */ /* 0x004fca00078e0200 */
[----:B------:R-:W2:Y:S02]  /*1ae40*/  LDL R28, [R27] ;  /* 0x000000001b1c7983 */ /* 0x000ea40000100800 */
[----:B--2---:R-:W-:-:S13]  /*1ae50*/  LOP3.LUT P0, RZ, R28, R29, RZ, 0xc0, !PT ;  /* 0x0000001d1cff7212 */ /* 0x004fda000780c0ff */
[----:B------:R-:W-:Y:S02]  /*1ae60*/  @!P0 LOP3.LUT R28, R28, R29, RZ, 0xfc, !PT ;  /* 0x0000001d1c1c8212 */ /* 0x000fe400078efcff */
[----:B------:R-:W-:-:S03]  /*1ae70*/  @P0 LOP3.LUT R25, R24, R25, RZ, 0xfc, !PT ;  /* 0x0000001918190212 */ /* 0x000fc600078efcff */
[----:B------:R2:W-:Y:S04]  /*1ae80*/  @!P0 STL [R27], R28 ;  /* 0x0000001c1b008387 */ /* 0x0005e80000100800 */
.L_x_2798:
[----:B------:R-:W-:Y:S05]  /*1ae90*/  BSYNC.RECONVERGENT B1 ;  /* 0x0000000000017941 */ /* 0x000fea0003800200 */
.L_x_2797:
        /* <DEDUP_REMOVED lines=9> */
[----:B------:R-:W-:-:S04]  /*1af30*/  LOP3.LUT R26, R28, R23, RZ, 0x3c, !PT ;  /* 0x000000171c1a7212 */ /* 0x000fc800078e3cff */
[----:B------:R-:W2:Y:S02]  /*1af40*/  FLO.U32 R27, R26 ;  /* 0x0000001a001b7300 */ /* 0x000ea400000e0000 */
[----:B--2---:R-:W-:-:S05]  /*1af50*/  IMAD R27, R27, 0x4, R0 ;  /* 0x000000041b1b7824 */ /* 0x004fca00078e0200 */
[----:B------:R-:W2:Y:S02]  /*1af60*/  LDL R29, [R27] ;  /* 0x000000001b1d7983 */ /* 0x000ea40000100800 */
[----:B--2---:R-:W-:-:S13]  /*1af70*/  LOP3.LUT P0, RZ, R29, R28, RZ, 0xc0, !PT ;  /* 0x0000001c1dff7212 */ /* 0x004fda000780c0ff */
[----:B------:R-:W-:Y:S02]  /*1af80*/  @!P0 LOP3.LUT R28, R29, R28, RZ, 0xfc, !PT ;  /* 0x0000001c1d1c8212 */ /* 0x000fe400078efcff */
[----:B------:R-:W-:-:S03]  /*1af90*/  @P0 LOP3.LUT R25, R23, R25, RZ, 0xfc, !PT ;  /* 0x0000001917190212 */ /* 0x000fc600078efcff */
[----:B------:R2:W-:Y:S04]  /*1afa0*/  @!P0 STL [R27], R28 ;  /* 0x0000001c1b008387 */ /* 0x0005e80000100800 */
.L_x_2800:
[----:B------:R-:W-:Y:S05]  /*1afb0*/  BSYNC.RECONVERGENT B1 ;  /* 0x0000000000017941 */ /* 0x000fea0003800200 */
.L_x_2799:
        /* <DEDUP_REMOVED lines=17> */
.L_x_2802:
[----:B------:R-:W-:Y:S05]  /*1b0d0*/  BSYNC.RECONVERGENT B1 ;  /* 0x0000000000017941 */ /* 0x000fea0003800200 */
.L_x_2801:
        /* <DEDUP_REMOVED lines=17> */
.L_x_2804:
[----:B------:R-:W-:Y:S05]  /*1b1f0*/  BSYNC.RECONVERGENT B1 ;  /* 0x0000000000017941 */ /* 0x000fea0003800200 */
.L_x_2803:
        /* <DEDUP_REMOVED lines=17> */
.L_x_2806:
[----:B------:R-:W-:Y:S05]  /*1b310*/  BSYNC.RECONVERGENT B1 ;  /* 0x0000000000017941 */ /* 0x000fea0003800200 */
.L_x_2805:
        /* <DEDUP_REMOVED lines=17> */
.L_x_2808:
[----:B------:R-:W-:Y:S05]  /*1b430*/  BSYNC.RECONVERGENT B1 ;  /* 0x0000000000017941 */ /* 0x000fea0003800200 */
.L_x_2807:
        /* <DEDUP_REMOVED lines=17> */
.L_x_2810:
[----:B------:R-:W-:Y:S05]  /*1b550*/  BSYNC.RECONVERGENT B1 ;  /* 0x0000000000017941 */ /* 0x000fea0003800200 */
.L_x_2809:
        /* <DEDUP_REMOVED lines=17> */
.L_x_2812:
[----:B------:R-:W-:Y:S05]  /*1b670*/  BSYNC.RECONVERGENT B1 ;  /* 0x0000000000017941 */ /* 0x000fea0003800200 */
.L_x_2811:
        /* <DEDUP_REMOVED lines=17> */
.L_x_2814:
[----:B------:R-:W-:Y:S05]  /*1b790*/  BSYNC.RECONVERGENT B1 ;  /* 0x0000000000017941 */ /* 0x000fea0003800200 */
.L_x_2813:
        /* <DEDUP_REMOVED lines=17> */
.L_x_2816:
[----:B------:R-:W-:Y:S05]  /*1b8b0*/  BSYNC.RECONVERGENT B1 ;  /* 0x0000000000017941 */ /* 0x000fea0003800200 */
.L_x_2815:
        /* <DEDUP_REMOVED lines=17> */
.L_x_2818:
[----:B------:R-:W-:Y:S05]  /*1b9d0*/  BSYNC.RECONVERGENT B1 ;  /* 0x0000000000017941 */ /* 0x000fea0003800200 */
.L_x_2817:
        /* <DEDUP_REMOVED lines=17> */
.L_x_2820:
[----:B------:R-:W-:Y:S05]  /*1baf0*/  BSYNC.RECONVERGENT B1 ;  /* 0x0000000000017941 */ /* 0x000fea0003800200 */
.L_x_2819:
        /* <DEDUP_REMOVED lines=17> */
.L_x_2822:
[----:B------:R-:W-:Y:S05]  /*1bc10*/  BSYNC.RECONVERGENT B1 ;  /* 0x0000000000017941 */ /* 0x000fea0003800200 */
.L_x_2821:
        /* <DEDUP_REMOVED lines=17> */
.L_x_2824:
[----:B------:R-:W-:Y:S05]  /*1bd30*/  BSYNC.RECONVERGENT B1 ;  /* 0x0000000000017941 */ /* 0x000fea0003800200 */
.L_x_2823:
        /* <DEDUP_REMOVED lines=16> */
[----:B--2---:R-:W-:-:S04]  /*1be40*/  LOP3.LUT P0, RZ, R28, R27, RZ, 0xc0, !PT ;  /* 0x0000001b1cff7212 */ /* 0x004fc8000780c0ff */
[----:B------:R-:W-:-:S04]  /*1be50*/  SEL R28, R10, RZ, P0 ;  /* 0x000000ff0a1c7207 */ /* 0x000fc80000000000 */
[----:B------:R-:W-:-:S07]  /*1be60*/  LOP3.LUT R25, R25, R28, RZ, 0xfc, !PT ;  /* 0x0000001c19197212 */ /* 0x000fce00078efcff */
.L_x_2826:
[----:B------:R-:W-:Y:S05]  /*1be70*/  BSYNC.RECONVERGENT B1 ;  /* 0x0000000000017941 */ /* 0x000fea0003800200 */
.L_x_2825:
        /* <DEDUP_REMOVED lines=43> */
.L_x_2830:
[----:B------:R-:W-:Y:S05]  /*1c130*/  BSYNC.RECONVERGENT B2 ;  /* 0x0000000000027941 */ /* 0x000fea0003800200 */
.L_x_2829:
        /* <DEDUP_REMOVED lines=13> */
.L_x_2832:
[----:B------:R-:W-:Y:S05]  /*1c210*/  BSYNC.RECONVERGENT B2 ;  /* 0x0000000000027941 */ /* 0x000fea0003800200 */
.L_x_2831:
        /* <DEDUP_REMOVED lines=13> */
.L_x_2834:
[----:B------:R-:W-:Y:S05]  /*1c2f0*/  BSYNC.RECONVERGENT B2 ;  /* 0x0000000000027941 */ /* 0x000fea0003800200 */
.L_x_2833:
        /* <DEDUP_REMOVED lines=19> */
.L_x_2836:
[----:B------:R-:W-:Y:S05]  /*1c430*/  BSYNC.RECONVERGENT B2 ;  /* 0x0000000000027941 */ /* 0x000fea0003800200 */
.L_x_2835:
        /* <DEDUP_REMOVED lines=13> */
.L_x_2838:
[----:B------:R-:W-:Y:S05]  /*1c510*/  BSYNC.RECONVERGENT B2 ;  /* 0x0000000000027941 */ /* 0x000fea0003800200 */
.L_x_2837:
        /* <DEDUP_REMOVED lines=13> */
.L_x_2840:
[----:B------:R-:W-:Y:S05]  /*1c5f0*/  BSYNC.RECONVERGENT B2 ;  /* 0x0000000000027941 */ /* 0x000fea0003800200 */
.L_x_2839:
        /* <DEDUP_REMOVED lines=13> */
.L_x_2842:
[----:B------:R-:W-:Y:S05]  /*1c6d0*/  BSYNC.RECONVERGENT B2 ;  /* 0x0000000000027941 */ /* 0x000fea0003800200 */
.L_x_2841:
        /* <DEDUP_REMOVED lines=13> */
.L_x_2844:
[----:B------:R-:W-:Y:S05]  /*1c7b0*/  BSYNC.RECONVERGENT B2 ;  /* 0x0000000000027941 */ /* 0x000fea0003800200 */
.L_x_2843:
        /* <DEDUP_REMOVED lines=13> */
.L_x_2846:
[----:B------:R-:W-:Y:S05]  /*1c890*/  BSYNC.RECONVERGENT B2 ;  /* 0x0000000000027941 */ /* 0x000fea0003800200 */
.L_x_2845:
        /* <DEDUP_REMOVED lines=18> */
.L_x_2848:
[----:B------:R-:W-:Y:S05]  /*1c9c0*/  BSYNC.RECONVERGENT B2 ;  /* 0x0000000000027941 */ /* 0x000fea0003800200 */
.L_x_2847:
        /* <DEDUP_REMOVED lines=12> */
.L_x_2850:
[----:B------:R-:W-:Y:S05]  /*1ca90*/  BSYNC.RECONVERGENT B2 ;  /* 0x0000000000027941 */ /* 0x000fea0003800200 */
.L_x_2849:
        /* <DEDUP_REMOVED lines=10> */
.L_x_2852:
[----:B------:R-:W-:Y:S05]  /*1cb40*/  BSYNC.RECONVERGENT B2 ;  /* 0x0000000000027941 */ /* 0x000fea0003800200 */
.L_x_2851:
        /* <DEDUP_REMOVED lines=13> */
.L_x_2854:
[----:B------:R-:W-:Y:S05]  /*1cc20*/  BSYNC.RECONVERGENT B2 ;  /* 0x0000000000027941 */ /* 0x000fea0003800200 */
.L_x_2853:
        /* <DEDUP_REMOVED lines=10> */
.L_x_2856:
[----:B------:R-:W-:Y:S05]  /*1ccd0*/  BSYNC.RECONVERGENT B2 ;  /* 0x0000000000027941 */ /* 0x000fea0003800200 */
.L_x_2855:
        /* <DEDUP_REMOVED lines=9> */
.L_x_2828:
[----:B------:R-:W-:Y:S05]  /*1cd70*/  BSYNC.RECONVERGENT B1 ;  /* 0x0000000000017941 */ /* 0x000fea0003800200 */
.L_x_2827:
[----:B------:R-:W-:Y:S02]  /*1cd80*/  ISETP.NE.AND P0, PT, R31, RZ, PT ;  /* 0x000000ff1f00720c */ /* 0x000fe40003f05270 */
[----:B------:R-:W-:-:S11]  /*1cd90*/  LOP3.LUT R9, R2, R9, R26, 0xfe, !PT ;  /* 0x0000000902097212 */ /* 0x000fd600078efe1a */
[----:B------:R-:W-:Y:S05]  /*1cda0*/  @P0 BRA `(.L_x_2857) ;  /* 0xffffffc800a80947 */ /* 0x000fea000383ffff */
[----:B------:R-:W-:-:S13]  /*1cdb0*/  ISETP.NE.AND P0, PT, R9, 0x3, PT ;  /* 0x000000030900780c */ /* 0x000fda0003f05270 */
[----:B------:R-:W-:Y:S05]  /*1cdc0*/  @!P0 BRA `(.L_x_2472) ;  /* 0x0000016800188947 */ /* 0x000fea0003800000 */
[----:B--2-4-:R-:W-:-:S07]  /*1cdd0*/  IMAD.MOV.U32 R5, RZ, RZ, RZ ;  /* 0x000000ffff057224 */ /* 0x014fce00078e00ff */
.L_x_2953:
[C---:B------:R-:W-:Y:S02]  /*1cde0*/  IMAD R24, R5.reuse, 0x40, R8 ;  /* 0x0000004005187824 */ /* 0x040fe400078e0208 */
[----:B------:R-:W-:Y:S02]  /*1cdf0*/  VIADD R5, R5, 0x4 ;  /* 0x0000000405057836 */ /* 0x000fe40000000000 */
[----:B------:R-:W-:-:S03]  /*1ce00*/  IMAD.MOV.U32 R25, RZ, RZ, RZ ;  /* 0x000000ffff197224 */ /* 0x000fc600078e00ff */
[----:B------:R-:W-:-:S04]  /*1ce10*/  ISETP.GE.U32.AND P0, PT, R5, 0x10, PT ;  /* 0x000000100500780c */ /* 0x000fc80003f06070 */
[----:B------:R-:W-:-:S09]  /*1ce20*/  P2R R32, PR, RZ, 0x1 ;  /* 0x00000001ff207803 */ /* 0x000fd20000000000 */
.L_x_2952:
[----:B------:R-:W2:Y:S04]  /*1ce30*/  LDL.64 R10, [R24+-0x40] ;  /* 0xffffc000180a7983 */ /* 0x000ea80000100a00 */
[----:B-1-3--:R-:W3:Y:S04]  /*1ce40*/  LDL.64 R6, [R24+-0x80] ;  /* 0xffff800018067983 */ /* 0x00aee80000100a00 */
        /* <DEDUP_REMOVED lines=105> */
.L_x_2859:
[----:B------:R-:W-:Y:S05]  /*1d4e0*/  BSYNC.RECONVERGENT B1 ;  /* 0x0000000000017941 */ /* 0x000fea0003800200 */
.L_x_2858:
        /* <DEDUP_REMOVED lines=12> */
.L_x_2861:
[----:B------:R-:W-:Y:S05]  /*1d5b0*/  BSYNC.RECONVERGENT B1 ;  /* 0x0000000000017941 */ /* 0x000fea0003800200 */
.L_x_2860:
        /* <DEDUP_REMOVED lines=12> */
.L_x_2863:
[----:B------:R-:W-:Y:S05]  /*1d680*/  BSYNC.RECONVERGENT B1 ;  /* 0x0000000000017941 */ /* 0x000fea0003800200 */
.L_x_2862:
        /* <DEDUP_REMOVED lines=12> */
.L_x_2865:
[----:B------:R-:W-:Y:S05]  /*1d750*/  BSYNC.RECONVERGENT B1 ;  /* 0x0000000000017941 */ /* 0x000fea0003800200 */
.L_x_2864:
        /* <DEDUP_REMOVED lines=12> */
.L_x_2867:
[----:B------:R-:W-:Y:S05]  /*1d820*/  BSYNC.RECONVERGENT B1 ;  /* 0x0000000000017941 */ /* 0x000fea0003800200 */
.L_x_2866:
        /* <DEDUP_REMOVED lines=12> */
.L_x_2869:
[----:B------:R-:W-:Y:S05]  /*1d8f0*/  BSYNC.RECONVERGENT B1 ;  /* 0x0000000000017941 */ /* 0x000fea0003800200 */
.L_x_2868:
        /* <DEDUP_REMOVED lines=12> */
.L_x_2871:
[----:B------:R-:W-:Y:S05]  /*1d9c0*/  BSYNC.RECONVERGENT B1 ;  /* 0x0000000000017941 */ /* 0x000fea0003800200 */
.L_x_2870:
        /* <DEDUP_REMOVED lines=12> */
.L_x_2873:
[----:B------:R-:W-:Y:S05]  /*1da90*/  BSYNC.RECONVERGENT B1 ;  /* 0x0000000000017941 */ /* 0x000fea0003800200 */
.L_x_2872:
        /* <DEDUP_REMOVED lines=12> */
.L_x_2875:
[----:B------:R-:W-:Y:S05]  /*1db60*/  BSYNC.RECONVERGENT B1 ;  /* 0x0000000000017941 */ /* 0x000fea0003800200 */
.L_x_2874:
        /* <DEDUP_REMOVED lines=12> */
.L_x_2877:
[----:B------:R-:W-:Y:S05]  /*1dc30*/  BSYNC.RECONVERGENT B1 ;  /* 0x0000000000017941 */ /* 0x000fea0003800200 */
.L_x_2876:
        /* <DEDUP_REMOVED lines=12> */
.L_x_2879:
[----:B------:R-:W-:Y:S05]  /*1dd00*/  BSYNC.RECONVERGENT B1 ;  /* 0x0000000000017941 */ /* 0x000fea0003800200 */
.L_x_2878:
        /* <DEDUP_REMOVED lines=11> */
.L_x_2881:
[----:B------:R-:W-:Y:S05]  /*1ddc0*/  BSYNC.RECONVERGENT B1 ;  /* 0x0000000000017941 */ /* 0x000fea0003800200 */
.L_x_2880:
        /* <DEDUP_REMOVED lines=11> */
.L_x_2883:
[----:B------:R-:W-:Y:S05]  /*1de80*/  BSYNC.RECONVERGENT B1 ;  /* 0x0000000000017941 */ /* 0x000fea0003800200 */
.L_x_2882:
        /* <DEDUP_REMOVED lines=11> */
.L_x_2885:
[----:B------:R-:W-:Y:S05]  /*1df40*/  BSYNC.RECONVERGENT B1 ;  /* 0x0000000000017941 */ /* 0x000fea0003800200 */
.L_x_2884:
        /* <DEDUP_REMOVED lines=11> */
.L_x_2887:
[----:B------:R-:W-:Y:S05]  /*1e000*/  BSYNC.RECONVERGENT B1 ;  /* 0x0000000000017941 */ /* 0x000fea0003800200 */
.L_x_2886:
        /* <DEDUP_REMOVED lines=11> */
.L_x_2889:
[----:B------:R-:W-:Y:S05]  /*1e0c0*/  BSYNC.RECONVERGENT B1 ;  /* 0x0000000000017941 */ /* 0x000fea0003800200 */
.L_x_2888:
        /* <DEDUP_REMOVED lines=27> */
.L_x_2891:
[----:B------:R-:W-:Y:S05]  /*1e280*/  BSYNC.RECONVERGENT B1 ;  /* 0x0000000000017941 */ /* 0x000fea0003800200 */
.L_x_2890:
        /* <DEDUP_REMOVED lines=17> */
.L_x_2893:
[----:B------:R-:W-:Y:S05]  /*1e3a0*/  BSYNC.RECONVERGENT B1 ;  /* 0x0000000000017941 */ /* 0x000fea0003800200 */
.L_x_2892:
        /* <DEDUP_REMOVED lines=17> */
.L_x_2895:
[----:B------:R-:W-:Y:S05]  /*1e4c0*/  BSYNC.RECONVERGENT B1 ;  /* 0x0000000000017941 */ /* 0x000fea0003800200 */
.L_x_2894:
        /* <DEDUP_REMOVED lines=17> */
.L_x_2897:
[----:B------:R-:W-:Y:S05]  /*1e5e0*/  BSYNC.RECONVERGENT B1 ;  /* 0x0000000000017941 */ /* 0x000fea0003800200 */
.L_x_2896:
        /* <DEDUP_REMOVED lines=17> */
.L_x_2899:
[----:B------:R-:W-:Y:S05]  /*1e700*/  BSYNC.RECONVERGENT B1 ;  /* 0x0000000000017941 */ /* 0x000fea0003800200 */
.L_x_2898:
        /* <DEDUP_REMOVED lines=17> */
.L_x_2901:
[----:B------:R-:W-:Y:S05]  /*1e820*/  BSYNC.RECONVERGENT B1 ;  /* 0x0000000000017941 */ /* 0x000fea0003800200 */
.L_x_2900:
        /* <DEDUP_REMOVED lines=17> */
.L_x_2903:
[----:B------:R-:W-:Y:S05]  /*1e940*/  BSYNC.RECONVERGENT B1 ;  /* 0x0000000000017941 */ /* 0x000fea0003800200 */
.L_x_2902:
        /* <DEDUP_REMOVED lines=17> */
.L_x_2905:
[----:B------:R-:W-:Y:S05]  /*1ea60*/  BSYNC.RECONVERGENT B1 ;  /* 0x0000000000017941 */ /* 0x000fea0003800200 */
.L_x_2904:
        /* <DEDUP_REMOVED lines=17> */
.L_x_2907:
[----:B------:R-:W-:Y:S05]  /*1eb80*/  BSYNC.RECONVERGENT B1 ;  /* 0x0000000000017941 */ /* 0x000fea0003800200 */
.L_x_2906:
        /* <DEDUP_REMOVED lines=17> */
.L_x_2909:
[----:B------:R-:W-:Y:S05]  /*1eca0*/  BSYNC.RECONVERGENT B1 ;  /* 0x0000000000017941 */ /* 0x000fea0003800200 */
.L_x_2908:
        /* <DEDUP_REMOVED lines=17> */
.L_x_2911:
[----:B------:R-:W-:Y:S05]  /*1edc0*/  BSYNC.RECONVERGENT B1 ;  /* 0x0000000000017941 */ /* 0x000fea0003800200 */
.L_x_2910:
        /* <DEDUP_REMOVED lines=17> */
.L_x_2913:
[----:B------:R-:W-:Y:S05]  /*1eee0*/  BSYNC.RECONVERGENT B1 ;  /* 0x0000000000017941 */ /* 0x000fea0003800200 */
.L_x_2912:
        /* <DEDUP_REMOVED lines=17> */
.L_x_2915:
[----:B------:R-:W-:Y:S05]  /*1f000*/  BSYNC.RECONVERGENT B1 ;  /* 0x0000000000017941 */ /* 0x000fea0003800200 */
.L_x_2914:
        /* <DEDUP_REMOVED lines=17> */
.L_x_2917:
[----:B------:R-:W-:Y:S05]  /*1f120*/  BSYNC.RECONVERGENT B1 ;  /* 0x0000000000017941 */ /* 0x000fea0003800200 */
.L_x_2916:
        /* <DEDUP_REMOVED lines=17> */
.L_x_2919:
[----:B------:R-:W-:Y:S05]  /*1f240*/  BSYNC.RECONVERGENT B1 ;  /* 0x0000000000017941 */ /* 0x000fea0003800200 */
.L_x_2918:
        /* <DEDUP_REMOVED lines=17> */
.L_x_2921:
[----:B------:R-:W-:Y:S05]  /*1f360*/  BSYNC.RECONVERGENT B1 ;  /* 0x0000000000017941 */ /* 0x000fea0003800200 */
.L_x_2920:
        /* <DEDUP_REMOVED lines=21> */
[----:B------:R-:W-:-:S04]  /*1f4c0*/  LOP3.LUT R27, R10, R26, RZ, 0xc0, !PT ;  /* 0x0000001a0a1b7212 */ /* 0x000fc800078ec0ff */
[----:B------:R-:W-:Y:S01]  /*1f4d0*/  ISETP.NE.AND P5, PT, R27, R10, PT ;  /* 0x0000000a1b00720c */ /* 0x000fe20003fa5270 */
[----:B------:R-:W-:-:S03]  /*1f4e0*/  IMAD.MOV.U32 R27, RZ, RZ, RZ ;  /* 0x000000ffff1b7224 */ /* 0x000fc600078e00ff */
[----:B------:R-:W-:-:S03]  /*1f4f0*/  ISETP.EQ.AND P5, PT, R34, 0x2, !P5 ;  /* 0x000000022200780c */ /* 0x000fc60006fa2270 */
[----:B------:R-:W-:-:S04]  /*1f500*/  @!P1 LOP3.LUT R29, R29, 0x80000000, RZ, 0xfc, !PT ;  /* 0x800000001d1d9812 */ /* 0x000fc800078efcff */
[----:B------:R-:W-:Y:S01]  /*1f510*/  @!P0 ISETP.NE.AND P1, PT, R6, R29, PT ;  /* 0x0000001d0600820c */ /* 0x000fe20003f25270 */
[----:B------:R1:W-:Y:S01]  /*1f520*/  @!P0 STL [R24+-0x80], R29 ;  /* 0xffff801d18008387 */ /* 0x0003e20000100800 */
[-C--:B------:R-:W-:Y:S02]  /*1f530*/  LOP3.LUT R6, R7, R26.reuse, RZ, 0xc0, !PT ;  /* 0x0000001a07067212 */ /* 0x080fe400078ec0ff */
[----:B------:R-:W-:Y:S02]  /*1f540*/  @!P0 SEL R27, RZ, 0x1, !P1 ;  /* 0x00000001ff1b8807 */ /* 0x000fe40004800000 */
[----:B------:R-:W-:Y:S02]  /*1f550*/  ISETP.NE.AND P1, PT, R6, R7, PT ;  /* 0x000000070600720c */ /* 0x000fe40003f25270 */
[----:B------:R-:W-:Y:S02]  /*1f560*/  LOP3.LUT R6, R11, R26, RZ, 0xc0, !PT ;  /* 0x0000001a0b067212 */ /* 0x000fe400078ec0ff */
[----:B------:R-:W-:-:S02]  /*1f570*/  ISETP.EQ.AND P1, PT, R37, 0x2, !P1 ;  /* 0x000000022500780c */ /* 0x000fc40004f22270 */
        /* <DEDUP_REMOVED lines=10> */
.L_x_2925:
[----:B------:R-:W-:Y:S05]  /*1f620*/  BSYNC.RECONVERGENT B2 ;  /* 0x0000000000027941 */ /* 0x000fea0003800200 */
.L_x_2924:
        /* <DEDUP_REMOVED lines=13> */
.L_x_2927:
[----:B------:R-:W-:Y:S05]  /*1f700*/  BSYNC.RECONVERGENT B2 ;  /* 0x0000000000027941 */ /* 0x000fea0003800200 */
.L_x_2926:
        /* <DEDUP_REMOVED lines=13> */
.L_x_2929:
[----:B------:R-:W-:Y:S05]  /*1f7e0*/  BSYNC.RECONVERGENT B2 ;  /* 0x0000000000027941 */ /* 0x000fea0003800200 */
.L_x_2928:
        /* <DEDUP_REMOVED lines=13> */
.L_x_2931:
[----:B------:R-:W-:Y:S05]  /*1f8c0*/  BSYNC.RECONVERGENT B2 ;  /* 0x0000000000027941 */ /* 0x000fea0003800200 */
.L_x_2930:
        /* <DEDUP_REMOVED lines=18> */
.L_x_2933:
[----:B------:R-:W-:Y:S05]  /*1f9f0*/  BSYNC.RECONVERGENT B2 ;  /* 0x0000000000027941 */ /* 0x000fea0003800200 */
.L_x_2932:
        /* <DEDUP_REMOVED lines=13> */
.L_x_2935:
[----:B------:R-:W-:Y:S05]  /*1fad0*/  BSYNC.RECONVERGENT B2 ;  /* 0x0000000000027941 */ /* 0x000fea0003800200 */
.L_x_2934:
        /* <DEDUP_REMOVED lines=13> */
.L_x_2937:
[----:B------:R-:W-:Y:S05]  /*1fbb0*/  BSYNC.RECONVERGENT B2 ;  /* 0x0000000000027941 */ /* 0x000fea0003800200 */
.L_x_2936:
        /* <DEDUP_REMOVED lines=13> */
.L_x_2939:
[----:B------:R-:W-:Y:S05]  /*1fc90*/  BSYNC.RECONVERGENT B2 ;  /* 0x0000000000027941 */ /* 0x000fea0003800200 */
.L_x_2938:
        /* <DEDUP_REMOVED lines=13> */
.L_x_2941:
[----:B------:R-:W-:Y:S05]  /*1fd70*/  BSYNC.RECONVERGENT B2 ;  /* 0x0000000000027941 */ /* 0x000fea0003800200 */
.L_x_2940:
        /* <DEDUP_REMOVED lines=18> */
.L_x_2943:
[----:B------:R-:W-:Y:S05]  /*1fea0*/  BSYNC.RECONVERGENT B2 ;  /* 0x0000000000027941 */ /* 0x000fea0003800200 */
.L_x_2942:
        /* <DEDUP_REMOVED lines=12> */
.L_x_2945:
[----:B------:R-:W-:Y:S05]  /*1ff70*/  BSYNC.RECONVERGENT B2 ;  /* 0x0000000000027941 */ /* 0x000fea0003800200 */
.L_x_2944:
        /* <DEDUP_REMOVED lines=12> */
.L_x_2947:
[----:B------:R-:W-:Y:S05]  /*20040*/  BSYNC.RECONVERGENT B2 ;  /* 0x0000000000027941 */ /* 0x000fea0003800200 */
.L_x_2946:
        /* <DEDUP_REMOVED lines=13> */
.L_x_2949:
[----:B------:R-:W-:Y:S05]  /*20120*/  BSYNC.RECONVERGENT B2 ;  /* 0x0000000000027941 */ /* 0x000fea0003800200 */
.L_x_2948:
        /* <DEDUP_REMOVED lines=10> */
.L_x_2951:
[----:B------:R-:W-:Y:S05]  /*201d0*/  BSYNC.RECONVERGENT B2 ;  /* 0x0000000000027941 */ /* 0x000fea0003800200 */
.L_x_2950:
        /* <DEDUP_REMOVED lines=9> */
.L_x_2923:
[----:B------:R-:W-:Y:S05]  /*20270*/  BSYNC.RECONVERGENT B1 ;  /* 0x0000000000017941 */ /* 0x000fea0003800200 */
.L_x_2922:
        /* <DEDUP_REMOVED lines=10> */
.L_x_3048:
        /* <DEDUP_REMOVED lines=108> */
.L_x_2955:
[----:B------:R-:W-:Y:S05]  /*209e0*/  BSYNC.RECONVERGENT B1 ;  /* 0x0000000000017941 */ /* 0x000fea0003800200 */
.L_x_2954:
        /* <DEDUP_REMOVED lines=12> */
.L_x_2957:
[----:B------:R-:W-:Y:S05]  /*20ab0*/  BSYNC.RECONVERGENT B1 ;  /* 0x0000000000017941 */ /* 0x000fea0003800200 */
.L_x_2956:
        /* <DEDUP_REMOVED lines=12> */
.L_x_2959:
[----:B------:R-:W-:Y:S05]  /*20b80*/  BSYNC.RECONVERGENT B1 ;  /* 0x0000000000017941 */ /* 0x000fea0003800200 */
.L_x_2958:
        /* <DEDUP_REMOVED lines=12> */
.L_x_2961:
[----:B------:R-:W-:Y:S05]  /*20c50*/  BSYNC.RECONVERGENT B1 ;  /* 0x0000000000017941 */ /* 0x000fea0003800200 */
.L_x_2960:
        /* <DEDUP_REMOVED lines=12> */
.L_x_2963:
[----:B------:R-:W-:Y:S05]  /*20d20*/  BSYNC.RECONVERGENT B1 ;  /* 0x0000000000017941 */ /* 0x000fea0003800200 */
.L_x_2962:
        /* <DEDUP_REMOVED lines=12> */
.L_x_2965:
[----:B------:R-:W-:Y:S05]  /*20df0*/  BSYNC.RECONVERGENT B1 ;  /* 0x0000000000017941 */ /* 0x000fea0003800200 */
.L_x_2964:
        /* <DEDUP_REMOVED lines=12> */
.L_x_2967:
[----:B------:R-:W-:Y:S05]  /*20ec0*/  BSYNC.RECONVERGENT B1 ;  /* 0x0000000000017941 */ /* 0x000fea0003800200 */
.L_x_2966:
        /* <DEDUP_REMOVED lines=12> */
.L_x_2969:
[----:B------:R-:W-:Y:S05]  /*20f90*/  BSYNC.RECONVERGENT B1 ;  /* 0x0000000000017941 */ /* 0x000fea0003800200 */
.L_x_2968:
        /* <DEDUP_REMOVED lines=12> */
.L_x_2971:
[----:B------:R-:W-:Y:S05]  /*21060*/  BSYNC.RECONVERGENT B1 ;  /* 0x0000000000017941 */ /* 0x000fea0003800200 */
.L_x_2970:
        /* <DEDUP_REMOVED lines=12> */
.L_x_2973:
[----:B------:R-:W-:Y:S05]  /*21130*/  BSYNC.RECONVERGENT B1 ;  /* 0x0000000000017941 */ /* 0x000fea0003800200 */
.L_x_2972:
        /* <DEDUP_REMOVED lines=11> */
.L_x_2975:
[----:B------:R-:W-:Y:S05]  /*211f0*/  BSYNC.RECONVERGENT B1 ;  /* 0x0000000000017941 */ /* 0x000fea0003800200 */
.L_x_2974:
        /* <DEDUP_REMOVED lines=11> */
.L_x_2977:
[----:B------:R-:W-:Y:S05]  /*212b0*/  BSYNC.RECONVERGENT B1 ;  /* 0x0000000000017941 */ /* 0x000fea0003800200 */
.L_x_2976:
        /* <DEDUP_REMOVED lines=11> */
.L_x_2979:
[----:B------:R-:W-:Y:S05]  /*21370*/  BSYNC.RECONVERGENT B1 ;  /* 0x0000000000017941 */ /* 0x000fea0003800200 */
.L_x_2978:
        /* <DEDUP_REMOVED lines=11> */
.L_x_2981:
[----:B------:R-:W-:Y:S05]  /*21430*/  BSYNC.RECONVERGENT B1 ;  /* 0x0000000000017941 */ /* 0x000fea0003800200 */
.L_x_2980:
        /* <DEDUP_REMOVED lines=11> */
.L_x_2983:
[----:B------:R-:W-:Y:S05]  /*214f0*/  BSYNC.RECONVERGENT B1 ;  /* 0x0000000000017941 */ /* 0x000fea0003800200 */
.L_x_2982:
        /* <DEDUP_REMOVED lines=11> */
.L_x_2985:
[----:B------:R-:W-:Y:S05]  /*215b0*/  BSYNC.RECONVERGENT B1 ;  /* 0x0000000000017941 */ /* 0x000fea0003800200 */
.L_x_2984:
        /* <DEDUP_REMOVED lines=27> */
.L_x_2987:
[----:B------:R-:W-:Y:S05]  /*21770*/  BSYNC.RECONVERGENT B1 ;  /* 0x0000000000017941 */ /* 0x000fea0003800200 */
.L_x_2986:
        /* <DEDUP_REMOVED lines=17> */
.L_x_2989:
[----:B------:R-:W-:Y:S05]  /*21890*/  BSYNC.RECONVERGENT B1 ;  /* 0x0000000000017941 */ /* 0x000fea0003800200 */
.L_x_2988:
        /* <DEDUP_REMOVED lines=17> */
.L_x_2991:
[----:B------:R-:W-:Y:S05]  /*219b0*/  BSYNC.RECONVERGENT B1 ;  /* 0x0000000000017941 */ /* 0x000fea0003800200 */
.L_x_2990:
        /* <DEDUP_REMOVED lines=17> */
.L_x_2993:
[----:B------:R-:W-:Y:S05]  /*21ad0*/  BSYNC.RECONVERGENT B1 ;  /* 0x0000000000017941 */ /* 0x000fea0003800200 */
.L_x_2992:
        /* <DEDUP_REMOVED lines=17> */
.L_x_2995:
[----:B------:R-:W-:Y:S05]  /*21bf0*/  BSYNC.RECONVERGENT B1 ;  /* 0x0000000000017941 */ /* 0x000fea0003800200 */
.L_x_2994:
        /* <DEDUP_REMOVED lines=17> */
.L_x_2997:
[----:B------:R-:W-:Y:S05]  /*21d10*/  BSYNC.RECONVERGENT B1 ;  /* 0x0000000000017941 */ /* 0x000fea0003800200 */
.L_x_2996:
        /* <DEDUP_REMOVED lines=17> */
.L_x_2999:
[----:B------:R-:W-:Y:S05]  /*21e30*/  BSYNC.RECONVERGENT B1 ;  /* 0x0000000000017941 */ /* 0x000fea0003800200 */
.L_x_2998:
        /* <DEDUP_REMOVED lines=17> */
.L_x_3001:
[----:B------:R-:W-:Y:S05]  /*21f50*/  BSYNC.RECONVERGENT B1 ;  /* 0x0000000000017941 */ /* 0x000fea0003800200 */
.L_x_3000:
        /* <DEDUP_REMOVED lines=17> */
.L_x_3003:
[----:B------:R-:W-:Y:S05]  /*22070*/  BSYNC.RECONVERGENT B1 ;  /* 0x0000000000017941 */ /* 0x000fea0003800200 */
.L_x_3002:
        /* <DEDUP_REMOVED lines=17> */
.L_x_3005:
[----:B------:R-:W-:Y:S05]  /*22190*/  BSYNC.RECONVERGENT B1 ;  /* 0x0000000000017941 */ /* 0x000fea0003800200 */
.L_x_3004:
        /* <DEDUP_REMOVED lines=17> */
.L_x_3007:
[----:B------:R-:W-:Y:S05]  /*222b0*/  BSYNC.RECONVERGENT B1 ;  /* 0x0000000000017941 */ /* 0x000fea0003800200 */
.L_x_3006:
        /* <DEDUP_REMOVED lines=17> */
.L_x_3009:
[----:B------:R-:W-:Y:S05]  /*223d0*/  BSYNC.RECONVERGENT B1 ;  /* 0x0000000000017941 */ /* 0x000fea0003800200 */
.L_x_3008:
        /* <DEDUP_REMOVED lines=17> */
.L_x_3011:
[----:B------:R-:W-:Y:S05]  /*224f0*/  BSYNC.RECONVERGENT B1 ;  /* 0x0000000000017941 */ /* 0x000fea0003800200 */
.L_x_3010:
        /* <DEDUP_REMOVED lines=17> */
.L_x_3013:
[----:B------:R-:W-:Y:S05]  /*22610*/  BSYNC.RECONVERGENT B1 ;  /* 0x0000000000017941 */ /* 0x000fea0003800200 */
.L_x_3012:
        /* <DEDUP_REMOVED lines=17> */
.L_x_3015:
[----:B------:R-:W-:Y:S05]  /*22730*/  BSYNC.RECONVERGENT B1 ;  /* 0x0000000000017941 */ /* 0x000fea0003800200 */
.L_x_3014:
        /* <DEDUP_REMOVED lines=19> */
.L_x_3017:
[----:B------:R-:W-:Y:S05]  /*22870*/  BSYNC.RECONVERGENT B1 ;  /* 0x0000000000017941 */ /* 0x000fea0003800200 */
.L_x_3016:
        /* <DEDUP_REMOVED lines=43> */
.L_x_3021:
[----:B------:R-:W-:Y:S05]  /*22b30*/  BSYNC.RECONVERGENT B2 ;  /* 0x0000000000027941 */ /* 0x000fea0003800200 */
.L_x_3020:
        /* <DEDUP_REMOVED lines=13> */
.L_x_3023:
[----:B------:R-:W-:Y:S05]  /*22c10*/  BSYNC.RECONVERGENT B2 ;  /* 0x0000000000027941 */ /* 0x000fea0003800200 */
.L_x_3022:
        /* <DEDUP_REMOVED lines=13> */
.L_x_3025:
[----:B------:R-:W-:Y:S05]  /*22cf0*/  BSYNC.RECONVERGENT B2 ;  /* 0x0000000000027941 */ /* 0x000fea0003800200 */
.L_x_3024:
        /* <DEDUP_REMOVED lines=19> */
.L_x_3027:
[----:B------:R-:W-:Y:S05]  /*22e30*/  BSYNC.RECONVERGENT B2 ;  /* 0x0000000000027941 */ /* 0x000fea0003800200 */
.L_x_3026:
        /* <DEDUP_REMOVED lines=13> */
.L_x_3029:
[----:B------:R-:W-:Y:S05]  /*22f10*/  BSYNC.RECONVERGENT B2 ;  /* 0x0000000000027941 */ /* 0x000fea0003800200 */
.L_x_3028:
        /* <DEDUP_REMOVED lines=13> */
.L_x_3031:
[----:B------:R-:W-:Y:S05]  /*22ff0*/  BSYNC.RECONVERGENT B2 ;  /* 0x0000000000027941 */ /* 0x000fea0003800200 */
.L_x_3030:
        /* <DEDUP_REMOVED lines=13> */
.L_x_3033:
[----:B------:R-:W-:Y:S05]  /*230d0*/  BSYNC.RECONVERGENT B2 ;  /* 0x0000000000027941 */ /* 0x000fea0003800200 */
.L_x_3032:
        /* <DEDUP_REMOVED lines=13> */
.L_x_3035:
[----:B------:R-:W-:Y:S05]  /*231b0*/  BSYNC.RECONVERGENT B2 ;  /* 0x0000000000027941 */ /* 0x000fea0003800200 */
.L_x_3034:
        /* <DEDUP_REMOVED lines=13> */
.L_x_3037:
[----:B------:R-:W-:Y:S05]  /*23290*/  BSYNC.RECONVERGENT B2 ;  /* 0x0000000000027941 */ /* 0x000fea0003800200 */
.L_x_3036:
        /* <DEDUP_REMOVED lines=18> */
.L_x_3039:
[----:B------:R-:W-:Y:S05]  /*233c0*/  BSYNC.RECONVERGENT B2 ;  /* 0x0000000000027941 */ /* 0x000fea0003800200 */
.L_x_3038:
        /* <DEDUP_REMOVED lines=12> */
.L_x_3041:
[----:B------:R-:W-:Y:S05]  /*23490*/  BSYNC.RECONVERGENT B2 ;  /* 0x0000000000027941 */ /* 0x000fea0003800200 */
.L_x_3040:
        /* <DEDUP_REMOVED lines=10> */
.L_x_3043:
[----:B------:R-:W-:Y:S05]  /*23540*/  BSYNC.RECONVERGENT B2 ;  /* 0x0000000000027941 */ /* 0x000fea0003800200 */
.L_x_3042:
        /* <DEDUP_REMOVED lines=13> */
.L_x_3045:
[----:B------:R-:W-:Y:S05]  /*23620*/  BSYNC.RECONVERGENT B2 ;  /* 0x0000000000027941 */ /* 0x000fea0003800200 */
.L_x_3044:
        /* <DEDUP_REMOVED lines=10> */
.L_x_3047:
[----:B------:R-:W-:Y:S05]  /*236d0*/  BSYNC.RECONVERGENT B2 ;  /* 0x0000000000027941 */ /* 0x000fea0003800200 */
.L_x_3046:
        /* <DEDUP_REMOVED lines=9> */
.L_x_3019:
[----:B------:R-:W-:Y:S05]  /*23770*/  BSYNC.RECONVERGENT B1 ;  /* 0x0000000000017941 */ /* 0x000fea0003800200 */
.L_x_3018:
[----:B------:R-:W-:Y:S01]  /*23780*/  ISETP.NE.AND P0, PT, R30, RZ, PT ;  /* 0x000000ff1e00720c */ /* 0x000fe20003f05270 */
[----:B-1234-:R-:W-:Y:S01]  /*23790*/  VIADD R5, R5, 0x40 ;  /* 0x0000004005057836 */ /* 0x01efe20000000000 */
[----:B------:R-:W-:-:S11]  /*237a0*/  LOP3.LUT R9, R2, R9, R26, 0xfe, !PT ;  /* 0x0000000902097212 */ /* 0x000fd600078efe1a */
[----:B------:R-:W-:Y:S05]  /*237b0*/  @P0 BRA `(.L_x_3048) ;  /* 0xffffffc800d80947 */ /* 0x000fea000383ffff */
[----:B------:R-:W-:-:S13]  /*237c0*/  ISETP.NE.AND P0, PT, R9, 0x3, PT ;  /* 0x000000030900780c */ /* 0x000fda0003f05270 */
[----:B------:R-:W-:Y:S05]  /*237d0*/  @!P0 BRA `(.L_x_2472) ;  /* 0x000000fc00948947 */ /* 0x000fea0003800000 */
[----:B------:R-:W-:-:S07]  /*237e0*/  IMAD.MOV.U32 R6, RZ, RZ, RZ ;  /* 0x000000ffff067224 */ /* 0x000fce00078e00ff */
.L_x_3145:
        /* <DEDUP_REMOVED lines=107> */
.L_x_3050:
[----:B------:R-:W-:Y:S05]  /*23ea0*/  BSYNC.RECONVERGENT B1 ;  /* 0x0000000000017941 */ /* 0x000fea0003800200 */
.L_x_3049:
        /* <DEDUP_REMOVED lines=13> */
.L_x_3052:
[----:B------:R-:W-:Y:S05]  /*23f80*/  BSYNC.RECONVERGENT B1 ;  /* 0x0000000000017941 */ /* 0x000fea0003800200 */
.L_x_3051:
        /* <DEDUP_REMOVED lines=12> */
.L_x_3054:
[----:B------:R-:W-:Y:S05]  /*24050*/  BSYNC.RECONVERGENT B1 ;  /* 0x0000000000017941 */ /* 0x000fea0003800200 */
.L_x_3053:
        /* <DEDUP_REMOVED lines=12> */
.L_x_3056:
[----:B------:R-:W-:Y:S05]  /*24120*/  BSYNC.RECONVERGENT B1 ;  /* 0x0000000000017941 */ /* 0x000fea0003800200 */
.L_x_3055:
        /* <DEDUP_REMOVED lines=12> */
.L_x_3058:
[----:B------:R-:W-:Y:S05]  /*241f0*/  BSYNC.RECONVERGENT B1 ;  /* 0x0000000000017941 */ /* 0x000fea0003800200 */
.L_x_3057:
        /* <DEDUP_REMOVED lines=12> */
.L_x_3060:
[----:B------:R-:W-:Y:S05]  /*242c0*/  BSYNC.RECONVERGENT B1 ;  /* 0x0000000000017941 */ /* 0x000fea0003800200 */
.L_x_3059:
        /* <DEDUP_REMOVED lines=12> */
.L_x_3062:
[----:B------:R-:W-:Y:S05]  /*24390*/  BSYNC.RECONVERGENT B1 ;  /* 0x0000000000017941 */ /* 0x000fea0003800200 */
.L_x_3061:
        /* <DEDUP_REMOVED lines=12> */
.L_x_3064:
[----:B------:R-:W-:Y:S05]  /*24460*/  BSYNC.RECONVERGENT B1 ;  /* 0x0000000000017941 */ /* 0x000fea0003800200 */
.L_x_3063:
        /* <DEDUP_REMOVED lines=12> */
.L_x_3066:
[----:B------:R-:W-:Y:S05]  /*24530*/  BSYNC.RECONVERGENT B1 ;  /* 0x0000000000017941 */ /* 0x000fea0003800200 */
.L_x_3065:
        /* <DEDUP_REMOVED lines=12> */
.L_x_3068:
[----:B------:R-:W-:Y:S05]  /*24600*/  BSYNC.RECONVERGENT B1 ;  /* 0x0000000000017941 */ /* 0x000fea0003800200 */
.L_x_3067:
        /* <DEDUP_REMOVED lines=12> */
.L_x_3070:
[----:B------:R-:W-:Y:S05]  /*246d0*/  BSYNC.RECONVERGENT B1 ;  /* 0x0000000000017941 */ /* 0x000fea0003800200 */
.L_x_3069:
        /* <DEDUP_REMOVED lines=11> */
.L_x_3072:
[----:B------:R-:W-:Y:S05]  /*24790*/  BSYNC.RECONVERGENT B1 ;  /* 0x0000000000017941 */ /* 0x000fea0003800200 */
.L_x_3071:
        /* <DEDUP_REMOVED lines=11> */
.L_x_3074:
[----:B------:R-:W-:Y:S05]  /*24850*/  BSYNC.RECONVERGENT B1 ;  /* 0x0000000000017941 */ /* 0x000fea0003800200 */
.L_x_3073:
        /* <DEDUP_REMOVED lines=11> */
.L_x_3076:
[----:B------:R-:W-:Y:S05]  /*24910*/  BSYNC.RECONVERGENT B1 ;  /* 0x0000000000017941 */ /* 0x000fea0003800200 */
.L_x_3075:
        /* <DEDUP_REMOVED lines=11> */
.L_x_3078:
[----:B------:R-:W-:Y:S05]  /*249d0*/  BSYNC.RECONVERGENT B1 ;  /* 0x0000000000017941 */ /* 0x000fea0003800200 */
.L_x_3077:
        /* <DEDUP_REMOVED lines=11> */
.L_x_3080:
[----:B------:R-:W-:Y:S05]  /*24a90*/  BSYNC.RECONVERGENT B1 ;  /* 0x0000000000017941 */ /* 0x000fea0003800200 */
.L_x_3079:
        /* <DEDUP_REMOVED lines=11> */
.L_x_3082:
[----:B------:R-:W-:Y:S05]  /*24b50*/  BSYNC.RECONVERGENT B1 ;  /* 0x0000000000017941 */ /* 0x000fea0003800200 */
.L_x_3081:
        /* <DEDUP_REMOVED lines=27> */
.L_x_3084:
[----:B------:R-:W-:Y:S05]  /*24d10*/  BSYNC.RECONVERGENT B1 ;  /* 0x0000000000017941 */ /* 0x000fea0003800200 */
.L_x_3083:
        /* <DEDUP_REMOVED lines=17> */
.L_x_3086:
[----:B------:R-:W-:Y:S05]  /*24e30*/  BSYNC.RECONVERGENT B1 ;  /* 0x0000000000017941 */ /* 0x000fea0003800200 */
.L_x_3085:
        /* <DEDUP_REMOVED lines=17> */
.L_x_3088:
[----:B------:R-:W-:Y:S05]  /*24f50*/  BSYNC.RECONVERGENT B1 ;  /* 0x0000000000017941 */ /* 0x000fea0003800200 */
.L_x_3087:
        /* <DEDUP_REMOVED lines=17> */
.L_x_3090:
[----:B------:R-:W-:Y:S05]  /*25070*/  BSYNC.RECONVERGENT B1 ;  /* 0x0000000000017941 */ /* 0x000fea0003800200 */
.L_x_3089:
        /* <DEDUP_REMOVED lines=17> */
.L_x_3092:
[----:B------:R-:W-:Y:S05]  /*25190*/  BSYNC.RECONVERGENT B1 ;  /* 0x0000000000017941 */ /* 0x000fea0003800200 */
.L_x_3091:
        /* <DEDUP_REMOVED lines=17> */
.L_x_3094:
[----:B------:R-:W-:Y:S05]  /*252b0*/  BSYNC.RECONVERGENT B1 ;  /* 0x0000000000017941 */ /* 0x000fea0003800200 */
.L_x_3093:
        /* <DEDUP_REMOVED lines=17> */
.L_x_3096:
[----:B------:R-:W-:Y:S05]  /*253d0*/  BSYNC.RECONVERGENT B1 ;  /* 0x0000000000017941 */ /* 0x000fea0003800200 */
.L_x_3095:
        /* <DEDUP_REMOVED lines=17> */
.L_x_3098:
[----:B------:R-:W-:Y:S05]  /*254f0*/  BSYNC.RECONVERGENT B1 ;  /* 0x0000000000017941 */ /* 0x000fea0003800200 */
.L_x_3097:
        /* <DEDUP_REMOVED lines=17> */
.L_x_3100:
[----:B------:R-:W-:Y:S05]  /*25610*/  BSYNC.RECONVERGENT B1 ;  /* 0x0000000000017941 */ /* 0x000fea0003800200 */
.L_x_3099:
        /* <DEDUP_REMOVED lines=17> */
.L_x_3102:
[----:B------:R-:W-:Y:S05]  /*25730*/  BSYNC.RECONVERGENT B1 ;  /* 0x0000000000017941 */ /* 0x000fea0003800200 */
.L_x_3101:
        /* <DEDUP_REMOVED lines=17> */
.L_x_3104:
[----:B------:R-:W-:Y:S05]  /*25850*/  BSYNC.RECONVERGENT B1 ;  /* 0x0000000000017941 */ /* 0x000fea0003800200 */
.L_x_3103:
        /* <DEDUP_REMOVED lines=17> */
.L_x_3106:
[----:B------:R-:W-:Y:S05]  /*25970*/  BSYNC.RECONVERGENT B1 ;  /* 0x0000000000017941 */ /* 0x000fea0003800200 */
.L_x_3105:
        /* <DEDUP_REMOVED lines=17> */
.L_x_3108:
[----:B------:R-:W-:Y:S05]  /*25a90*/  BSYNC.RECONVERGENT B1 ;  /* 0x0000000000017941 */ /* 0x000fea0003800200 */
.L_x_3107:
        /* <DEDUP_REMOVED lines=17> */
.L_x_3110:
[----:B------:R-:W-:Y:S05]  /*25bb0*/  BSYNC.RECONVERGENT B1 ;  /* 0x0000000000017941 */ /* 0x000fea0003800200 */
.L_x_3109:
        /* <DEDUP_REMOVED lines=17> */
.L_x_3112:
[----:B------:R-:W-:Y:S05]  /*25cd0*/  BSYNC.RECONVERGENT B1 ;  /* 0x0000000000017941 */ /* 0x000fea0003800200 */
.L_x_3111:
        /* <DEDUP_REMOVED lines=19> */
.L_x_3114:
[----:B------:R-:W-:Y:S05]  /*25e10*/  BSYNC.RECONVERGENT B1 ;  /* 0x0000000000017941 */ /* 0x000fea0003800200 */
.L_x_3113:
        /* <DEDUP_REMOVED lines=43> */
.L_x_3118:
[----:B------:R-:W-:Y:S05]  /*260d0*/  BSYNC.RECONVERGENT B2 ;  /* 0x0000000000027941 */ /* 0x000fea0003800200 */
.L_x_3117:
        /* <DEDUP_REMOVED lines=13> */
.L_x_3120:
[----:B------:R-:W-:Y:S05]  /*261b0*/  BSYNC.RECONVERGENT B2 ;  /* 0x0000000000027941 */ /* 0x000fea0003800200 */
.L_x_3119:
        /* <DEDUP_REMOVED lines=13> */
.L_x_3122:
[----:B------:R-:W-:Y:S05]  /*26290*/  BSYNC.RECONVERGENT B2 ;  /* 0x0000000000027941 */ /* 0x000fea0003800200 */
.L_x_3121:
        /* <DEDUP_REMOVED lines=19> */
.L_x_3124:
[----:B------:R-:W-:Y:S05]  /*263d0*/  BSYNC.RECONVERGENT B2 ;  /* 0x0000000000027941 */ /* 0x000fea0003800200 */
.L_x_3123:
        /* <DEDUP_REMOVED lines=13> */
.L_x_3126:
[----:B------:R-:W-:Y:S05]  /*264b0*/  BSYNC.RECONVERGENT B2 ;  /* 0x0000000000027941 */ /* 0x000fea0003800200 */
.L_x_3125:
        /* <DEDUP_REMOVED lines=13> */
.L_x_3128:
[----:B------:R-:W-:Y:S05]  /*26590*/  BSYNC.RECONVERGENT B2 ;  /* 0x0000000000027941 */ /* 0x000fea0003800200 */
.L_x_3127:
        /* <DEDUP_REMOVED lines=13> */
.L_x_3130:
[----:B------:R-:W-:Y:S05]  /*26670*/  BSYNC.RECONVERGENT B2 ;  /* 0x0000000000027941 */ /* 0x000fea0003800200 */
.L_x_3129:
        /* <DEDUP_REMOVED lines=13> */
.L_x_3132:
[----:B------:R-:W-:Y:S05]  /*26750*/  BSYNC.RECONVERGENT B2 ;  /* 0x0000000000027941 */ /* 0x000fea0003800200 */
.L_x_3131:
        /* <DEDUP_REMOVED lines=13> */
.L_x_3134:
[----:B------:R-:W-:Y:S05]  /*26830*/  BSYNC.RECONVERGENT B2 ;  /* 0x0000000000027941 */ /* 0x000fea0003800200 */
.L_x_3133:
        /* <DEDUP_REMOVED lines=18> */
.L_x_3136:
[----:B------:R-:W-:Y:S05]  /*26960*/  BSYNC.RECONVERGENT B2 ;  /* 0x0000000000027941 */ /* 0x000fea0003800200 */
.L_x_3135:
        /* <DEDUP_REMOVED lines=12> */
.L_x_3138:
[----:B------:R-:W-:Y:S05]  /*26a30*/  BSYNC.RECONVERGENT B2 ;  /* 0x0000000000027941 */ /* 0x000fea0003800200 */
.L_x_3137:
        /* <DEDUP_REMOVED lines=10> */
.L_x_3140:
[----:B------:R-:W-:Y:S05]  /*26ae0*/  BSYNC.RECONVERGENT B2 ;  /* 0x0000000000027941 */ /* 0x000fea0003800200 */
.L_x_3139:
        /* <DEDUP_REMOVED lines=13> */
.L_x_3142:
[----:B------:R-:W-:Y:S05]  /*26bc0*/  BSYNC.RECONVERGENT B2 ;  /* 0x0000000000027941 */ /* 0x000fea0003800200 */
.L_x_3141:
        /* <DEDUP_REMOVED lines=10> */
.L_x_3144:
[----:B------:R-:W-:Y:S05]  /*26c70*/  BSYNC.RECONVERGENT B2 ;  /* 0x0000000000027941 */ /* 0x000fea0003800200 */
.L_x_3143:
        /* <DEDUP_REMOVED lines=9> */
.L_x_3116:
[----:B------:R-:W-:Y:S05]  /*26d10*/  BSYNC.RECONVERGENT B1 ;  /* 0x0000000000017941 */ /* 0x000fea0003800200 */
.L_x_3115:
[----:B------:R-:W-:Y:S02]  /*26d20*/  ISETP.NE.AND P0, PT, R31, RZ, PT ;  /* 0x000000ff1f00720c */ /* 0x000fe40003f05270 */
[----:B------:R-:W-:-:S11]  /*26d30*/  LOP3.LUT R9, R2, R9, R26, 0xfe, !PT ;  /* 0x0000000902097212 */ /* 0x000fd600078efe1a */
[----:B------:R-:W-:Y:S05]  /*26d40*/  @P0 BRA `(.L_x_3145) ;  /* 0xffffffc800a80947 */ /* 0x000fea000383ffff */
[----:B------:R-:W-:-:S13]  /*26d50*/  ISETP.NE.AND P0, PT, R9, 0x3, PT ;  /* 0x000000030900780c */ /* 0x000fda0003f05270 */
[----:B------:R-:W-:Y:S05]  /*26d60*/  @!P0 BRA `(.L_x_2472) ;  /* 0x000000c800308947 */ /* 0x000fea0003800000 */
[----:B--2-4-:R-:W-:-:S07]  /*26d70*/  IMAD.MOV.U32 R5, RZ, RZ, RZ ;  /* 0x000000ffff057224 */ /* 0x014fce00078e00ff */
.L_x_3241:
[C---:B------:R-:W-:Y:S02]  /*26d80*/  IMAD R24, R5.reuse, 0x40, R8 ;  /* 0x0000004005187824 */ /* 0x040fe400078e0208 */
[----:B------:R-:W-:Y:S02]  /*26d90*/  VIADD R5, R5, 0x4 ;  /* 0x0000000405057836 */ /* 0x000fe40000000000 */
[----:B------:R-:W-:-:S03]  /*26da0*/  IMAD.MOV.U32 R25, RZ, RZ, RZ ;  /* 0x000000ffff197224 */ /* 0x000fc600078e00ff */
[----:B------:R-:W-:-:S04]  /*26db0*/  ISETP.GE.U32.AND P0, PT, R5, 0x10, PT ;  /* 0x000000100500780c */ /* 0x000fc80003f06070 */
[----:B------:R-:W-:-:S09]  /*26dc0*/  P2R R32, PR, RZ, 0x1 ;  /* 0x00000001ff207803 */ /* 0x000fd20000000000 */
.L_x_3240:
        /* <DEDUP_REMOVED lines=107> */
.L_x_3147:
[----:B------:R-:W-:Y:S05]  /*27480*/  BSYNC.RECONVERGENT B1 ;  /* 0x0000000000017941 */ /* 0x000fea0003800200 */
.L_x_3146:
        /* <DEDUP_REMOVED lines=12> */
.L_x_3149:
[----:B------:R-:W-:Y:S05]  /*27550*/  BSYNC.RECONVERGENT B1 ;  /* 0x0000000000017941 */ /* 0x000fea0003800200 */
.L_x_3148:
        /* <DEDUP_REMOVED lines=12> */
.L_x_3151:
[----:B------:R-:W-:Y:S05]  /*27620*/  BSYNC.RECONVERGENT B1 ;  /* 0x0000000000017941 */ /* 0x000fea0003800200 */
.L_x_3150:
        /* <DEDUP_REMOVED lines=12> */
.L_x_3153:
[----:B------:R-:W-:Y:S05]  /*276f0*/  BSYNC.RECONVERGENT B1 ;  /* 0x0000000000017941 */ /* 0x000fea0003800200 */
.L_x_3152:
        /* <DEDUP_REMOVED lines=12> */
.L_x_3155:
[----:B------:R-:W-:Y:S05]  /*277c0*/  BSYNC.RECONVERGENT B1 ;  /* 0x0000000000017941 */ /* 0x000fea0003800200 */
.L_x_3154:
        /* <DEDUP_REMOVED lines=12> */
.L_x_3157:
[----:B------:R-:W-:Y:S05]  /*27890*/  BSYNC.RECONVERGENT B1 ;  /* 0x0000000000017941 */ /* 0x000fea0003800200 */
.L_x_3156:
        /* <DEDUP_REMOVED lines=12> */
.L_x_3159:
[----:B------:R-:W-:Y:S05]  /*27960*/  BSYNC.RECONVERGENT B1 ;  /* 0x0000000000017941 */ /* 0x000fea0003800200 */
.L_x_3158:
        /* <DEDUP_REMOVED lines=12> */
.L_x_3161:
[----:B------:R-:W-:Y:S05]  /*27a30*/  BSYNC.RECONVERGENT B1 ;  /* 0x0000000000017941 */ /* 0x000fea0003800200 */
.L_x_3160:
        /* <DEDUP_REMOVED lines=12> */
.L_x_3163:
[----:B------:R-:W-:Y:S05]  /*27b00*/  BSYNC.RECONVERGENT B1 ;  /* 0x0000000000017941 */ /* 0x000fea0003800200 */
.L_x_3162:
        /* <DEDUP_REMOVED lines=12> */
.L_x_3165:
[----:B------:R-:W-:Y:S05]  /*27bd0*/  BSYNC.RECONVERGENT B1 ;  /* 0x0000000000017941 */ /* 0x000fea0003800200 */
.L_x_3164:
        /* <DEDUP_REMOVED lines=12> */
.L_x_3167:
[----:B------:R-:W-:Y:S05]  /*27ca0*/  BSYNC.RECONVERGENT B1 ;  /* 0x0000000000017941 */ /* 0x000fea0003800200 */
.L_x_3166:
        /* <DEDUP_REMOVED lines=11> */
.L_x_3169:
[----:B------:R-:W-:Y:S05]  /*27d60*/  BSYNC.RECONVERGENT B1 ;  /* 0x0000000000017941 */ /* 0x000fea0003800200 */
.L_x_3168:
        /* <DEDUP_REMOVED lines=11> */
.L_x_3171:
[----:B------:R-:W-:Y:S05]  /*27e20*/  BSYNC.RECONVERGENT B1 ;  /* 0x0000000000017941 */ /* 0x000fea0003800200 */
.L_x_3170:
        /* <DEDUP_REMOVED lines=11> */
.L_x_3173:
[----:B------:R-:W-:Y:S05]  /*27ee0*/  BSYNC.RECONVERGENT B1 ;  /* 0x0000000000017941 */ /* 0x000fea0003800200 */
.L_x_3172:
        /* <DEDUP_REMOVED lines=11> */
.L_x_3175:
[----:B------:R-:W-:Y:S05]  /*27fa0*/  BSYNC.RECONVERGENT B1 ;  /* 0x0000000000017941 */ /* 0x000fea0003800200 */
.L_x_3174:
        /* <DEDUP_REMOVED lines=11> */
.L_x_3177:
[----:B------:R-:W-:Y:S05]  /*28060*/  BSYNC.RECONVERGENT B1 ;  /* 0x0000000000017941 */ /* 0x000fea0003800200 */
.L_x_3176:
        /* <DEDUP_REMOVED lines=27> */
.L_x_3179:
[----:B------:R-:W-:Y:S05]  /*28220*/  BSYNC.RECONVERGENT B1 ;  /* 0x0000000000017941 */ /* 0x000fea0003800200 */
.L_x_3178:
        /* <DEDUP_REMOVED lines=17> */
.L_x_3181:
[----:B------:R-:W-:Y:S05]  /*28340*/  BSYNC.RECONVERGENT B1 ;  /* 0x0000000000017941 */ /* 0x000fea0003800200 */
.L_x_3180:
        /* <DEDUP_REMOVED lines=17> */
.L_x_3183:
[----:B------:R-:W-:Y:S05]  /*28460*/  BSYNC.RECONVERGENT B1 ;  /* 0x0000000000017941 */ /* 0x000fea0003800200 */
.L_x_3182:
        /* <DEDUP_REMOVED lines=17> */
.L_x_3185:
[----:B------:R-:W-:Y:S05]  /*28580*/  BSYNC.RECONVERGENT B1 ;  /* 0x0000000000017941 */ /* 0x000fea0003800200 */
.L_x_3184:
        /* <DEDUP_REMOVED lines=17> */
.L_x_3187:
[----:B------:R-:W-:Y:S05]  /*286a0*/  BSYNC.RECONVERGENT B1 ;  /* 0x0000000000017941 */ /* 0x000fea0003800200 */
.L_x_3186:
        /* <DEDUP_REMOVED lines=17> */
.L_x_3189:
[----:B------:R-:W-:Y:S05]  /*287c0*/  BSYNC.RECONVERGENT B1 ;  /* 0x0000000000017941 */ /* 0x000fea0003800200 */
.L_x_3188:
        /* <DEDUP_REMOVED lines=17> */
.L_x_3191:
[----:B------:R-:W-:Y:S05]  /*288e0*/  BSYNC.RECONVERGENT B1 ;  /* 0x0000000000017941 */ /* 0x000fea0003800200 */
.L_x_3190:
        /* <DEDUP_REMOVED lines=17> */
.L_x_3193:
[----:B------:R-:W-:Y:S05]  /*28a00*/  BSYNC.RECONVERGENT B1 ;  /* 0x0000000000017941 */ /* 0x000fea0003800200 */
.L_x_3192:
        /* <DEDUP_REMOVED lines=17> */
.L_x_3195:
[----:B------:R-:W-:Y:S05]  /*28b20*/  BSYNC.RECONVERGENT B1 ;  /* 0x0000000000017941 */ /* 0x000fea0003800200 */
.L_x_3194:
        /* <DEDUP_REMOVED lines=17> */
.L_x_3197:
[----:B------:R-:W-:Y:S05]  /*28c40*/  BSYNC.RECONVERGENT B1 ;  /* 0x0000000000017941 */ /* 0x000fea0003800200 */
.L_x_3196:
        /* <DEDUP_REMOVED lines=17> */
.L_x_3199:
[----:B------:R-:W-:Y:S05]  /*28d60*/  BSYNC.RECONVERGENT B1 ;  /* 0x0000000000017941 */ /* 0x000fea0003800200 */
.L_x_3198:
        /* <DEDUP_REMOVED lines=17> */
.L_x_3201:
[----:B------:R-:W-:Y:S05]  /*28e80*/  BSYNC.RECONVERGENT B1 ;  /* 0x0000000000017941 */ /* 0x000fea0003800200 */
.L_x_3200:
        /* <DEDUP_REMOVED lines=17> */
.L_x_3203:
[----:B------:R-:W-:Y:S05]  /*28fa0*/  BSYNC.RECONVERGENT B1 ;  /* 0x0000000000017941 */ /* 0x000fea0003800200 */
.L_x_3202:
        /* <DEDUP_REMOVED lines=17> */
.L_x_3205:
[----:B------:R-:W-:Y:S05]  /*290c0*/  BSYNC.RECONVERGENT B1 ;  /* 0x0000000000017941 */ /* 0x000fea0003800200 */
.L_x_3204:
        /* <DEDUP_REMOVED lines=17> */
.L_x_3207:
[----:B------:R-:W-:Y:S05]  /*291e0*/  BSYNC.RECONVERGENT B1 ;  /* 0x0000000000017941 */ /* 0x000fea0003800200 */
.L_x_3206:
        /* <DEDUP_REMOVED lines=17> */
.L_x_3209:
[----:B------:R-:W-:Y:S05]  /*29300*/  BSYNC.RECONVERGENT B1 ;  /* 0x0000000000017941 */ /* 0x000fea0003800200 */
.L_x_3208:
        /* <DEDUP_REMOVED lines=43> */
.L_x_3213:
[----:B------:R-:W-:Y:S05]  /*295c0*/  BSYNC.RECONVERGENT B2 ;  /* 0x0000000000027941 */ /* 0x000fea0003800200 */
.L_x_3212:
        /* <DEDUP_REMOVED lines=13> */
.L_x_3215:
[----:B------:R-:W-:Y:S05]  /*296a0*/  BSYNC.RECONVERGENT B2 ;  /* 0x0000000000027941 */ /* 0x000fea0003800200 */
.L_x_3214:
        /* <DEDUP_REMOVED lines=13> */
.L_x_3217:
[----:B------:R-:W-:Y:S05]  /*29780*/  BSYNC.RECONVERGENT B2 ;  /* 0x0000000000027941 */ /* 0x000fea0003800200 */
.L_x_3216:
        /* <DEDUP_REMOVED lines=13> */
.L_x_3219:
[----:B------:R-:W-:Y:S05]  /*29860*/  BSYNC.RECONVERGENT B2 ;  /* 0x0000000000027941 */ /* 0x000fea0003800200 */
.L_x_3218:
        /* <DEDUP_REMOVED lines=18> */
.L_x_3221:
[----:B------:R-:W-:Y:S05]  /*29990*/  BSYNC.RECONVERGENT B2 ;  /* 0x0000000000027941 */ /* 0x000fea0003800200 */
.L_x_3220:
        /* <DEDUP_REMOVED lines=13> */
.L_x_3223:
[----:B------:R-:W-:Y:S05]  /*29a70*/  BSYNC.RECONVERGENT B2 ;  /* 0x0000000000027941 */ /* 0x000fea0003800200 */
.L_x_3222:
        /* <DEDUP_REMOVED lines=13> */
.L_x_3225:
[----:B------:R-:W-:Y:S05]  /*29b50*/  BSYNC.RECONVERGENT B2 ;  /* 0x0000000000027941 */ /* 0x000fea0003800200 */
.L_x_3224:
        /* <DEDUP_REMOVED lines=13> */
.L_x_3227:
[----:B------:R-:W-:Y:S05]  /*29c30*/  BSYNC.RECONVERGENT B2 ;  /* 0x0000000000027941 */ /* 0x000fea0003800200 */
.L_x_3226:
        /* <DEDUP_REMOVED lines=13> */
.L_x_3229:
[----:B------:R-:W-:Y:S05]  /*29d10*/  BSYNC.RECONVERGENT B2 ;  /* 0x0000000000027941 */ /* 0x000fea0003800200 */
.L_x_3228:
        /* <DEDUP_REMOVED lines=18> */
.L_x_3231:
[----:B------:R-:W-:Y:S05]  /*29e40*/  BSYNC.RECONVERGENT B2 ;  /* 0x0000000000027941 */ /* 0x000fea0003800200 */
.L_x_3230:
        /* <DEDUP_REMOVED lines=12> */
.L_x_3233:
[----:B------:R-:W-:Y:S05]  /*29f10*/  BSYNC.RECONVERGENT B2 ;  /* 0x0000000000027941 */ /* 0x000fea0003800200 */
.L_x_3232:
        /* <DEDUP_REMOVED lines=12> */
.L_x_3235:
[----:B------:R-:W-:Y:S05]  /*29fe0*/  BSYNC.RECONVERGENT B2 ;  /* 0x0000000000027941 */ /* 0x000fea0003800200 */
.L_x_3234:
        /* <DEDUP_REMOVED lines=13> */
.L_x_3237:
[----:B------:R-:W-:Y:S05]  /*2a0c0*/  BSYNC.RECONVERGENT B2 ;  /* 0x0000000000027941 */ /* 0x000fea0003800200 */
.L_x_3236:
        /* <DEDUP_REMOVED lines=10> */
.L_x_3239:
[----:B------:R-:W-:Y:S05]  /*2a170*/  BSYNC.RECONVERGENT B2 ;  /* 0x0000000000027941 */ /* 0x000fea0003800200 */
.L_x_3238:
        /* <DEDUP_REMOVED lines=9> */
.L_x_3211:
[----:B------:R-:W-:Y:S05]  /*2a210*/  BSYNC.RECONVERGENT B1 ;  /* 0x0000000000017941 */ /* 0x000fea0003800200 */
.L_x_3210:
[----:B------:R-:W-:Y:S01]  /*2a220*/  LOP3.LUT R9, R2, R9, R27, 0xfe, !PT ;  /* 0x0000000902097212 */ /* 0x000fe200078efe1b */
[----:B-1234-:R-:W-:Y:S01]  /*2a230*/  VIADD R24, R24, 0x10 ;  /* 0x0000001018187836 */ /* 0x01efe20000000000 */
[----:B------:R-:W-:Y:S06]  /*2a240*/  @!P4 BRA `(.L_x_3240) ;  /* 0xffffffc800e0c947 */ /* 0x000fec000383ffff */
[----:B------:R-:W-:-:S13]  /*2a250*/  ISETP.NE.AND P0, PT, R32, RZ, PT ;  /* 0x000000ff2000720c */ /* 0x000fda0003f05270 */
[----:B------:R-:W-:Y:S05]  /*2a260*/  @!P0 BRA `(.L_x_3241) ;  /* 0xffffffc800c48947 */ /* 0x000fea000383ffff */
[----:B------:R-:W-:-:S13]  /*2a270*/  ISETP.NE.AND P0, PT, R9, 0x3, PT ;  /* 0x000000030900780c */ /* 0x000fda0003f05270 */
[----:B------:R-:W-:Y:S05]  /*2a280*/  @!P0 BRA `(.L_x_2472) ;  /* 0x0000009000e88947 */ /* 0x000fea0003800000 */
[----:B------:R-:W-:Y:S02]  /*2a290*/  IMAD.MOV.U32 R22, RZ, RZ, R4 ;  /* 0x000000ffff167224 */ /* 0x000fe400078e0004 */
[----:B------:R-:W-:Y:S02]  /*2a2a0*/  IMAD.MOV.U32 R9, RZ, RZ, RZ ;  /* 0x000000ffff097224 */ /* 0x000fe400078e00ff */
[----:B------:R-:W-:-:S07]  /*2a2b0*/  IMAD.MOV.U32 R23, RZ, RZ, RZ ;  /* 0x000000ffff177224 */ /* 0x000fce00078e00ff */
.L_x_3336:
        /* <DEDUP_REMOVED lines=108> */
.L_x_3243:
[----:B------:R-:W-:Y:S05]  /*2a980*/  BSYNC.RECONVERGENT B1 ;  /* 0x0000000000017941 */ /* 0x000fea0003800200 */
.L_x_3242:
        /* <DEDUP_REMOVED lines=12> */
.L_x_3245:
[----:B------:R-:W-:Y:S05]  /*2aa50*/  BSYNC.RECONVERGENT B1 ;  /* 0x0000000000017941 */ /* 0x000fea0003800200 */
.L_x_3244:
        /* <DEDUP_REMOVED lines=12> */
.L_x_3247:
[----:B------:R-:W-:Y:S05]  /*2ab20*/  BSYNC.RECONVERGENT B1 ;  /* 0x0000000000017941 */ /* 0x000fea0003800200 */
.L_x_3246:
        /* <DEDUP_REMOVED lines=12> */
.L_x_3249:
[----:B------:R-:W-:Y:S05]  /*2abf0*/  BSYNC.RECONVERGENT B1 ;  /* 0x0000000000017941 */ /* 0x000fea0003800200 */
.L_x_3248:
        /* <DEDUP_REMOVED lines=12> */
.L_x_3251:
[----:B------:R-:W-:Y:S05]  /*2acc0*/  BSYNC.RECONVERGENT B1 ;  /* 0x0000000000017941 */ /* 0x000fea0003800200 */
.L_x_3250:
        /* <DEDUP_REMOVED lines=12> */
.L_x_3253:
[----:B------:R-:W-:Y:S05]  /*2ad90*/  BSYNC.RECONVERGENT B1 ;  /* 0x0000000000017941 */ /* 0x000fea0003800200 */
.L_x_3252:
        /* <DEDUP_REMOVED lines=12> */
.L_x_3255:
[----:B------:R-:W-:Y:S05]  /*2ae60*/  BSYNC.RECONVERGENT B1 ;  /* 0x0000000000017941 */ /* 0x000fea0003800200 */
.L_x_3254:
        /* <DEDUP_REMOVED lines=12> */
.L_x_3257:
[----:B------:R-:W-:Y:S05]  /*2af30*/  BSYNC.RECONVERGENT B1 ;  /* 0x0000000000017941 */ /* 0x000fea0003800200 */
.L_x_3256:
        /* <DEDUP_REMOVED lines=12> */
.L_x_3259:
[----:B------:R-:W-:Y:S05]  /*2b000*/  BSYNC.RECONVERGENT B1 ;  /* 0x0000000000017941 */ /* 0x000fea0003800200 */
.L_x_3258:
        /* <DEDUP_REMOVED lines=12> */
.L_x_3261:
[----:B------:R-:W-:Y:S05]  /*2b0d0*/  BSYNC.RECONVERGENT B1 ;  /* 0x0000000000017941 */ /* 0x000fea0003800200 */
.L_x_3260:
        /* <DEDUP_REMOVED lines=11> */
.L_x_3263:
[----:B------:R-:W-:Y:S05]  /*2b190*/  BSYNC.RECONVERGENT B1 ;  /* 0x0000000000017941 */ /* 0x000fea0003800200 */
.L_x_3262:
        /* <DEDUP_REMOVED lines=11> */
.L_x_3265:
[----:B------:R-:W-:Y:S05]  /*2b250*/  BSYNC.RECONVERGENT B1 ;  /* 0x0000000000017941 */ /* 0x000fea0003800200 */
.L_x_3264:
        /* <DEDUP_REMOVED lines=11> */
.L_x_3267:
[----:B------:R-:W-:Y:S05]  /*2b310*/  BSYNC.RECONVERGENT B1 ;  /* 0x0000000000017941 */ /* 0x000fea0003800200 */
.L_x_3266:
        /* <DEDUP_REMOVED lines=11> */
.L_x_3269:
[----:B------:R-:W-:Y:S05]  /*2b3d0*/  BSYNC.RECONVERGENT B1 ;  /* 0x0000000000017941 */ /* 0x000fea0003800200 */
.L_x_3268:
        /* <DEDUP_REMOVED lines=11> */
.L_x_3271:
[----:B------:R-:W-:Y:S05]  /*2b490*/  BSYNC.RECONVERGENT B1 ;  /* 0x0000000000017941 */ /* 0x000fea0003800200 */
.L_x_3270:
        /* <DEDUP_REMOVED lines=11> */
.L_x_3273:
[----:B------:R-:W-:Y:S05]  /*2b550*/  BSYNC.RECONVERGENT B1 ;  /* 0x0000000000017941 */ /* 0x000fea0003800200 */
.L_x_3272:
        /* <DEDUP_REMOVED lines=27> */
.L_x_3275:
[----:B------:R-:W-:Y:S05]  /*2b710*/  BSYNC.RECONVERGENT B1 ;  /* 0x0000000000017941 */ /* 0x000fea0003800200 */
.L_x_3274:
        /* <DEDUP_REMOVED lines=17> */
.L_x_3277:
[----:B------:R-:W-:Y:S05]  /*2b830*/  BSYNC.RECONVERGENT B1 ;  /* 0x0000000000017941 */ /* 0x000fea0003800200 */
.L_x_3276:
        /* <DEDUP_REMOVED lines=17> */
.L_x_3279:
[----:B------:R-:W-:Y:S05]  /*2b950*/  BSYNC.RECONVERGENT B1 ;  /* 0x0000000000017941 */ /* 0x000fea0003800200 */
.L_x_3278:
        /* <DEDUP_REMOVED lines=17> */
.L_x_3281:
[----:B------:R-:W-:Y:S05]  /*2ba70*/  BSYNC.RECONVERGENT B1 ;  /* 0x0000000000017941 */ /* 0x000fea0003800200 */
.L_x_3280:
        /* <DEDUP_REMOVED lines=17> */
.L_x_3283:
[----:B------:R-:W-:Y:S05]  /*2bb90*/  BSYNC.RECONVERGENT B1 ;  /* 0x0000000000017941 */ /* 0x000fea0003800200 */
.L_x_3282:
        /* <DEDUP_REMOVED lines=17> */
.L_x_3285:
[----:B------:R-:W-:Y:S05]  /*2bcb0*/  BSYNC.RECONVERGENT B1 ;  /* 0x0000000000017941 */ /* 0x000fea0003800200 */
.L_x_3284:
        /* <DEDUP_REMOVED lines=17> */
.L_x_3287:
[----:B------:R-:W-:Y:S05]  /*2bdd0*/  BSYNC.RECONVERGENT B1 ;  /* 0x0000000000017941 */ /* 0x000fea0003800200 */
.L_x_3286:
        /* <DEDUP_REMOVED lines=17> */
.L_x_3289:
[----:B------:R-:W-:Y:S05]  /*2bef0*/  BSYNC.RECONVERGENT B1 ;  /* 0x0000000000017941 */ /* 0x000fea0003800200 */
.L_x_3288:
        /* <DEDUP_REMOVED lines=17> */
.L_x_3291:
[----:B------:R-:W-:Y:S05]  /*2c010*/  BSYNC.RECONVERGENT B1 ;  /* 0x0000000000017941 */ /* 0x000fea0003800200 */
.L_x_3290:
        /* <DEDUP_REMOVED lines=17> */
.L_x_3293:
[----:B------:R-:W-:Y:S05]  /*2c130*/  BSYNC.RECONVERGENT B1 ;  /* 0x0000000000017941 */ /* 0x000fea0003800200 */
.L_x_3292:
        /* <DEDUP_REMOVED lines=17> */
.L_x_3295:
[----:B------:R-:W-:Y:S05]  /*2c250*/  BSYNC.RECONVERGENT B1 ;  /* 0x0000000000017941 */ /* 0x000fea0003800200 */
.L_x_3294:
        /* <DEDUP_REMOVED lines=17> */
.L_x_3297:
[----:B------:R-:W-:Y:S05]  /*2c370*/  BSYNC.RECONVERGENT B1 ;  /* 0x0000000000017941 */ /* 0x000fea0003800200 */
.L_x_3296:
        /* <DEDUP_REMOVED lines=17> */
.L_x_3299:
[----:B------:R-:W-:Y:S05]  /*2c490*/  BSYNC.RECONVERGENT B1 ;  /* 0x0000000000017941 */ /* 0x000fea0003800200 */
.L_x_3298:
        /* <DEDUP_REMOVED lines=17> */
.L_x_3301:
[----:B------:R-:W-:Y:S05]  /*2c5b0*/  BSYNC.RECONVERGENT B1 ;  /* 0x0000000000017941 */ /* 0x000fea0003800200 */
.L_x_3300:
        /* <DEDUP_REMOVED lines=17> */
.L_x_3303:
[----:B------:R-:W-:Y:S05]  /*2c6d0*/  BSYNC.RECONVERGENT B1 ;  /* 0x0000000000017941 */ /* 0x000fea0003800200 */
.L_x_3302:
        /* <DEDUP_REMOVED lines=19> */
.L_x_3305:
[----:B------:R-:W-:Y:S05]  /*2c810*/  BSYNC.RECONVERGENT B1 ;  /* 0x0000000000017941 */ /* 0x000fea0003800200 */
.L_x_3304:
[----:B------:R-:W-:Y:S01]  /*2c820*/  ISETP.NE.AND P0, PT, R24, RZ, PT ;  /* 0x000000ff1800720c */ /* 0x000fe20003f05270 */
[----:B------:R-:W-:Y:S01]  /*2c830*/  BSSY.RECONVERGENT B1, `(.L_x_3306) ;  /* 0x00000ee000017945 */ /* 0x000fe20003800200 */
[----:B--234-:R-:W-:-:S11]  /*2c840*/  IMAD.MOV.U32 R25, RZ, RZ, RZ ;  /* 0x000000ffff197224 */ /* 0x01cfd600078e00ff */
        /* <DEDUP_REMOVED lines=10> */
[----:B-1----:R-:W-:Y:S02]  /*2c8f0*/  LOP3.LUT R26, R7, R24, RZ, 0xc0, !PT ;  /* 0x00000018071a7212 */ /* 0x002fe400078ec0ff */
[----:B------:R-:W-:-:S07]  /*2c900*/  ISETP.EQ.AND P2, PT, R32, 0x2, !P2 ;  /* 0x000000022000780c */ /* 0x000fce0005742270 */
[----:B------:R-:W-:-:S04]  /*2c910*/  @!P0 LOP3.LUT R27, R4, R24, RZ, 0x30, !PT ;  /* 0x00000018041b8212 */ /* 0x000fc800078e30ff */
[----:B------:R-:W1:Y:S02]  /*2c920*/  @!P0 POPC R25, R27 ;  /* 0x0000001b00198309 */ /* 0x000e640000000000 */
[----:B-1----:R-:W-:Y:S02]  /*2c930*/  ISETP.NE.OR P1, PT, R25, 0x1, P0 ;  /* 0x000000011900780c */ /* 0x002fe40000725670 */
        /* <DEDUP_REMOVED lines=10> */
[----:B------:R-:W-:-:S02]  /*2c9e0*/  ISETP.NE.AND P4, PT, R4, R5, PT ;  /* 0x000000050400720c */ /* 0x000fc40003f85270 */
[-C--:B------:R-:W-:Y:S02]  /*2c9f0*/  LOP3.LUT R4, R11, R24.reuse, RZ, 0xc0, !PT ;  /* 0x000000180b047212 */ /* 0x080fe400078ec0ff */
        /* <DEDUP_REMOVED lines=13> */
.L_x_3309:
[----:B------:R-:W-:Y:S05]  /*2cad0*/  BSYNC.RECONVERGENT B2 ;  /* 0x0000000000027941 */ /* 0x000fea0003800200 */
.L_x_3308:
        /* <DEDUP_REMOVED lines=13> */
.L_x_3311:
[----:B------:R-:W-:Y:S05]  /*2cbb0*/  BSYNC.RECONVERGENT B2 ;  /* 0x0000000000027941 */ /* 0x000fea0003800200 */
.L_x_3310:
        /* <DEDUP_REMOVED lines=13> */
.L_x_3313:
[----:B------:R-:W-:Y:S05]  /*2cc90*/  BSYNC.RECONVERGENT B2 ;  /* 0x0000000000027941 */ /* 0x000fea0003800200 */
.L_x_3312:
        /* <DEDUP_REMOVED lines=9> */
[----:B-123--:R-:W-:Y:S01]  /*2cd30*/  LOP3.LUT R27, R18, R24, RZ, 0xc0, !PT ;  /* 0x00000018121b7212 */ /* 0x00efe200078ec0ff */
[----:B------:R-:W-:Y:S10]  /*2cd40*/  @P4 BRA P6, `(.L_x_3315) ;  /* 0x0000000000204947 */ /* 0x000ff40003000000 */
        /* <DEDUP_REMOVED lines=8> */
.L_x_3315:
[----:B------:R-:W-:Y:S05]  /*2cdd0*/  BSYNC.RECONVERGENT B2 ;  /* 0x0000000000027941 */ /* 0x000fea0003800200 */
.L_x_3314:
        /* <DEDUP_REMOVED lines=13> */
.L_x_3317:
[----:B------:R-:W-:Y:S05]  /*2ceb0*/  BSYNC.RECONVERGENT B2 ;  /* 0x0000000000027941 */ /* 0x000fea0003800200 */
.L_x_3316:
        /* <DEDUP_REMOVED lines=13> */
.L_x_3319:
[----:B------:R-:W-:Y:S05]  /*2cf90*/  BSYNC.RECONVERGENT B2 ;  /* 0x0000000000027941 */ /* 0x000fea0003800200 */
.L_x_3318:
        /* <DEDUP_REMOVED lines=13> */
.L_x_3321:
[----:B------:R-:W-:Y:S05]  /*2d070*/  BSYNC.RECONVERGENT B2 ;  /* 0x0000000000027941 */ /* 0x000fea0003800200 */
.L_x_3320:
        /* <DEDUP_REMOVED lines=13> */
.L_x_3323:
[----:B------:R-:W-:Y:S05]  /*2d150*/  BSYNC.RECONVERGENT B2 ;  /* 0x0000000000027941 */ /* 0x000fea0003800200 */
.L_x_3322:
        /* <DEDUP_REMOVED lines=13> */
.L_x_3325:
[----:B------:R-:W-:Y:S05]  /*2d230*/  BSYNC.RECONVERGENT B2 ;  /* 0x0000000000027941 */ /* 0x000fea0003800200 */
.L_x_3324:
        /* <DEDUP_REMOVED lines=18> */
.L_x_3327:
[----:B------:R-:W-:Y:S05]  /*2d360*/  BSYNC.RECONVERGENT B2 ;  /* 0x0000000000027941 */ /* 0x000fea0003800200 */
.L_x_3326:
[----:B------:R-:W-:Y:S01]  /*2d370*/  ISETP.GT.AND P6, PT, R20, -0x1, PT ;  /* 0xffffffff1400780c */ /* 0x000fe20003fc4270 */
[----:B------:R-:W-:Y:S01]  /*2d380*/  BSSY.RECONVERGENT B2, `(.L_x_3328) ;  /* 0x000000b000027945 */ /* 0x000fe20003800200 */
[----:B------:R-:W-:-:S11]  /*2d390*/  ISETP.GT.AND P4, PT, R15, -0x1, PT ;  /* 0xffffffff0f00780c */ /* 0x000fd60003f84270 */
        /* <DEDUP_REMOVED lines=9> */
.L_x_3329:
[----:B------:R-:W-:Y:S05]  /*2d430*/  BSYNC.RECONVERGENT B2 ;  /* 0x0000000000027941 */ /* 0x000fea0003800200 */
.L_x_3328:
        /* <DEDUP_REMOVED lines=10> */
.L_x_3331:
[----:B------:R-:W-:Y:S05]  /*2d4e0*/  BSYNC.RECONVERGENT B2 ;  /* 0x0000000000027941 */ /* 0x000fea0003800200 */
.L_x_3330:
        /* <DEDUP_REMOVED lines=13> */
.L_x_3333:
[----:B------:R-:W-:Y:S05]  /*2d5c0*/  BSYNC.RECONVERGENT B2 ;  /* 0x0000000000027941 */ /* 0x000fea0003800200 */
.L_x_3332:
        /* <DEDUP_REMOVED lines=10> */
.L_x_3335:
[----:B------:R-:W-:Y:S05]  /*2d670*/  BSYNC.RECONVERGENT B2 ;  /* 0x0000000000027941 */ /* 0x000fea0003800200 */
.L_x_3334:
        /* <DEDUP_REMOVED lines=9> */
.L_x_3307:
[----:B------:R-:W-:Y:S05]  /*2d710*/  BSYNC.RECONVERGENT B1 ;  /* 0x0000000000017941 */ /* 0x000fea0003800200 */
.L_x_3306:
[----:B------:R-:W-:Y:S01]  /*2d720*/  ISETP.NE.AND P0, PT, R28, RZ, PT ;  /* 0x000000ff1c00720c */ /* 0x000fe20003f05270 */
[----:B-1234-:R-:W-:Y:S01]  /*2d730*/  VIADD R22, R22, 0x40 ;  /* 0x0000004016167836 */ /* 0x01efe20000000000 */
[----:B------:R-:W-:-:S11]  /*2d740*/  LOP3.LUT R9, R2, R9, R25, 0xfe, !PT ;  /* 0x0000000902097212 */ /* 0x000fd600078efe19 */
[----:B------:R-:W-:Y:S05]  /*2d750*/  @P0 BRA `(.L_x_3336) ;  /* 0xffffffc800d80947 */ /* 0x000fea000383ffff */
[----:B------:R-:W-:-:S13]  /*2d760*/  ISETP.NE.AND P0, PT, R9, 0x3, PT ;  /* 0x000000030900780c */ /* 0x000fda0003f05270 */
[----:B------:R-:W-:Y:S05]  /*2d770*/  @!P0 BRA `(.L_x_2472) ;  /* 0x0000005c00ac8947 */ /* 0x000fea0003800000 */
[----:B------:R-:W-:-:S07]  /*2d780*/  IMAD.MOV.U32 R5, RZ, RZ, RZ ;  /* 0x000000ffff057224 */ /* 0x000fce00078e00ff */
.L_x_3433:
        /* <DEDUP_REMOVED lines=107> */
.L_x_3338:
[----:B------:R-:W-:Y:S05]  /*2de40*/  BSYNC.RECONVERGENT B1 ;  /* 0x0000000000017941 */ /* 0x000fea0003800200 */
.L_x_3337:
        /* <DEDUP_REMOVED lines=13> */
.L_x_3340:
[----:B------:R-:W-:Y:S05]  /*2df20*/  BSYNC.RECONVERGENT B1 ;  /* 0x0000000000017941 */ /* 0x000fea0003800200 */
.L_x_3339:
        /* <DEDUP_REMOVED lines=12> */
.L_x_3342:
[----:B------:R-:W-:Y:S05]  /*2dff0*/  BSYNC.RECONVERGENT B1 ;  /* 0x0000000000017941 */ /* 0x000fea0003800200 */
.L_x_3341:
        /* <DEDUP_REMOVED lines=12> */
.L_x_3344:
[----:B------:R-:W-:Y:S05]  /*2e0c0*/  BSYNC.RECONVERGENT B1 ;  /* 0x0000000000017941 */ /* 0x000fea0003800200 */
.L_x_3343:
        /* <DEDUP_REMOVED lines=12> */
.L_x_3346:
[----:B------:R-:W-:Y:S05]  /*2e190*/  BSYNC.RECONVERGENT B1 ;  /* 0x0000000000017941 */ /* 0x000fea0003800200 */
.L_x_3345:
        /* <DEDUP_REMOVED lines=12> */
.L_x_3348:
[----:B------:R-:W-:Y:S05]  /*2e260*/  BSYNC.RECONVERGENT B1 ;  /* 0x0000000000017941 */ /* 0x000fea0003800200 */
.L_x_3347:
        /* <DEDUP_REMOVED lines=12> */
.L_x_3350:
[----:B------:R-:W-:Y:S05]  /*2e330*/  BSYNC.RECONVERGENT B1 ;  /* 0x0000000000017941 */ /* 0x000fea0003800200 */
.L_x_3349:
        /* <DEDUP_REMOVED lines=12> */
.L_x_3352:
[----:B------:R-:W-:Y:S05]  /*2e400*/  BSYNC.RECONVERGENT B1 ;  /* 0x0000000000017941 */ /* 0x000fea0003800200 */
.L_x_3351:
        /* <DEDUP_REMOVED lines=12> */
.L_x_3354:
[----:B------:R-:W-:Y:S05]  /*2e4d0*/  BSYNC.RECONVERGENT B1 ;  /* 0x0000000000017941 */ /* 0x000fea0003800200 */
.L_x_3353:
        /* <DEDUP_REMOVED lines=12> */
.L_x_3356:
[----:B------:R-:W-:Y:S05]  /*2e5a0*/  BSYNC.RECONVERGENT B1 ;  /* 0x0000000000017941 */ /* 0x000fea0003800200 */
.L_x_3355:
        /* <DEDUP_REMOVED lines=12> */
.L_x_3358:
[----:B------:R-:W-:Y:S05]  /*2e670*/  BSYNC.RECONVERGENT B1 ;  /* 0x0000000000017941 */ /* 0x000fea0003800200 */
.L_x_3357:
        /* <DEDUP_REMOVED lines=11> */
.L_x_3360:
[----:B------:R-:W-:Y:S05]  /*2e730*/  BSYNC.RECONVERGENT B1 ;  /* 0x0000000000017941 */ /* 0x000fea0003800200 */
.L_x_3359:
        /* <DEDUP_REMOVED lines=11> */
.L_x_3362:
[----:B------:R-:W-:Y:S05]  /*2e7f0*/  BSYNC.RECONVERGENT B1 ;  /* 0x0000000000017941 */ /* 0x000fea0003800200 */
.L_x_3361:
        /* <DEDUP_REMOVED lines=11> */
.L_x_3364:
[----:B------:R-:W-:Y:S05]  /*2e8b0*/  BSYNC.RECONVERGENT B1 ;  /* 0x0000000000017941 */ /* 0x000fea0003800200 */
.L_x_3363:
        /* <DEDUP_REMOVED lines=11> */
.L_x_3366:
[----:B------:R-:W-:Y:S05]  /*2e970*/  BSYNC.RECONVERGENT B1 ;  /* 0x0000000000017941 */ /* 0x000fea0003800200 */
.L_x_3365:
        /* <DEDUP_REMOVED lines=11> */
.L_x_3368:
[----:B------:R-:W-:Y:S05]  /*2ea30*/  BSYNC.RECONVERGENT B1 ;  /* 0x0000000000017941 */ /* 0x000fea0003800200 */
.L_x_3367:
        /* <DEDUP_REMOVED lines=11> */
.L_x_3370:
[----:B------:R-:W-:Y:S05]  /*2eaf0*/  BSYNC.RECONVERGENT B1 ;  /* 0x0000000000017941 */ /* 0x000fea0003800200 */
.L_x_3369:
        /* <DEDUP_REMOVED lines=27> */
.L_x_3372:
[----:B------:R-:W-:Y:S05]  /*2ecb0*/  BSYNC.RECONVERGENT B1 ;  /* 0x0000000000017941 */ /* 0x000fea0003800200 */
.L_x_3371:
        /* <DEDUP_REMOVED lines=17> */
.L_x_3374:
[----:B------:R-:W-:Y:S05]  /*2edd0*/  BSYNC.RECONVERGENT B1 ;  /* 0x0000000000017941 */ /* 0x000fea0003800200 */
.L_x_3373:
        /* <DEDUP_REMOVED lines=17> */
.L_x_3376:
[----:B------:R-:W-:Y:S05]  /*2eef0*/  BSYNC.RECONVERGENT B1 ;  /* 0x0000000000017941 */ /* 0x000fea0003800200 */
.L_x_3375:
        /* <DEDUP_REMOVED lines=17> */
.L_x_3378:
[----:B------:R-:W-:Y:S05]  /*2f010*/  BSYNC.RECONVERGENT B1 ;  /* 0x0000000000017941 */ /* 0x000fea0003800200 */
.L_x_3377:
        /* <DEDUP_REMOVED lines=17> */
.L_x_3380:
[----:B------:R-:W-:Y:S05]  /*2f130*/  BSYNC.RECONVERGENT B1 ;  /* 0x0000000000017941 */ /* 0x000fea0003800200 */
.L_x_3379:
        /* <DEDUP_REMOVED lines=17> */
.L_x_3382:
[----:B------:R-:W-:Y:S05]  /*2f250*/  BSYNC.RECONVERGENT B1 ;  /* 0x0000000000017941 */ /* 0x000fea0003800200 */
.L_x_3381:
        /* <DEDUP_REMOVED lines=17> */
.L_x_3384:
[----:B------:R-:W-:Y:S05]  /*2f370*/  BSYNC.RECONVERGENT B1 ;  /* 0x0000000000017941 */ /* 0x000fea0003800200 */
.L_x_3383:
        /* <DEDUP_REMOVED lines=17> */
.L_x_3386:
[----:B------:R-:W-:Y:S05]  /*2f490*/  BSYNC.RECONVERGENT B1 ;  /* 0x0000000000017941 */ /* 0x000fea0003800200 */
.L_x_3385:
        /* <DEDUP_REMOVED lines=17> */
.L_x_3388:
[----:B------:R-:W-:Y:S05]  /*2f5b0*/  BSYNC.RECONVERGENT B1 ;  /* 0x0000000000017941 */ /* 0x000fea0003800200 */
.L_x_3387:
        /* <DEDUP_REMOVED lines=17> */
.L_x_3390:
[----:B------:R-:W-:Y:S05]  /*2f6d0*/  BSYNC.RECONVERGENT B1 ;  /* 0x0000000000017941 */ /* 0x000fea0003800200 */
.L_x_3389:
        /* <DEDUP_REMOVED lines=17> */
.L_x_3392:
[----:B------:R-:W-:Y:S05]  /*2f7f0*/  BSYNC.RECONVERGENT B1 ;  /* 0x0000000000017941 */ /* 0x000fea0003800200 */
.L_x_3391:
        /* <DEDUP_REMOVED lines=17> */
.L_x_3394:
[----:B------:R-:W-:Y:S05]  /*2f910*/  BSYNC.RECONVERGENT B1 ;  /* 0x0000000000017941 */ /* 0x000fea0003800200 */
.L_x_3393:
        /* <DEDUP_REMOVED lines=17> */
.L_x_3396:
[----:B------:R-:W-:Y:S05]  /*2fa30*/  BSYNC.RECONVERGENT B1 ;  /* 0x0000000000017941 */ /* 0x000fea0003800200 */
.L_x_3395:
        /* <DEDUP_REMOVED lines=17> */
.L_x_3398:
[----:B------:R-:W-:Y:S05]  /*2fb50*/  BSYNC.RECONVERGENT B1 ;  /* 0x0000000000017941 */ /* 0x000fea0003800200 */
.L_x_3397:
        /* <DEDUP_REMOVED lines=17> */
.L_x_3400:
[----:B------:R-:W-:Y:S05]  /*2fc70*/  BSYNC.RECONVERGENT B1 ;  /* 0x0000000000017941 */ /* 0x000fea0003800200 */
.L_x_3399:
        /* <DEDUP_REMOVED lines=19> */
.L_x_3402:
[----:B------:R-:W-:Y:S05]  /*2fdb0*/  BSYNC.RECONVERGENT B1 ;  /* 0x0000000000017941 */ /* 0x000fea0003800200 */
.L_x_3401:
        /* <DEDUP_REMOVED lines=43> */
.L_x_3406:
[----:B------:R-:W-:Y:S05]  /*30070*/  BSYNC.RECONVERGENT B2 ;  /* 0x0000000000027941 */ /* 0x000fea0003800200 */
.L_x_3405:
        /* <DEDUP_REMOVED lines=13> */
.L_x_3408:
[----:B------:R-:W-:Y:S05]  /*30150*/  BSYNC.RECONVERGENT B2 ;  /* 0x0000000000027941 */ /* 0x000fea0003800200 */
.L_x_3407:
        /* <DEDUP_REMOVED lines=13> */
.L_x_3410:
[----:B------:R-:W-:Y:S05]  /*30230*/  BSYNC.RECONVERGENT B2 ;  /* 0x0000000000027941 */ /* 0x000fea0003800200 */
.L_x_3409:
        /* <DEDUP_REMOVED lines=19> */
.L_x_3412:
[----:B------:R-:W-:Y:S05]  /*30370*/  BSYNC.RECONVERGENT B2 ;  /* 0x0000000000027941 */ /* 0x000fea0003800200 */
.L_x_3411:
        /* <DEDUP_REMOVED lines=13> */
.L_x_3414:
[----:B------:R-:W-:Y:S05]  /*30450*/  BSYNC.RECONVERGENT B2 ;  /* 0x0000000000027941 */ /* 0x000fea0003800200 */
.L_x_3413:
        /* <DEDUP_REMOVED lines=13> */
.L_x_3416:
[----:B------:R-:W-:Y:S05]  /*30530*/  BSYNC.RECONVERGENT B2 ;  /* 0x0000000000027941 */ /* 0x000fea0003800200 */
.L_x_3415:
        /* <DEDUP_REMOVED lines=13> */
.L_x_3418:
[----:B------:R-:W-:Y:S05]  /*30610*/  BSYNC.RECONVERGENT B2 ;  /* 0x0000000000027941 */ /* 0x000fea0003800200 */
.L_x_3417:
        /* <DEDUP_REMOVED lines=13> */
.L_x_3420:
[----:B------:R-:W-:Y:S05]  /*306f0*/  BSYNC.RECONVERGENT B2 ;  /* 0x0000000000027941 */ /* 0x000fea0003800200 */
.L_x_3419:
        /* <DEDUP_REMOVED lines=13> */
.L_x_3422:
[----:B------:R-:W-:Y:S05]  /*307d0*/  BSYNC.RECONVERGENT B2 ;  /* 0x0000000000027941 */ /* 0x000fea0003800200 */
.L_x_3421:
        /* <DEDUP_REMOVED lines=18> */
.L_x_3424:
[----:B------:R-:W-:Y:S05]  /*30900*/  BSYNC.RECONVERGENT B2 ;  /* 0x0000000000027941 */ /* 0x000fea0003800200 */
.L_x_3423:
        /* <DEDUP_REMOVED lines=12> */
.L_x_3426:
[----:B------:R-:W-:Y:S05]  /*309d0*/  BSYNC.RECONVERGENT B2 ;  /* 0x0000000000027941 */ /* 0x000fea0003800200 */
.L_x_3425:
        /* <DEDUP_REMOVED lines=10> */
.L_x_3428:
[----:B------:R-:W-:Y:S05]  /*30a80*/  BSYNC.RECONVERGENT B2 ;  /* 0x0000000000027941 */ /* 0x000fea0003800200 */
.L_x_3427:
        /* <DEDUP_REMOVED lines=13> */
.L_x_3430:
[----:B------:R-:W-:Y:S05]  /*30b60*/  BSYNC.RECONVERGENT B2 ;  /* 0x0000000000027941 */ /* 0x000fea0003800200 */
.L_x_3429:
        /* <DEDUP_REMOVED lines=10> */
.L_x_3432:
[----:B------:R-:W-:Y:S05]  /*30c10*/  BSYNC.RECONVERGENT B2 ;  /* 0x0000000000027941 */ /* 0x000fea0003800200 */
.L_x_3431:
        /* <DEDUP_REMOVED lines=9> */
.L_x_3404:
[----:B------:R-:W-:Y:S05]  /*30cb0*/  BSYNC.RECONVERGENT B1 ;  /* 0x0000000000017941 */ /* 0x000fea0003800200 */
.L_x_3403:
[----:B------:R-:W-:Y:S02]  /*30cc0*/  ISETP.NE.AND P0, PT, R30, RZ, PT ;  /* 0x000000ff1e00720c */ /* 0x000fe40003f05270 */
[----:B------:R-:W-:-:S11]  /*30cd0*/  LOP3.LUT R9, R2, R9, R25, 0xfe, !PT ;  /* 0x0000000902097212 */ /* 0x000fd600078efe19 */
[----:B------:R-:W-:Y:S05]  /*30ce0*/  @P0 BRA `(.L_x_3433) ;  /* 0xffffffc800a80947 */ /* 0x000fea000383ffff */
[----:B------:R-:W-:-:S13]  /*30cf0*/  ISETP.NE.AND P0, PT, R9, 0x3, PT ;  /* 0x000000030900780c */ /* 0x000fda0003f05270 */
[----:B------:R-:W-:Y:S05]  /*30d00*/  @!P0 BRA `(.L_x_2472) ;  /* 0x0000002800488947 */ /* 0x000fea0003800000 */
[----:B------:R-:W-:-:S07]  /*30d10*/  IMAD.MOV.U32 R9, RZ, RZ, RZ ;  /* 0x000000ffff097224 */ /* 0x000fce00078e00ff */
.L_x_3471:
[C---:B------:R-:W-:Y:S02]  /*30d20*/  IMAD R2, R9.reuse, 0x40, R8 ;  /* 0x0000004009027824 */ /* 0x040fe400078e0208 */
[----:B------:R-:W-:Y:S02]  /*30d30*/  VIADD R9, R9, 0x4 ;  /* 0x0000000409097836 */ /* 0x000fe40000000000 */
[----:B------:R-:W-:-:S03]  /*30d40*/  IMAD.MOV.U32 R22, RZ, RZ, RZ ;  /* 0x000000ffff167224 */ /* 0x000fc600078e00ff */
[----:B0--34-:R-:W-:-:S13]  /*30d50*/  ISETP.GE.U32.AND P5, PT, R9, 0x10, PT ;  /* 0x000000100900780c */ /* 0x019fda0003fa6070 */
.L_x_3470:
[----:B-1234-:R-:W2:Y:S04]  /*30d60*/  LDL.64 R6, [R2+-0x40] ;  /* 0xffffc00002067983 */ /* 0x01eea80000100a00 */
[----:B------:R-:W3:Y:S04]  /*30d70*/  LDL.64 R4, [R2+-0x80] ;  /* 0xffff800002047983 */ /* 0x000ee80000100a00 */
[----:B------:R-:W4:Y:S04]  /*30d80*/  LDL.64 R10, [R2] ;  /* 0x00000000020a7983 */ /* 0x000f280000100a00 */
[----:B------:R-:W5:Y:S04]  /*30d90*/  LDL.64 R12, [R2+0x40] ;  /* 0x00004000020c7983 */ /* 0x000f680000100a00 */
[----:B------:R-:W5:Y:S04]  /*30da0*/  LDL.64 R14, [R2+-0x78] ;  /* 0xffff8800020e7983 */ /* 0x000f680000100a00 */
[----:B------:R-:W5:Y:S04]  /*30db0*/  LDL.64 R16, [R2+-0x38] ;  /* 0xffffc80002107983 */ /* 0x000f680000100a00 */
[----:B------:R-:W5:Y:S04]  /*30dc0*/  LDL.64 R18, [R2+0x8] ;  /* 0x0000080002127983 */ /* 0x000f680000100a00 */
[----:B------:R-:W5:Y:S01]  /*30dd0*/  LDL.64 R20, [R2+0x48] ;  /* 0x0000480002147983 */ /* 0x000f620000100a00 */
[----:B------:R-:W-:Y:S01]  /*30de0*/  BSSY.RECONVERGENT B1, `(.L_x_3434) ;  /* 0x0000052000017945 */ /* 0x000fe20003800200 */
        /* <DEDUP_REMOVED lines=78> */
[----:B0-----:R-:W-:Y:S05]  /*312d0*/  @P0 BRA `(.L_x_3435) ;  /* 0x0000000000080947 */ /* 0x001fea0003800000 */
[----:B------:R1:W-:Y:S04]  /*312e0*/  STL [R1+0xc38], RZ ;  /* 0x000c38ff01007387 */ /* 0x0003e80000100800 */
[----:B------:R1:W5:Y:S02]  /*312f0*/  LDL R4, [R2+-0x80] ;  /* 0xffff800002047983 */ /* 0x0003640000100800 */
.L_x_3435:
[----:B------:R-:W-:Y:S05]  /*31300*/  BSYNC.RECONVERGENT B1 ;  /* 0x0000000000017941 */ /* 0x000fea0003800200 */
.L_x_3434:
[----:B-----5:R-:W-:Y:S01]  /*31310*/  ISETP.GE.AND P0, PT, R4, RZ, PT ;  /* 0x000000ff0400720c */ /* 0x020fe20003f06270 */
[----:B------:R-:W-:Y:S01]  /*31320*/  BSSY.RECONVERGENT B1, `(.L_x_3436) ;  /* 0x000009e000017945 */ /* 0x000fe20003800200 */
[----:B------:R-:W-:Y:S02]  /*31330*/  ISETP.GE.AND P3, PT, R6, RZ, PT ;  /* 0x000000ff0600720c */ /* 0x000fe40003f66270 */
[----:B------:R-:W-:Y:S02]  /*31340*/  ISETP.GE.AND P2, PT, R10, RZ, PT ;  /* 0x000000ff0a00720c */ /* 0x000fe40003f46270 */
[----:B------:R-:W-:-:S07]  /*31350*/  ISETP.GE.AND P4, PT, R12, RZ, PT ;  /* 0x000000ff0c00720c */ /* 0x000fce0003f86270 */
[-C--:B------:R-:W-:Y:S02]  /*31360*/  @P0 LOP3.LUT R23, R4, R24.reuse, RZ, 0x30, !PT ;  /* 0x0000001804170212 */ /* 0x080fe400078e30ff */
[-C--:B------:R-:W-:Y:S02]  /*31370*/  @P3 LOP3.LUT R25, R6, R24.reuse, RZ, 0x30, !PT ;  /* 0x0000001806193212 */ /* 0x080fe400078e30ff */
[----:B------:R-:W2:Y:S02]  /*31380*/  @P0 POPC R27, R23 ;  /* 0x00000017001b0309 */ /* 0x000ea40000000000 */
[----:B------:R-:W-:-:S06]  /*31390*/  @P4 LOP3.LUT R29, R12, R24, RZ, 0x30, !PT ;  /* 0x000000180c1d4212 */ /* 0x000fcc00078e30ff */
[----:B------:R-:W3:Y:S01]  /*313a0*/  @P3 POPC R26, R25 ;  /* 0x00000019001a3309 */ /* 0x000ee20000000000 */
[----:B--2---:R-:W-:Y:S02]  /*313b0*/  ISETP.NE.OR P1, PT, R27, 0x1, !P0 ;  /* 0x000000011b00780c */ /* 0x004fe40004725670 */
[----:B------:R-:W-:-:S05]  /*313c0*/  @P2 LOP3.LUT R27, R10, R24, RZ, 0x30, !PT ;  /* 0x000000180a1b2212 */ /* 0x000fca00078e30ff */
[----:B------:R-:W2:Y:S01]  /*313d0*/  @P2 POPC R28, R27 ;  /* 0x0000001b001c2309 */ /* 0x000ea20000000000 */
[----:B---3--:R-:W-:-:S05]  /*313e0*/  ISETP.NE.OR P6, PT, R26, 0x1, !P3 ;  /* 0x000000011a00780c */ /* 0x008fca0005fc5670 */
[----:B------:R-:W-:Y:S02]  /*313f0*/  @!P1 LOP3.LUT R23, R23, 0x80000000, RZ, 0xfc, !PT ;  /* 0x8000000017179812 */ /* 0x000fe400078efcff */
[----:B------:R-:W3:Y:S01]  /*31400*/  @P4 POPC R26, R29 ;  /* 0x0000001d001a4309 */ /* 0x000ee20000000000 */
[----:B------:R-:W-:Y:S02]  /*31410*/  ISETP.GE.AND P1, PT, R5, RZ, PT ;  /* 0x000000ff0500720c */ /* 0x000fe40003f26270 */
[----:B------:R-:W-:Y:S01]  /*31420*/  @P0 IMAD.MOV.U32 R4, RZ, RZ, R23 ;  /* 0x000000ffff040224 */ /* 0x000fe200078e0017 */
[----:B------:R-:W-:Y:S02]  /*31430*/  @P0 STL [R2+-0x80], R23 ;  /* 0xffff801702000387 */ /* 0x000fe40000100800 */
[----:B------:R-:W-:Y:S02]  /*31440*/  @!P6 LOP3.LUT R25, R25, 0x80000000, RZ, 0xfc, !PT ;  /* 0x800000001919e812 */ /* 0x000fe400078efcff */
[----:B--2---:R-:W-:-:S03]  /*31450*/  ISETP.NE.OR P6, PT, R28, 0x1, !P2 ;  /* 0x000000011c00780c */ /* 0x004fc600057c5670 */
[----:B------:R2:W-:Y:S01]  /*31460*/  @P3 STL [R2+-0x40], R25 ;  /* 0xffffc01902003387 */ /* 0x0005e20000100800 */
[----:B------:R-:W-:Y:S02]  /*31470*/  @P3 IMAD.MOV.U32 R6, RZ, RZ, R25 ;  /* 0x000000ffff063224 */ /* 0x000fe400078e0019 */
[----:B------:R-:W-:Y:S02]  /*31480*/  @P1 LOP3.LUT R31, R5, R24, RZ, 0x30, !PT ;  /* 0x00000018051f1212 */ /* 0x000fe400078e30ff */
[----:B------:R-:W-:Y:S01]  /*31490*/  ISETP.GE.AND P3, PT, R7, RZ, PT ;  /* 0x000000ff0700720c */ /* 0x000fe20003f66270 */
[----:B------:R-:W-:Y:S04]  /*314a0*/  POPC R30, R6 ;  /* 0x00000006001e7309 */ /* 0x000fe80000000000 */
[----:B------:R-:W-:-:S02]  /*314b0*/  @!P6 LOP3.LUT R27, R27, 0x80000000, RZ, 0xfc, !PT ;  /* 0x800000001b1be812 */ /* 0x000fc400078efcff */
[----:B---3--:R-:W-:Y:S02]  /*314c0*/  ISETP.NE.OR P6, PT, R26, 0x1, !P4 ;  /* 0x000000011a00780c */ /* 0x008fe400067c5670 */
[----:B------:R-:W3:Y:S01]  /*314d0*/  @P1 POPC R28, R31 ;  /* 0x0000001f001c1309 */ /* 0x000ee20000000000 */
[----:B------:R4:W-:Y:S01]  /*314e0*/  @P2 STL [R2], R27 ;  /* 0x0000001b02002387 */ /* 0x0009e20000100800 */
[----:B------:R-:W-:Y:S02]  /*314f0*/  @P2 IMAD.MOV.U32 R10, RZ, RZ, R27 ;  /* 0x000000ffff0a2224 */ /* 0x000fe400078e001b */
[----:B------:R-:W-:Y:S02]  /*31500*/  @P3 LOP3.LUT R33, R7, R24, RZ, 0x30, !PT ;  /* 0x0000001807213212 */ /* 0x000fe400078e30ff */
[----:B------:R-:W-:Y:S02]  /*31510*/  ISETP.GE.AND P2, PT, R11, RZ, PT ;  /* 0x000000ff0b00720c */ /* 0x000fe40003f46270 */
[----:B--2---:R-:W2:Y:S03]  /*31520*/  @P3 POPC R25, R33 ;  /* 0x0000002100193309 */ /* 0x004ea60000000000 */
[----:B------:R-:W-:-:S02]  /*31530*/  @!P6 LOP3.LUT R29, R29, 0x80000000, RZ, 0xfc, !PT ;  /* 0x800000001d1de812 */ /* 0x000fc400078efcff */
[----:B---3--:R-:W-:-:S03]  /*31540*/  ISETP.NE.OR P6, PT, R28, 0x1, !P1 ;  /* 0x000000011c00780c */ /* 0x008fc60004fc5670 */
[----:B------:R-:W-:Y:S01]  /*31550*/  POPC R32, R10 ;  /* 0x0000000a00207309 */ /* 0x000fe20000000000 */
[----:B------:R3:W-:Y:S01]  /*31560*/  @P4 STL [R2+0x40], R29 ;  /* 0x0000401d02004387 */ /* 0x0007e20000100800 */
[----:B------:R-:W-:Y:S01]  /*31570*/  @P4 IMAD.MOV.U32 R12, RZ, RZ, R29 ;  /* 0x000000ffff0c4224 */ /* 0x000fe200078e001d */
[----:B------:R-:W-:Y:S02]  /*31580*/  @P2 LOP3.LUT R35, R11, R24, RZ, 0x30, !PT ;  /* 0x000000180b232212 */ /* 0x000fe400078e30ff */
[----:B------:R-:W-:-:S03]  /*31590*/  ISETP.GE.AND P4, PT, R13, RZ, PT ;  /* 0x000000ff0d00720c */ /* 0x000fc60003f86270 */
[----:B------:R-:W0:Y:S02]  /*315a0*/  @P2 POPC R26, R35 ;  /* 0x00000023001a2309 */ /* 0x000e240000000000 */
[----:B------:R-:W-:Y:S02]  /*315b0*/  @!P6 LOP3.LUT R31, R31, 0x80000000, RZ, 0xfc, !PT ;  /* 0x800000001f1fe812 */ /* 0x000fe400078efcff */
[----:B--2---:R-:W-:-:S04]  /*315c0*/  ISETP.NE.OR P6, PT, R25, 0x1, !P3 ;  /* 0x000000011900780c */ /* 0x004fc80005fc5670 */
[----:B------:R-:W-:Y:S01]  /*315d0*/  POPC R34, R12 ;  /* 0x0000000c00227309 */ /* 0x000fe20000000000 */
[----:B------:R2:W-:Y:S01]  /*315e0*/  @P1 STL [R2+-0x7c], R31 ;  /* 0xffff841f02001387 */ /* 0x0005e20000100800 */
[----:B------:R-:W-:Y:S01]  /*315f0*/  @P1 IMAD.MOV.U32 R5, RZ, RZ, R31 ;  /* 0x000000ffff051224 */ /* 0x000fe200078e001f */
[----:B------:R-:W-:Y:S02]  /*31600*/  @P4 LOP3.LUT R25, R13, R24, RZ, 0x30, !PT ;  /* 0x000000180d194212 */ /* 0x000fe400078e30ff */
[----:B------:R-:W-:-:S03]  /*31610*/  ISETP.GE.AND P1, PT, R14, RZ, PT ;  /* 0x000000ff0e00720c */ /* 0x000fc60003f26270 */
[----:B----4-:R-:W4:Y:S01]  /*31620*/  @P4 POPC R27, R25 ;  /* 0x00000019001b4309 */ /* 0x010f220000000000 */
[----:B------:R-:W-:Y:S02]  /*31630*/  @!P6 LOP3.LUT R33, R33, 0x80000000, RZ, 0xfc, !PT ;  /* 0x800000002121e812 */ /* 0x000fe400078efcff */
[----:B0-----:R-:W-:-:S03]  /*31640*/  ISETP.NE.OR P6, PT, R26, 0x1, !P2 ;  /* 0x000000011a00780c */ /* 0x001fc600057c5670 */
[----:B------:R-:W-:Y:S01]  /*31650*/  @P3 STL [R2+-0x3c], R33 ;  /* 0xffffc42102003387 */ /* 0x000fe20000100800 */
[----:B------:R-:W-:-:S03]  /*31660*/  @P3 IMAD.MOV.U32 R7, RZ, RZ, R33 ;  /* 0x000000ffff073224 */ /* 0x000fc600078e0021 */
[----:B---3--:R-:W-:Y:S02]  /*31670*/  @P1 LOP3.LUT R29, R14, R24, RZ, 0x30, !PT ;  /* 0x000000180e1d1212 */ /* 0x008fe400078e30ff */
[----:B------:R-:W-:Y:S02]  /*31680*/  ISETP.GE.AND P3, PT, R16, RZ, PT ;  /* 0x000000ff1000720c */ /* 0x000fe40003f66270 */
[----:B------:R-:W0:Y:S02]  /*31690*/  @P1 POPC R26, R29 ;  /* 0x0000001d001a1309 */ /* 0x000e240000000000 */
[----:B------:R-:W-:Y:S02]  /*316a0*/  @!P6 LOP3.LUT R35, R35, 0x80000000, RZ, 0xfc, !PT ;  /* 0x800000002323e812 */ /* 0x000fe400078efcff */
[----:B----4-:R-:W-:-:S03]  /*316b0*/  ISETP.NE.OR P6, PT, R27, 0x1, !P4 ;  /* 0x000000011b00780c */ /* 0x010fc600067c5670 */
[----:B------:R3:W-:Y:S01]  /*316c0*/  @P2 STL [R2+0x4], R35 ;  /* 0x0000042302002387 */ /* 0x0007e20000100800 */
[----:B------:R-:W-:-:S03]  /*316d0*/  @P2 IMAD.MOV.U32 R11, RZ, RZ, R35 ;  /* 0x000000ffff0b2224 */ /* 0x000fc600078e0023 */
[----:B------:R-:W-:Y:S02]  /*316e0*/  @P3 LOP3.LUT R27, R16, R24, RZ, 0x30, !PT ;  /* 0x00000018101b3212 */ /* 0x000fe400078e30ff */
[----:B------:R-:W-:Y:S01]  /*316f0*/  ISETP.GE.AND P2, PT, R18, RZ, PT ;  /* 0x000000ff1200720c */ /* 0x000fe20003f46270 */
[----:B------:R-:W-:Y:S03]  /*31700*/  POPC R36, R11 ;  /* 0x0000000b00247309 */ /* 0x000fe60000000000 */
[----:B------:R-:W-:Y:S02]  /*31710*/  @!P6 LOP3.LUT R25, R25, 0x80000000, RZ, 0xfc, !PT ;  /* 0x800000001919e812 */ /* 0x000fe400078efcff */
[----:B0-----:R-:W-:-:S03]  /*31720*/  ISETP.NE.OR P6, PT, R26, 0x1, !P1 ;  /* 0x000000011a00780c */ /* 0x001fc60004fc5670 */
[----:B------:R-:W0:Y:S01]  /*31730*/  @P3 POPC R28, R27 ;  /* 0x0000001b001c3309 */ /* 0x000e220000000000 */
[----:B------:R4:W-:Y:S01]  /*31740*/  @P4 STL [R2+0x44], R25 ;  /* 0x0000441902004387 */ /* 0x0009e20000100800 */
[----:B------:R-:W-:Y:S01]  /*31750*/  @P4 IMAD.MOV.U32 R13, RZ, RZ, R25 ;  /* 0x000000ffff0d4224 */ /* 0x000fe200078e0019 */
[----:B------:R-:W-:Y:S02]  /*31760*/  ISETP.GE.AND P4, PT, R20, RZ, PT ;  /* 0x000000ff1400720c */ /* 0x000fe40003f86270 */
[----:B--2---:R-:W-:-:S03]  /*31770*/  @P2 LOP3.LUT R31, R18, R24, RZ, 0x30, !PT ;  /* 0x00000018121f2212 */ /* 0x004fc600078e30ff */
[----:B---3--:R-:W-:Y:S02]  /*31780*/  POPC R35, R7 ;  /* 0x0000000700237309 */ /* 0x008fe40000000000 */
[----:B------:R-:W-:Y:S02]  /*31790*/  @!P6 LOP3.LUT R29, R29, 0x80000000, RZ, 0xfc, !PT ;  /* 0x800000001d1de812 */ /* 0x000fe400078efcff */
[----:B0-----:R-:W-:-:S04]  /*317a0*/  ISETP.NE.OR P6, PT, R28, 0x1, !P3 ;  /* 0x000000011c00780c */ /* 0x001fc80005fc5670 */
[----:B------:R-:W0:Y:S01]  /*317b0*/  @P2 POPC R26, R31 ;  /* 0x0000001f001a2309 */ /* 0x000e220000000000 */
[----:B------:R-:W-:Y:S01]  /*317c0*/  @P4 LOP3.LUT R33, R20, R24, RZ, 0x30, !PT ;  /* 0x0000001814214212 */ /* 0x000fe200078e30ff */
[----:B------:R-:W-:Y:S01]  /*317d0*/  @P1 STL [R2+-0x78], R29 ;  /* 0xffff881d02001387 */ /* 0x000fe20000100800 */
[----:B------:R-:W-:-:S05]  /*317e0*/  @P1 IMAD.MOV.U32 R14, RZ, RZ, R29 ;  /* 0x000000ffff0e1224 */ /* 0x000fca00078e001d */
[----:B------:R-:W2:Y:S01]  /*317f0*/  @P4 POPC R28, R33 ;  /* 0x00000021001c4309 */ /* 0x000ea20000000000 */
[----:B------:R-:W-:Y:S02]  /*31800*/  @!P6 LOP3.LUT R27, R27, 0x80000000, RZ, 0xfc, !PT ;  /* 0x800000001b1be812 */ /* 0x000fe400078efcff */
[----:B------:R-:W-:Y:S02]  /*31810*/  ISETP.GE.AND P6, PT, R15, RZ, PT ;  /* 0x000000ff0f00720c */ /* 0x000fe40003fc6270 */
[----:B0-----:R-:W-:Y:S01]  /*31820*/  ISETP.NE.OR P1, PT, R26, 0x1, !P2 ;  /* 0x000000011a00780c */ /* 0x001fe20005725670 */
[----:B------:R0:W-:Y:S01]  /*31830*/  @P3 STL [R2+-0x38], R27 ;  /* 0xffffc81b02003387 */ /* 0x0001e20000100800 */
[----:B------:R-:W-:Y:S01]  /*31840*/  @P3 IMAD.MOV.U32 R16, RZ, RZ, R27 ;  /* 0x000000ffff103224 */ /* 0x000fe200078e001b */
[----:B------:R-:W-:Y:S01]  /*31850*/  POPC R37, R13 ;  /* 0x0000000d00257309 */ /* 0x000fe20000000000 */
[----:B--2---:R-:W-:-:S07]  /*31860*/  ISETP.NE.OR P3, PT, R28, 0x1, !P4 ;  /* 0x000000011c00780c */ /* 0x004fce0006765670 */
[----:B----4-:R-:W-:Y:S01]  /*31870*/  @P6 LOP3.LUT R25, R15, R24, RZ, 0x30, !PT ;  /* 0x000000180f196212 */ /* 0x010fe200078e30ff */
[----:B------:R-:W-:Y:S01]  /*31880*/  POPC R38, R14 ;  /* 0x0000000e00267309 */ /* 0x000fe20000000000 */
[----:B------:R-:W-:Y:S02]  /*31890*/  @!P1 LOP3.LUT R31, R31, 0x80000000, RZ, 0xfc, !PT ;  /* 0x800000001f1f9812 */ /* 0x000fe400078efcff */
[----:B------:R-:W-:-:S03]  /*318a0*/  ISETP.GE.AND P1, PT, R17, RZ, PT ;  /* 0x000000ff1100720c */ /* 0x000fc60003f26270 */
[----:B------:R2:W-:Y:S01]  /*318b0*/  @P2 STL [R2+0x8], R31 ;  /* 0x0000081f02002387 */ /* 0x0005e20000100800 */
[----:B------:R-:W-:Y:S01]  /*318c0*/  @P2 IMAD.MOV.U32 R18, RZ, RZ, R31 ;  /* 0x000000ffff122224 */ /* 0x000fe200078e001f */
[----:B------:R-:W3:Y:S01]  /*318d0*/  @P6 POPC R26, R25 ;  /* 0x00000019001a6309 */ /* 0x000ee20000000000 */
[----:B------:R-:W-:Y:S02]  /*318e0*/  @!P3 LOP3.LUT R33, R33, 0x80000000, RZ, 0xfc, !PT ;  /* 0x800000002121b812 */ /* 0x000fe400078efcff */
[----:B------:R-:W-:Y:S02]  /*318f0*/  ISETP.GE.AND P2, PT, R19, RZ, PT ;  /* 0x000000ff1300720c */ /* 0x000fe40003f46270 */
[----:B------:R-:W-:Y:S01]  /*31900*/  ISETP.GE.AND P3, PT, R21, RZ, PT ;  /* 0x000000ff1500720c */ /* 0x000fe20003f66270 */
[----:B------:R4:W-:Y:S01]  /*31910*/  @P4 STL [R2+0x48], R33 ;  /* 0x0000482102004387 */ /* 0x0009e20000100800 */
[----:B------:R-:W-:Y:S01]  /*31920*/  @P4 IMAD.MOV.U32 R20, RZ, RZ, R33 ;  /* 0x000000ffff144224 */ /* 0x000fe200078e0021 */
[----:B0-----:R-:W-:Y:S01]  /*31930*/  @P1 LOP3.LUT R27, R17, R24, RZ, 0x30, !PT ;  /* 0x00000018111b1212 */ /* 0x001fe200078e30ff */
[----:B------:R-:W-:Y:S01]  /*31940*/  POPC R39, R16 ;  /* 0x0000001000277309 */ /* 0x000fe20000000000 */
[----:B---3--:R-:W-:-:S07]  /*31950*/  ISETP.NE.OR P4, PT, R26, 0x1, !P6 ;  /* 0x000000011a00780c */ /* 0x008fce0007785670 */
[----:B------:R-:W0:Y:S01]  /*31960*/  @P1 POPC R28, R27 ;  /* 0x0000001b001c1309 */ /* 0x000e220000000000 */
[-C--:B------:R-:W-:Y:S02]  /*31970*/  @P2 LOP3.LUT R29, R19, R24.reuse, RZ, 0x30, !PT ;  /* 0x00000018131d2212 */ /* 0x080fe400078e30ff */
[----:B--2---:R-:W-:-:S05]  /*31980*/  @P3 LOP3.LUT R31, R21, R24, RZ, 0x30, !PT ;  /* 0x00000018151f3212 */ /* 0x004fca00078e30ff */
[----:B------:R-:W2:Y:S01]  /*31990*/  @P2 POPC R26, R29 ;  /* 0x0000001d001a2309 */ /* 0x000ea20000000000 */
[----:B------:R-:W-:Y:S02]  /*319a0*/  @!P4 LOP3.LUT R25, R25, 0x80000000, RZ, 0xfc, !PT ;  /* 0x800000001919c812 */ /* 0x000fe400078efcff */
[----:B0-----:R-:W-:-:S05]  /*319b0*/  ISETP.NE.OR P4, PT, R28, 0x1, !P1 ;  /* 0x000000011c00780c */ /* 0x001fca0004f85670 */
[----:B------:R-:W-:Y:S01]  /*319c0*/  @P3 POPC R24, R31 ;  /* 0x0000001f00183309 */ /* 0x000fe20000000000 */
[----:B------:R0:W-:Y:S01]  /*319d0*/  @P6 STL [R2+-0x74], R25 ;  /* 0xffff8c1902006387 */ /* 0x0001e20000100800 */
[----:B------:R-:W-:Y:S01]  /*319e0*/  @P6 IMAD.MOV.U32 R15, RZ, RZ, R25 ;  /* 0x000000ffff0f6224 */ /* 0x000fe200078e0019 */
[----:B------:R-:W-:-:S05]  /*319f0*/  ISETP.GE.U32.AND P6, PT, R22, 0xc, PT ;  /* 0x0000000c1600780c */ /* 0x000fca0003fc6070 */
[----:B------:R-:W3:Y:S01]  /*31a00*/  POPC R28, R4 ;  /* 0x00000004001c7309 */ /* 0x000ee20000000000 */
[----:B------:R-:W-:Y:S02]  /*31a10*/  @!P4 LOP3.LUT R27, R27, 0x80000000, RZ, 0xfc, !PT ;  /* 0x800000001b1bc812 */ /* 0x000fe400078efcff */
[----:B--2---:R-:W-:-:S05]  /*31a20*/  ISETP.NE.OR P4, PT, R26, 0x1, !P2 ;  /* 0x000000011a00780c */ /* 0x004fca0005785670 */
[----:B----4-:R-:W2:Y:S01]  /*31a30*/  POPC R33, R5 ;  /* 0x0000000500217309 */ /* 0x010ea20000000000 */
[----:B------:R0:W-:Y:S01]  /*31a40*/  @P1 STL [R2+-0x34], R27 ;  /* 0xffffcc1b02001387 */ /* 0x0001e20000100800 */
[----:B------:R-:W-:Y:S01]  /*31a50*/  @P1 IMAD.MOV.U32 R17, RZ, RZ, R27 ;  /* 0x000000ffff111224 */ /* 0x000fe200078e001b */
[----:B---3--:R-:W-:-:S05]  /*31a60*/  ISETP.NE.AND P1, PT, R28, 0x2, PT ;  /* 0x000000021c00780c */ /* 0x008fca0003f25270 */
[----:B------:R0:W3:Y:S01]  /*31a70*/  POPC R40, R18 ;  /* 0x0000001200287309 */ /* 0x0000e20000000000 */
[----:B------:R-:W-:Y:S02]  /*31a80*/  @!P4 LOP3.LUT R29, R29, 0x80000000, RZ, 0xfc, !PT ;  /* 0x800000001d1dc812 */ /* 0x000fe400078efcff */
[----:B------:R-:W-:Y:S01]  /*31a90*/  ISETP.NE.OR P4, PT, R24, 0x1, !P3 ;  /* 0x000000011800780c */ /* 0x000fe20005f85670 */
[----:B------:R-:W-:Y:S01]  /*31aa0*/  IMAD.MOV.U32 R24, RZ, RZ, RZ ;  /* 0x000000ffff187224 */ /* 0x000fe200078e00ff */
[----:B------:R-:W-:Y:S01]  /*31ab0*/  ISETP.LT.OR P1, PT, R4, RZ, P1 ;  /* 0x000000ff0400720c */ /* 0x000fe20000f21670 */
[----:B------:R0:W-:Y:S01]  /*31ac0*/  @P2 STL [R2+0xc], R29 ;  /* 0x00000c1d02002387 */ /* 0x0001e20000100800 */
[----:B------:R-:W-:Y:S01]  /*31ad0*/  @P2 IMAD.MOV.U32 R19, RZ, RZ, R29 ;  /* 0x000000ffff132224 */ /* 0x000fe200078e001d */
[----:B------:R0:W4:Y:S01]  /*31ae0*/  POPC R41, R20 ;  /* 0x0000001400297309 */ /* 0x0001220000000000 */
[----:B------:R-:W-:Y:S02]  /*31af0*/  ISETP.NE.AND P2, PT, R30, 0x2, PT ;  /* 0x000000021e00780c */ /* 0x000fe40003f45270 */
[----:B--2---:R-:W-:-:S05]  /*31b00*/  ISETP.NE.AND P0, PT, R33, 0x2, PT ;  /* 0x000000022100780c */ /* 0x004fca0003f05270 */
[----:B------:R-:W-:Y:S01]  /*31b10*/  @!P4 LOP3.LUT R31, R31, 0x80000000, RZ, 0xfc, !PT ;  /* 0x800000001f1fc812 */ /* 0x000fe200078efcff */
[----:B------:R0:W2:Y:S01]  /*31b20*/  POPC R42, R15 ;  /* 0x0000000f002a7309 */ /* 0x0000a20000000000 */
[----:B------:R-:W-:-:S03]  /*31b30*/  ISETP.NE.AND P4, PT, R32, 0x2, PT ;  /* 0x000000022000780c */ /* 0x000fc60003f85270 */
[----:B------:R0:W-:Y:S01]  /*31b40*/  @P3 STL [R2+0x4c], R31 ;  /* 0x00004c1f02003387 */ /* 0x0001e20000100800 */
[----:B------:R-:W-:Y:S01]  /*31b50*/  @P3 IMAD.MOV.U32 R21, RZ, RZ, R31 ;  /* 0x000000ffff153224 */ /* 0x000fe200078e001f */
[----:B------:R-:W-:Y:S02]  /*31b60*/  ISETP.NE.AND P3, PT, R34, 0x2, PT ;  /* 0x000000022200780c */ /* 0x000fe40003f65270 */
[----:B------:R0:W-:Y:S01]  /*31b70*/  STL.128 [R1], RZ ;  /* 0x000000ff01007387 */ /* 0x0001e20000100c00 */
[----:B------:R0:W0:Y:S03]  /*31b80*/  POPC R43, R17 ;  /* 0x00000011002b7309 */ /* 0x0000260000000000 */
[----:B------:R0:W-:Y:S04]  /*31b90*/  STL.128 [R1+0x10], RZ ;  /* 0x000010ff01007387 */ /* 0x0001e80000100c00 */
[----:B------:R0:W-:Y:S01]  /*31ba0*/  STL.128 [R1+0x20], RZ ;  /* 0x000020ff01007387 */ /* 0x0001e20000100c00 */
[----:B------:R0:W0:Y:S03]  /*31bb0*/  POPC R44, R19 ;  /* 0x00000013002c7309 */ /* 0x0000260000000000 */
[----:B------:R0:W-:Y:S04]  /*31bc0*/  STL.128 [R1+0x30], RZ ;  /* 0x000030ff01007387 */ /* 0x0001e80000100c00 */
[----:B------:R0:W-:Y:S01]  /*31bd0*/  STL.128 [R1+0x40], RZ ;  /* 0x000040ff01007387 */ /* 0x0001e20000100c00 */
[----:B------:R0:W0:Y:S03]  /*31be0*/  POPC R45, R21 ;  /* 0x00000015002d7309 */ /* 0x0000260000000000 */
[----:B------:R0:W-:Y:S04]  /*31bf0*/  STL.128 [R1+0x50], RZ ;  /* 0x000050ff01007387 */ /* 0x0001e80000100c00 */
[----:B------:R0:W-:Y:S04]  /*31c00*/  STL.128 [R1+0x60], RZ ;  /* 0x000060ff01007387 */ /* 0x0001e80000100c00 */
[----:B------:R0:W-:Y:S01]  /*31c10*/  STL.128 [R1+0x70], RZ ;  /* 0x000070ff01007387 */ /* 0x0001e20000100c00 */
[----:B--234-:R-:W-:Y:S05]  /*31c20*/  @P1 BRA `(.L_x_3437) ;  /* 0x0000000000341947 */ /* 0x01cfea0003800000 */
[----:B------:R-:W2:Y:S01]  /*31c30*/  FLO.U32 R23, R4 ;  /* 0x0000000400177300 */ /* 0x000ea200000e0000 */
[----:B------:R-:W-:Y:S01]  /*31c40*/  IMAD.MOV.U32 R24, RZ, RZ, -0x80000000 ;  /* 0x80000000ff187424 */ /* 0x000fe200078e00ff */
[----:B--2---:R-:W-:-:S04]  /*31c50*/  IADD3 R23, PT, PT, -R23, 0x1f, RZ ;  /* 0x0000001f17177810 */ /* 0x004fc80007ffe1ff */
[----:B0-----:R-:W-:-:S04]  /*31c60*/  SHF.R.U32.HI R27, RZ, R23, R24 ;  /* 0x00000017ff1b7219 */ /* 0x001fc80000011618 */
[----:B------:R-:W-:-:S06]  /*31c70*/  LOP3.LUT R23, R27, R4, RZ, 0x3c, !PT ;  /* 0x000000041b177212 */ /* 0x000fcc00078e3cff */
        /* <DEDUP_REMOVED lines=8> */
.L_x_3437:
[----:B------:R-:W-:Y:S05]  /*31d00*/  BSYNC.RECONVERGENT B1 ;  /* 0x0000000000017941 */ /* 0x000fea0003800200 */
.L_x_3436:
[----:B------:R-:W-:Y:S01]  /*31d10*/  ISETP.LT.OR P2, PT, R6, RZ, P2 ;  /* 0x000000ff0600720c */ /* 0x000fe20001741670 */
[----:B------:R-:W-:Y:S01]  /*31d20*/  BSSY.RECONVERGENT B1, `(.L_x_3438) ;  /* 0x0000010000017945 */ /* 0x000fe20003800200 */
[----:B------:R-:W-:Y:S02]  /*31d30*/  ISETP.NE.AND P1, PT, R35, 0x2, PT ;  /* 0x000000022300780c */ /* 0x000fe40003f25270 */
[----:B------:R-:W-:-:S09]  /*31d40*/  ISETP.LT.OR P4, PT, R10, RZ, P4 ;  /* 0x000000ff0a00720c */ /* 0x000fd20002781670 */
[----:B------:R-:W-:Y:S05]  /*31d50*/  @P2 BRA `(.L_x_3439) ;  /* 0x0000000000302947 */ /* 0x000fea0003800000 */
[----:B------:R-:W3:Y:S01]  /*31d60*/  FLO.U32 R23, R6 ;  /* 0x0000000600177300 */ /* 0x000ee200000e0000 */
[----:B--2---:R-:W-:Y:S01]  /*31d70*/  IMAD.MOV.U32 R26, RZ, RZ, -0x80000000 ;  /* 0x80000000ff1a7424 */ /* 0x004fe200078e00ff */
[----:B---3--:R-:W-:-:S04]  /*31d80*/  IADD3 R23, PT, PT, -R23, 0x1f, RZ ;  /* 0x0000001f17177810 */ /* 0x008fc80007ffe1ff */
[----:B0-----:R-:W-:-:S04]  /*31d90*/  SHF.R.U32.HI R27, RZ, R23, R26 ;  /* 0x00000017ff1b7219 */ /* 0x001fc8000001161a */
        /* <DEDUP_REMOVED lines=8> */
.L_x_3439:
[----:B------:R-:W-:Y:S05]  /*31e20*/  BSYNC.RECONVERGENT B1 ;  /* 0x0000000000017941 */ /* 0x000fea0003800200 */
.L_x_3438:
[----:B------:R-:W-:Y:S01]  /*31e30*/  BSSY.RECONVERGENT B1, `(.L_x_3440) ;  /* 0x000000f000017945 */ /* 0x000fe20003800200 */
[----:B------:R-:W-:-:S03]  /*31e40*/  ISETP.NE.AND P2, PT, R36, 0x2, PT ;  /* 0x000000022400780c */ /* 0x000fc60003f45270 */
[----:B------:R-:W-:Y:S10]  /*31e50*/  @P4 BRA `(.L_x_3441) ;  /* 0x0000000000304947 */ /* 0x000ff40003800000 */
[----:B------:R-:W4:Y:S01]  /*31e60*/  FLO.U32 R23, R10 ;  /* 0x0000000a00177300 */ /* 0x000f2200000e0000 */
[----:B--23--:R-:W-:Y:S01]  /*31e70*/  IMAD.MOV.U32 R26, RZ, RZ, -0x80000000 ;  /* 0x80000000ff1a7424 */ /* 0x00cfe200078e00ff */
[----:B----4-:R-:W-:-:S04]  /*31e80*/  IADD3 R23, PT, PT, -R23, 0x1f, RZ ;  /* 0x0000001f17177810 */ /* 0x010fc80007ffe1ff */
        /* <DEDUP_REMOVED lines=9> */
.L_x_3441:
[----:B------:R-:W-:Y:S05]  /*31f20*/  BSYNC.RECONVERGENT B1 ;  /* 0x0000000000017941 */ /* 0x000fea0003800200 */
.L_x_3440:
[----:B------:R-:W-:Y:S01]  /*31f30*/  ISETP.LT.OR P3, PT, R12, RZ, P3 ;  /* 0x000000ff0c00720c */ /* 0x000fe20001f61670 */
[----:B------:R-:W-:Y:S01]  /*31f40*/  BSSY.RECONVERGENT B1, `(.L_x_3442) ;  /* 0x0000010000017945 */ /* 0x000fe20003800200 */
[----:B------:R-:W-:Y:S02]  /*31f50*/  ISETP.NE.AND P4, PT, R37, 0x2, PT ;  /* 0x000000022500780c */ /* 0x000fe40003f85270 */
[----:B------:R-:W-:-:S09]  /*31f60*/  ISETP.LT.OR P0, PT, R5, RZ, P0 ;  /* 0x000000ff0500720c */ /* 0x000fd20000701670 */
[----:B------:R-:W-:Y:S05]  /*31f70*/  @P3 BRA `(.L_x_3443) ;  /* 0x0000000000303947 */ /* 0x000fea0003800000 */
[----:B------:R-:W5:Y:S01]  /*31f80*/  FLO.U32 R23, R12 ;  /* 0x0000000c00177300 */ /* 0x000f6200000e0000 */
[----:B--234-:R-:W-:Y:S01]  /*31f90*/  IMAD.MOV.U32 R26, RZ, RZ, -0x80000000 ;  /* 0x80000000ff1a7424 */ /* 0x01cfe200078e00ff */
[----:B-----5:R-:W-:-:S04]  /*31fa0*/  IADD3 R23, PT, PT, -R23, 0x1f, RZ ;  /* 0x0000001f17177810 */ /* 0x020fc80007ffe1ff */
        /* <DEDUP_REMOVED lines=9> */
.L_x_3443:
[----:B------:R-:W-:Y:S05]  /*32040*/  BSYNC.RECONVERGENT B1 ;  /* 0x0000000000017941 */ /* 0x000fea0003800200 */
.L_x_3442:
[----:B------:R-:W-:Y:S01]  /*32050*/  BSSY.RECONVERGENT B1, `(.L_x_3444) ;  /* 0x000000f000017945 */ /* 0x000fe20003800200 */
[----:B------:R-:W-:-:S03]  /*32060*/  ISETP.NE.AND P3, PT, R38, 0x2, PT ;  /* 0x000000022600780c */ /* 0x000fc60003f65270 */
[----:B------:R-:W-:Y:S10]  /*32070*/  @P0 BRA `(.L_x_3445) ;  /* 0x0000000000300947 */ /* 0x000ff40003800000 */
[----:B------:R-:W5:Y:S01]  /*32080*/  FLO.U32 R23, R5 ;  /* 0x0000000500177300 */ /* 0x000f6200000e0000 */
[----:B0-234-:R-:W-:Y:S01]  /*32090*/  IMAD.MOV.U32 R26, RZ, RZ, -0x80000000 ;  /* 0x80000000ff1a7424 */ /* 0x01dfe200078e00ff */
[----:B-----5:R-:W-:-:S04]  /*320a0*/  IADD3 R23, PT, PT, -R23, 0x1f, RZ ;  /* 0x0000001f17177810 */ /* 0x020fc80007ffe1ff */
        /* <DEDUP_REMOVED lines=9> */
.L_x_3445:
[----:B------:R-:W-:Y:S05]  /*32140*/  BSYNC.RECONVERGENT B1 ;  /* 0x0000000000017941 */ /* 0x000fea0003800200 */
.L_x_3444:
[----:B------:R-:W-:Y:S01]  /*32150*/  ISETP.LT.OR P1, PT, R7, RZ, P1 ;  /* 0x000000ff0700720c */ /* 0x000fe20000f21670 */
[----:B------:R-:W-:Y:S01]  /*32160*/  BSSY.RECONVERGENT B1, `(.L_x_3446) ;  /* 0x0000010000017945 */ /* 0x000fe20003800200 */
[----:B------:R-:W-:Y:S02]  /*32170*/  ISETP.NE.AND P0, PT, R39, 0x2, PT ;  /* 0x000000022700780c */ /* 0x000fe40003f05270 */
[----:B------:R-:W-:-:S09]  /*32180*/  ISETP.LT.OR P2, PT, R11, RZ, P2 ;  /* 0x000000ff0b00720c */ /* 0x000fd20001741670 */
[----:B------:R-:W-:Y:S05]  /*32190*/  @P1 BRA `(.L_x_3447) ;  /* 0x0000000000301947 */ /* 0x000fea0003800000 */
        /* <DEDUP_REMOVED lines=12> */
.L_x_3447:
[----:B------:R-:W-:Y:S05]  /*32260*/  BSYNC.RECONVERGENT B1 ;  /* 0x0000000000017941 */ /* 0x000fea0003800200 */
.L_x_3446:
        /* <DEDUP_REMOVED lines=15> */
.L_x_3449:
[----:B------:R-:W-:Y:S05]  /*32360*/  BSYNC.RECONVERGENT B1 ;  /* 0x0000000000017941 */ /* 0x000fea0003800200 */
.L_x_3448:
        /* <DEDUP_REMOVED lines=17> */
.L_x_3451:
[----:B------:R-:W-:Y:S05]  /*32480*/  BSYNC.RECONVERGENT B1 ;  /* 0x0000000000017941 */ /* 0x000fea0003800200 */
.L_x_3450:
        /* <DEDUP_REMOVED lines=15> */
.L_x_3453:
[----:B------:R-:W-:Y:S05]  /*32580*/  BSYNC.RECONVERGENT B1 ;  /* 0x0000000000017941 */ /* 0x000fea0003800200 */
.L_x_3452:
[----:B------:R-:W-:Y:S01]  /*32590*/  ISETP.LT.OR P0, PT, R16, RZ, P0 ;  /* 0x000000ff1000720c */ /* 0x000fe20000701670 */
[----:B------:R-:W-:Y:S01]  /*325a0*/  BSSY.RECONVERGENT B1, `(.L_x_3454) ;  /* 0x0000010000017945 */ /* 0x000fe20003800200 */
[----:B0-----:R-:W-:Y:S02]  /*325b0*/  ISETP.NE.AND P3, PT, R43, 0x2, PT ;  /* 0x000000022b00780c */ /* 0x001fe40003f65270 */
[----:B------:R-:W-:-:S09]  /*325c0*/  ISETP.LT.OR P1, PT, R18, RZ, P1 ;  /* 0x000000ff1200720c */ /* 0x000fd20000f21670 */
[----:B------:R-:W-:Y:S05]  /*325d0*/  @P0 BRA `(.L_x_3455) ;  /* 0x0000000000300947 */ /* 0x000fea0003800000 */
[----:B------:R-:W0:Y:S01]  /*325e0*/  FLO.U32 R23, R16 ;  /* 0x0000001000177300 */ /* 0x000e2200000e0000 */
[----:B--234-:R-:W-:Y:S01]  /*325f0*/  IMAD.MOV.U32 R26, RZ, RZ, -0x80000000 ;  /* 0x80000000ff1a7424 */ /* 0x01cfe200078e00ff */
[----:B0-----:R-:W-:-:S04]  /*32600*/  IADD3 R23, PT, PT, -R23, 0x1f, RZ ;  /* 0x0000001f17177810 */ /* 0x001fc80007ffe1ff */
        /* <DEDUP_REMOVED lines=9> */
.L_x_3455:
[----:B------:R-:W-:Y:S05]  /*326a0*/  BSYNC.RECONVERGENT B1 ;  /* 0x0000000000017941 */ /* 0x000fea0003800200 */
.L_x_3454:
        /* <DEDUP_REMOVED lines=15> */
.L_x_3457:
[----:B------:R-:W-:Y:S05]  /*327a0*/  BSYNC.RECONVERGENT B1 ;  /* 0x0000000000017941 */ /* 0x000fea0003800200 */
.L_x_3456:
        /* <DEDUP_REMOVED lines=20> */
.L_x_3459:
[----:B------:R-:W-:Y:S05]  /*328f0*/  BSYNC.RECONVERGENT B1 ;  /* 0x0000000000017941 */ /* 0x000fea0003800200 */
.L_x_3458:
[----:B------:R-:W-:Y:S04]  /*32900*/  BSSY.RECONVERGENT B1, `(.L_x_3460) ;  /* 0x000000e000017945 */ /* 0x000fe80003800200 */
        /* <DEDUP_REMOVED lines=13> */
.L_x_3461:
[----:B------:R-:W-:Y:S05]  /*329e0*/  BSYNC.RECONVERGENT B1 ;  /* 0x0000000000017941 */ /* 0x000fea0003800200 */
.L_x_3460:
        /* <DEDUP_REMOVED lines=14> */
.L_x_3463:
[----:B------:R-:W-:Y:S05]  /*32ad0*/  BSYNC.RECONVERGENT B1 ;  /* 0x0000000000017941 */ /* 0x000fea0003800200 */
.L_x_3462:
        /* <DEDUP_REMOVED lines=14> */
.L_x_3465:
[----:B------:R-:W-:Y:S05]  /*32bc0*/  BSYNC.RECONVERGENT B1 ;  /* 0x0000000000017941 */ /* 0x000fea0003800200 */
.L_x_3464:
        /* <DEDUP_REMOVED lines=13> */
.L_x_3467:
[----:B------:R-:W-:Y:S05]  /*32ca0*/  BSYNC.RECONVERGENT B1 ;  /* 0x0000000000017941 */ /* 0x000fea0003800200 */
.L_x_3466:
[----:B------:R-:W-:Y:S01]  /*32cb0*/  ISETP.NE.AND P0, PT, R24, RZ, PT ;  /* 0x000000ff1800720c */ /* 0x000fe20003f05270 */
[----:B------:R-:W-:Y:S01]  /*32cc0*/  BSSY.RECONVERGENT B1, `(.L_x_3468) ;  /* 0x0000093000017945 */ /* 0x000fe20003800200 */
[----:B------:R-:W-:-:S11]  /*32cd0*/  VIADD R22, R22, 0x4 ;  /* 0x0000000416167836 */ /* 0x000fd60000000000 */
[----:B------:R-:W-:Y:S05]  /*32ce0*/  @!P0 BRA `(.L_x_3469) ;  /* 0x0000000800408947 */ /* 0x000fea0003800000 */
[-C--:B------:R-:W-:Y:S02]  /*32cf0*/  LOP3.LUT R23, R6, R24.reuse, RZ, 0xc0, !PT ;  /* 0x0000001806177212 */ /* 0x080fe400078ec0ff */
[----:B0-234-:R-:W-:Y:S02]  /*32d00*/  LOP3.LUT R25, R12, R24, RZ, 0xc0, !PT ;  /* 0x000000180c197212 */ /* 0x01dfe400078ec0ff */
[----:B------:R-:W-:Y:S02]  /*32d10*/  ISETP.NE.AND P1, PT, R23, R6, PT ;  /* 0x000000061700720c */ /* 0x000fe40003f25270 */
[----:B------:R-:W-:Y:S02]  /*32d20*/  LOP3.LUT R23, R10, R24, RZ, 0xc0, !PT ;  /* 0x000000180a177212 */ /* 0x000fe400078ec0ff */
[----:B------:R-:W-:Y:S02]  /*32d30*/  ISETP.EQ.AND P1, PT, R30, 0x2, !P1 ;  /* 0x000000021e00780c */ /* 0x000fe40004f22270 */
[----:B------:R-:W-:-:S02]  /*32d40*/  ISETP.NE.AND P3, PT, R23, R10, PT ;  /* 0x0000000a1700720c */ /* 0x000fc40003f65270 */
[----:B------:R-:W-:Y:S02]  /*32d50*/  ISETP.GT.AND P1, PT, R6, -0x1, P1 ;  /* 0xffffffff0600780c */ /* 0x000fe40000f24270 */
[----:B------:R-:W-:Y:S02]  /*32d60*/  ISETP.EQ.AND P3, PT, R32, 0x2, !P3 ;  /* 0x000000022000780c */ /* 0x000fe40005f62270 */
[----:B------:R-:W-:Y:S02]  /*32d70*/  ISETP.NE.AND P2, PT, R25, R12, PT ;  /* 0x0000000c1900720c */ /* 0x000fe40003f45270 */
[----:B------:R-:W-:Y:S02]  /*32d80*/  ISETP.GT.AND P3, PT, R10, -0x1, P3 ;  /* 0xffffffff0a00780c */ /* 0x000fe40001f64270 */
[----:B------:R-:W-:-:S04]  /*32d90*/  ISETP.EQ.AND P2, PT, R34, 0x2, !P2 ;  /* 0x000000022200780c */ /* 0x000fc80005742270 */
[----:B------:R-:W-:Y:S02]  /*32da0*/  ISETP.GT.AND P2, PT, R12, -0x1, P2 ;  /* 0xffffffff0c00780c */ /* 0x000fe40001744270 */
[----:B------:R-:W-:-:S04]  /*32db0*/  @!P1 LOP3.LUT R23, R6, R24, RZ, 0x30, !PT ;  /* 0x0000001806179212 */ /* 0x000fc800078e30ff */
[----:B------:R-:W0:Y:S01]  /*32dc0*/  @!P1 POPC R6, R23 ;  /* 0x0000001700069309 */ /* 0x000e220000000000 */
[-C--:B------:R-:W-:Y:S02]  /*32dd0*/  @!P3 LOP3.LUT R25, R10, R24.reuse, RZ, 0x30, !PT ;  /* 0x000000180a19b212 */ /* 0x080fe400078e30ff */
[----:B------:R-:W-:-:S04]  /*32de0*/  LOP3.LUT R10, R5, R24, RZ, 0xc0, !PT ;  /* 0x00000018050a7212 */ /* 0x000fc800078ec0ff */
[----:B------:R-:W-:Y:S02]  /*32df0*/  ISETP.NE.AND P0, PT, R10, R5, PT ;  /* 0x000000050a00720c */ /* 0x000fe40003f05270 */
[-C--:B------:R-:W-:Y:S02]  /*32e00*/  @!P2 LOP3.LUT R27, R12, R24.reuse, RZ, 0x30, !PT ;  /* 0x000000180c1ba212 */ /* 0x080fe400078e30ff */
[----:B------:R-:W-:Y:S02]  /*32e10*/  ISETP.EQ.AND P0, PT, R33, 0x2, !P0 ;  /* 0x000000022100780c */ /* 0x000fe40004702270 */
[----:B------:R-:W-:Y:S01]  /*32e20*/  @!P2 POPC R10, R27 ;  /* 0x0000001b000aa309 */ /* 0x000fe20000000000 */
[----:B------:R-:W-:Y:S02]  /*32e30*/  LOP3.LUT R12, R7, R24, RZ, 0xc0, !PT ;  /* 0x00000018070c7212 */ /* 0x000fe400078ec0ff */
[----:B0-----:R-:W-:Y:S02]  /*32e40*/  ISETP.NE.OR P4, PT, R6, 0x1, P1 ;  /* 0x000000010600780c */ /* 0x001fe40000f85670 */
[----:B------:R-:W-:-:S03]  /*32e50*/  ISETP.GT.AND P0, PT, R5, -0x1, P0 ;  /* 0xffffffff0500780c */ /* 0x000fc60000704270 */
[----:B------:R-:W0:Y:S08]  /*32e60*/  @!P3 POPC R6, R25 ;  /* 0x000000190006b309 */ /* 0x000e300000000000 */
[----:B------:R-:W-:Y:S02]  /*32e70*/  @!P4 LOP3.LUT R23, R23, 0x80000000, RZ, 0xfc, !PT ;  /* 0x800000001717c812 */ /* 0x000fe400078efcff */
[----:B------:R-:W-:-:S03]  /*32e80*/  @!P0 LOP3.LUT R5, R5, R24, RZ, 0x30, !PT ;  /* 0x0000001805058212 */ /* 0x000fc600078e30ff */
[----:B------:R2:W-:Y:S01]  /*32e90*/  @!P1 STL [R2+-0x40], R23 ;  /* 0xffffc01702009387 */ /* 0x0005e20000100800 */
[----:B------:R-:W-:Y:S02]  /*32ea0*/  ISETP.NE.AND P1, PT, R12, R7, PT ;  /* 0x000000070c00720c */ /* 0x000fe40003f25270 */
[----:B0-----:R-:W-:Y:S02]  /*32eb0*/  ISETP.NE.OR P4, PT, R6, 0x1, P3 ;  /* 0x000000010600780c */ /* 0x001fe40001f85670 */
[----:B------:R-:W-:Y:S01]  /*32ec0*/  ISETP.EQ.AND P1, PT, R35, 0x2, !P1 ;  /* 0x000000022300780c */ /* 0x000fe20004f22270 */
[----:B------:R-:W0:Y:S01]  /*32ed0*/  @!P0 POPC R6, R5 ;  /* 0x0000000500068309 */ /* 0x000e220000000000 */
[-C--:B------:R-:W-:Y:S02]  /*32ee0*/  LOP3.LUT R12, R15, R24.reuse, RZ, 0xc0, !PT ;  /* 0x000000180f0c7212 */ /* 0x080fe400078ec0ff */
[----:B------:R-:W-:Y:S02]  /*32ef0*/  ISETP.GT.AND P1, PT, R7, -0x1, P1 ;  /* 0xffffffff0700780c */ /* 0x000fe40000f24270 */
[----:B--2---:R-:W-:-:S05]  /*32f00*/  LOP3.LUT R23, R14, R24, RZ, 0xc0, !PT ;  /* 0x000000180e177212 */ /* 0x004fca00078ec0ff */
[----:B------:R-:W-:Y:S02]  /*32f10*/  @!P4 LOP3.LUT R25, R25, 0x80000000, RZ, 0xfc, !PT ;  /* 0x800000001919c812 */ /* 0x000fe400078efcff */
[----:B------:R-:W-:Y:S02]  /*32f20*/  ISETP.NE.OR P4, PT, R10, 0x1, P2 ;  /* 0x000000010a00780c */ /* 0x000fe40001785670 */
[-C--:B------:R-:W-:Y:S01]  /*32f30*/  LOP3.LUT R10, R11, R24.reuse, RZ, 0xc0, !PT ;  /* 0x000000180b0a7212 */ /* 0x080fe200078ec0ff */
[----:B------:R-:W-:Y:S01]  /*32f40*/  @!P3 STL [R2], R25 ;  /* 0x000000190200b387 */ /* 0x000fe20000100800 */
[-C--:B------:R-:W-:Y:S02]  /*32f50*/  @!P1 LOP3.LUT R7, R7, R24.reuse, RZ, 0x30, !PT ;  /* 0x0000001807079212 */ /* 0x080fe400078e30ff */
[----:B------:R-:W-:Y:S02]  /*32f60*/  ISETP.NE.AND P3, PT, R10, R11, PT ;  /* 0x0000000b0a00720c */ /* 0x000fe40003f65270 */
[----:B------:R-:W-:-:S02]  /*32f70*/  LOP3.LUT R10, R13, R24, RZ, 0xc0, !PT ;  /* 0x000000180d0a7212 */ /* 0x000fc400078ec0ff */
[----:B------:R-:W-:-:S03]  /*32f80*/  ISETP.EQ.AND P3, PT, R36, 0x2, !P3 ;  /* 0x000000022400780c */ /* 0x000fc60005f62270 */
[----:B------:R-:W-:Y:S02]  /*32f90*/  @!P4 LOP3.LUT R27, R27, 0x80000000, RZ, 0xfc, !PT ;  /* 0x800000001b1bc812 */ /* 0x000fe400078efcff */
[----:B------:R-:W-:Y:S02]  /*32fa0*/  ISETP.GT.AND P3, PT, R11, -0x1, P3 ;  /* 0xffffffff0b00780c */ /* 0x000fe40001f64270 */
[----:B0-----:R-:W-:Y:S01]  /*32fb0*/  ISETP.NE.OR P4, PT, R6, 0x1, P0 ;  /* 0x000000010600780c */ /* 0x001fe20000785670 */
[----:B------:R-:W-:Y:S01]  /*32fc0*/  @!P2 STL [R2+0x40], R27 ;  /* 0x0000401b0200a387 */ /* 0x000fe20000100800 */
[----:B------:R-:W0:Y:S01]  /*32fd0*/  @!P1 POPC R6, R7 ;  /* 0x0000000700069309 */ /* 0x000e220000000000 */
[----:B------:R-:W-:-:S04]  /*32fe0*/  ISETP.NE.AND P2, PT, R10, R13, PT ;  /* 0x0000000d0a00720c */ /* 0x000fc80003f45270 */
[----:B------:R-:W-:-:S04]  /*32ff0*/  ISETP.EQ.AND P2, PT, R37, 0x2, !P2 ;  /* 0x000000022500780c */ /* 0x000fc80005742270 */
[----:B------:R-:W-:Y:S02]  /*33000*/  @!P3 LOP3.LUT R11, R11, R24, RZ, 0x30, !PT ;  /* 0x000000180b0bb212 */ /* 0x000fe400078e30ff */
[----:B------:R-:W-:Y:S02]  /*33010*/  ISETP.GT.AND P2, PT, R13, -0x1, P2 ;  /* 0xffffffff0d00780c */ /* 0x000fe40001744270 */
[----:B------:R-:W-:Y:S01]  /*33020*/  @!P4 LOP3.LUT R5, R5, 0x80000000, RZ, 0xfc, !PT ;  /* 0x800000000505c812 */ /* 0x000fe200078efcff */
[----:B------:R-:W2:Y:S01]  /*33030*/  @!P3 POPC R10, R11 ;  /* 0x0000000b000ab309 */ /* 0x000ea20000000000 */
        /* <DEDUP_REMOVED lines=9> */
[----:B--2---:R-:W-:-:S03]  /*330d0*/  ISETP.NE.OR P4, PT, R10, 0x1, P3 ;  /* 0x000000010a00780c */ /* 0x004fc60001f85670 */
[----:B------:R2:W-:Y:S01]  /*330e0*/  @!P1 STL [R2+-0x3c], R7 ;  /* 0xffffc40702009387 */ /* 0x0005e20000100800 */
[----:B------:R-:W-:Y:S02]  /*330f0*/  ISETP.NE.AND P1, PT, R23, R16, PT ;  /* 0x000000101700720c */ /* 0x000fe40003f25270 */
[-C--:B------:R-:W-:Y:S02]  /*33100*/  LOP3.LUT R23, R18, R24.reuse, RZ, 0xc0, !PT ;  /* 0x0000001812177212 */ /* 0x080fe400078ec0ff */
[----:B------:R-:W-:Y:S02]  /*33110*/  ISETP.EQ.AND P1, PT, R39, 0x2, !P1 ;  /* 0x000000022700780c */ /* 0x000fe40004f22270 */
[----:B0-----:R-:W-:Y:S02]  /*33120*/  @!P0 LOP3.LUT R5, R14, R24, RZ, 0x30, !PT ;  /* 0x000000180e058212 */ /* 0x001fe400078e30ff */
[----:B------:R-:W-:Y:S02]  /*33130*/  ISETP.GT.AND P1, PT, R16, -0x1, P1 ;  /* 0xffffffff1000780c */ /* 0x000fe40000f24270 */
[----:B------:R-:W-:-:S02]  /*33140*/  @!P4 LOP3.LUT R11, R11, 0x80000000, RZ, 0xfc, !PT ;  /* 0x800000000b0bc812 */ /* 0x000fc400078efcff */
[----:B---3--:R-:W-:Y:S02]  /*33150*/  ISETP.NE.OR P4, PT, R6, 0x1, P2 ;  /* 0x000000010600780c */ /* 0x008fe40001785670 */
[----:B------:R-:W0:Y:S01]  /*33160*/  @!P0 POPC R6, R5 ;  /* 0x0000000500068309 */ /* 0x000e220000000000 */
[----:B------:R3:W-:Y:S01]  /*33170*/  @!P3 STL [R2+0x4], R11 ;  /* 0x0000040b0200b387 */ /* 0x0007e20000100800 */
[----:B------:R-:W-:Y:S02]  /*33180*/  ISETP.NE.AND P3, PT, R23, R18, PT ;  /* 0x000000121700720c */ /* 0x000fe40003f65270 */
[-C--:B------:R-:W-:Y:S02]  /*33190*/  LOP3.LUT R23, R20, R24.reuse, RZ, 0xc0, !PT ;  /* 0x0000001814177212 */ /* 0x080fe400078ec0ff */
[----:B------:R-:W-:Y:S02]  /*331a0*/  ISETP.EQ.AND P3, PT, R40, 0x2, !P3 ;  /* 0x000000022800780c */ /* 0x000fe40005f62270 */
[----:B--2---:R-:W-:-:S02]  /*331b0*/  @!P1 LOP3.LUT R7, R16, R24, RZ, 0x30, !PT ;  /* 0x0000001810079212 */ /* 0x004fc400078e30ff */
[----:B------:R-:W-:Y:S02]  /*331c0*/  ISETP.GT.AND P3, PT, R18, -0x1, P3 ;  /* 0xffffffff1200780c */ /* 0x000fe40001f64270 */
[----:B------:R-:W-:Y:S02]  /*331d0*/  @!P4 LOP3.LUT R13, R13, 0x80000000, RZ, 0xfc, !PT ;  /* 0x800000000d0dc812 */ /* 0x000fe400078efcff */
[----:B0-----:R-:W-:Y:S02]  /*331e0*/  ISETP.NE.OR P4, PT, R6, 0x1, P0 ;  /* 0x000000010600780c */ /* 0x001fe40000785670 */
[----:B------:R-:W0:Y:S01]  /*331f0*/  @!P1 POPC R6, R7 ;  /* 0x0000000700069309 */ /* 0x000e220000000000 */
[----:B------:R2:W-:Y:S01]  /*33200*/  @!P2 STL [R2+0x44], R13 ;  /* 0x0000440d0200a387 */ /* 0x0005e20000100800 */
[----:B------:R-:W-:-:S04]  /*33210*/  ISETP.NE.AND P2, PT, R23, R20, PT ;  /* 0x000000141700720c */ /* 0x000fc80003f45270 */
[----:B------:R-:W-:Y:S02]  /*33220*/  ISETP.EQ.AND P2, PT, R41, 0x2, !P2 ;  /* 0x000000022900780c */ /* 0x000fe40005742270 */
[----:B---3--:R-:W-:Y:S02]  /*33230*/  @!P3 LOP3.LUT R11, R18, R24, RZ, 0x30, !PT ;  /* 0x00000018120bb212 */ /* 0x008fe400078e30ff */
[----:B------:R-:W-:Y:S02]  /*33240*/  ISETP.GT.AND P2, PT, R20, -0x1, P2 ;  /* 0xffffffff1400780c */ /* 0x000fe40001744270 */
[----:B------:R-:W-:Y:S01]  /*33250*/  @!P4 LOP3.LUT R5, R5, 0x80000000, RZ, 0xfc, !PT ;  /* 0x800000000505c812 */ /* 0x000fe200078efcff */
[----:B------:R-:W3:Y:S01]  /*33260*/  @!P3 POPC R10, R11 ;  /* 0x0000000b000ab309 */ /* 0x000ee20000000000 */
[----:B0-----:R-:W-:-:S03]  /*33270*/  ISETP.NE.OR P4, PT, R6, 0x1, P1 ;  /* 0x000000010600780c */ /* 0x001fc60000f85670 */
[----:B------:R0:W-:Y:S01]  /*33280*/  @!P0 STL [R2+-0x78], R5 ;  /* 0xffff880502008387 */ /* 0x0001e20000100800 */
[----:B------:R-:W-:-:S04]  /*33290*/  ISETP.NE.AND P0, PT, R12, R15, PT ;  /* 0x0000000f0c00720c */ /* 0x000fc80003f05270 */
[----:B------:R-:W-:Y:S02]  /*332a0*/  ISETP.EQ.AND P0, PT, R42, 0x2, !P0 ;  /* 0x000000022a00780c */ /* 0x000fe40004702270 */
[-C--:B--2---:R-:W-:Y:S02]  /*332b0*/  @!P2 LOP3.LUT R13, R20, R24.reuse, RZ, 0x30, !PT ;  /* 0x00000018140da212 */ /* 0x084fe400078e30ff */
[----:B------:R-:W-:Y:S02]  /*332c0*/  ISETP.GT.AND P0, PT, R15, -0x1, P0 ;  /* 0xffffffff0f00780c */ /* 0x000fe40000704270 */
[----:B------:R-:W-:Y:S01]  /*332d0*/  @!P4 LOP3.LUT R7, R7, 0x80000000, RZ, 0xfc, !PT ;  /* 0x800000000707c812 */ /* 0x000fe200078efcff */
[----:B------:R-:W2:Y:S01]  /*332e0*/  @!P2 POPC R6, R13 ;  /* 0x0000000d0006a309 */ /* 0x000ea20000000000 */
[----:B---3--:R-:W-:Y:S02]  /*332f0*/  ISETP.NE.OR P4, PT, R10, 0x1, P3 ;  /* 0x000000010a00780c */ /* 0x008fe40001f85670 */
[----:B------:R-:W-:Y:S01]  /*33300*/  LOP3.LUT R10, R17, R24, RZ, 0xc0, !PT ;  /* 0x00000018110a7212 */ /* 0x000fe200078ec0ff */
[----:B------:R3:W-:Y:S03]  /*33310*/  @!P1 STL [R2+-0x38], R7 ;  /* 0xffffc80702009387 */ /* 0x0007e60000100800 */
[----:B------:R-:W-:-:S02]  /*33320*/  ISETP.NE.AND P1, PT, R10, R17, PT ;  /* 0x000000110a00720c */ /* 0x000fc40003f25270 */
[-C--:B------:R-:W-:Y:S02]  /*33330*/  LOP3.LUT R10, R21, R24.reuse, RZ, 0xc0, !PT ;  /* 0x00000018150a7212 */ /* 0x080fe400078ec0ff */
[----:B------:R-:W-:Y:S02]  /*33340*/  ISETP.EQ.AND P1, PT, R43, 0x2, !P1 ;  /* 0x000000022b00780c */ /* 0x000fe40004f22270 */
[----:B------:R-:W-:Y:S02]  /*33350*/  @!P0 LOP3.LUT R15, R15, R24, RZ, 0x30, !PT ;  /* 0x000000180f0f8212 */ /* 0x000fe400078e30ff */
[----:B------:R-:W-:Y:S02]  /*33360*/  ISETP.GT.AND P1, PT, R17, -0x1, P1 ;  /* 0xffffffff1100780c */ /* 0x000fe40000f24270 */
[----:B------:R-:W-:Y:S01]  /*33370*/  @!P4 LOP3.LUT R11, R11, 0x80000000, RZ, 0xfc, !PT ;  /* 0x800000000b0bc812 */ /* 0x000fe200078efcff */
[----:B0-----:R-:W0:Y:S01]  /*33380*/  @!P0 POPC R5, R15 ;  /* 0x0000000f00058309 */ /* 0x001e220000000000 */
[----:B--2---:R-:W-:-:S02]  /*33390*/  ISETP.NE.OR P4, PT, R6, 0x1, P2 ;  /* 0x000000010600780c */ /* 0x004fc40001785670 */
[----:B------:R-:W-:Y:S01]  /*333a0*/  LOP3.LUT R6, R19, R24, RZ, 0xc0, !PT ;  /* 0x0000001813067212 */ /* 0x000fe200078ec0ff */
[----:B------:R2:W-:Y:S03]  /*333b0*/  @!P3 STL [R2+0x8], R11 ;  /* 0x0000080b0200b387 */ /* 0x0005e60000100800 */
[----:B------:R-:W-:-:S03]  /*333c0*/  ISETP.NE.AND P3, PT, R6, R19, PT ;  /* 0x000000130600720c */ /* 0x000fc60003f65270 */
[----:B------:R-:W-:Y:S02]  /*333d0*/  @!P1 LOP3.LUT R17, R17, R24, RZ, 0x30, !PT ;  /* 0x0000001811119212 */ /* 0x000fe400078e30ff */
[----:B------:R-:W-:Y:S02]  /*333e0*/  ISETP.EQ.AND P3, PT, R44, 0x2, !P3 ;  /* 0x000000022c00780c */ /* 0x000fe40005f62270 */
[----:B------:R-:W-:Y:S01]  /*333f0*/  @!P4 LOP3.LUT R13, R13, 0x80000000, RZ, 0xfc, !PT ;  /* 0x800000000d0dc812 */ /* 0x000fe200078efcff */
[----:B------:R-:W4:Y:S01]  /*33400*/  @!P1 POPC R6, R17 ;  /* 0x0000001100069309 */ /* 0x000f220000000000 */
[----:B------:R-:W-:Y:S02]  /*33410*/  ISETP.GT.AND P3, PT, R19, -0x1, P3 ;  /* 0xffffffff1300780c */ /* 0x000fe40001f64270 */
[----:B0-----:R-:W-:Y:S01]  /*33420*/  ISETP.NE.OR P4, PT, R5, 0x1, P0 ;  /* 0x000000010500780c */ /* 0x001fe20000785670 */
[----:B------:R2:W-:Y:S01]  /*33430*/  @!P2 STL [R2+0x48], R13 ;  /* 0x0000480d0200a387 */ /* 0x0005e20000100800 */
[----:B------:R-:W-:-:S02]  /*33440*/  ISETP.NE.AND P2, PT, R10, R21, PT ;  /* 0x000000150a00720c */ /* 0x000fc40003f45270 */
[----:B------:R-:W-:Y:S02]  /*33450*/  LOP3.LUT R5, R4, R24, RZ, 0xc0, !PT ;  /* 0x0000001804057212 */ /* 0x000fe400078ec0ff */
[----:B------:R-:W-:-:S04]  /*33460*/  ISETP.EQ.AND P2, PT, R45, 0x2, !P2 ;  /* 0x000000022d00780c */ /* 0x000fc80005742270 */
[----:B------:R-:W-:Y:S02]  /*33470*/  ISETP.GT.AND P2, PT, R21, -0x1, P2 ;  /* 0xffffffff1500780c */ /* 0x000fe40001744270 */
[----:B------:R-:W-:Y:S02]  /*33480*/  @!P3 LOP3.LUT R19, R19, R24, RZ, 0x30, !PT ;  /* 0x000000181313b212 */ /* 0x000fe400078e30ff */
[----:B------:R-:W-:Y:S02]  /*33490*/  @!P4 LOP3.LUT R15, R15, 0x80000000, RZ, 0xfc, !PT ;  /* 0x800000000f0fc812 */ /* 0x000fe400078efcff */
[----:B----4-:R-:W-:Y:S02]  /*334a0*/  ISETP.NE.OR P4, PT, R6, 0x1, P1 ;  /* 0x000000010600780c */ /* 0x010fe40000f85670 */
[----:B------:R-:W0:Y:S01]  /*334b0*/  @!P3 POPC R6, R19 ;  /* 0x000000130006b309 */ /* 0x000e220000000000 */
[----:B------:R2:W-:Y:S01]  /*334c0*/  @!P0 STL [R2+-0x74], R15 ;  /* 0xffff8c0f02008387 */ /* 0x0005e20000100800 */
[----:B------:R-:W-:-:S03]  /*334d0*/  ISETP.NE.AND P0, PT, R5, R4, PT ;  /* 0x000000040500720c */ /* 0x000fc60003f05270 */
[----:B------:R-:W-:Y:S02]  /*334e0*/  @!P2 LOP3.LUT R21, R21, R24, RZ, 0x30, !PT ;  /* 0x000000181515a212 */ /* 0x000fe400078e30ff */
[----:B------:R-:W-:Y:S02]  /*334f0*/  ISETP.EQ.AND P0, PT, R28, 0x2, !P0 ;  /* 0x000000021c00780c */ /* 0x000fe40004702270 */
[----:B---3--:R-:W3:Y:S02]  /*33500*/  @!P2 POPC R7, R21 ;  /* 0x000000150007a309 */ /* 0x008ee40000000000 */
[----:B------:R-:W-:Y:S02]  /*33510*/  ISETP.GT.AND P0, PT, R4, -0x1, P0 ;  /* 0xffffffff0400780c */ /* 0x000fe40000704270 */
[----:B------:R-:W-:Y:S02]  /*33520*/  @!P4 LOP3.LUT R17, R17, 0x80000000, RZ, 0xfc, !PT ;  /* 0x800000001111c812 */ /* 0x000fe400078efcff */
[----:B0-----:R-:W-:-:S03]  /*33530*/  ISETP.NE.OR P4, PT, R6, 0x1, P3 ;  /* 0x000000010600780c */ /* 0x001fc60001f85670 */
[----:B------:R2:W-:Y:S06]  /*33540*/  @!P1 STL [R2+-0x34], R17 ;  /* 0xffffcc1102009387 */ /* 0x0005ec0000100800 */
[----:B------:R-:W-:-:S04]  /*33550*/  @!P0 LOP3.LUT R5, R4, R24, RZ, 0x30, !PT ;  /* 0x0000001804058212 */ /* 0x000fc800078e30ff */
[----:B------:R-:W0:Y:S01]  /*33560*/  @!P0 POPC R4, R5 ;  /* 0x0000000500048309 */ /* 0x000e220000000000 */
[----:B------:R-:W-:Y:S02]  /*33570*/  @!P4 LOP3.LUT R19, R19, 0x80000000, RZ, 0xfc, !PT ;  /* 0x800000001313c812 */ /* 0x000fe400078efcff */
[----:B---3--:R-:W-:-:S03]  /*33580*/  ISETP.NE.OR P4, PT, R7, 0x1, P2 ;  /* 0x000000010700780c */ /* 0x008fc60001785670 */
[----:B------:R2:W-:Y:S10]  /*33590*/  @!P3 STL [R2+0xc], R19 ;  /* 0x00000c130200b387 */ /* 0x0005f40000100800 */
[----:B------:R-:W-:-:S02]  /*335a0*/  @!P4 LOP3.LUT R21, R21, 0x80000000, RZ, 0xfc, !PT ;  /* 0x800000001515c812 */ /* 0x000fc400078efcff */
[----:B0-----:R-:W-:-:S03]  /*335b0*/  ISETP.NE.OR P4, PT, R4, 0x1, P0 ;  /* 0x000000010400780c */ /* 0x001fc60000785670 */
[----:B------:R2:W-:Y:S10]  /*335c0*/  @!P2 STL [R2+0x4c], R21 ;  /* 0x00004c150200a387 */ /* 0x0005f40000100800 */
[----:B------:R-:W-:-:S05]  /*335d0*/  @!P4 LOP3.LUT R5, R5, 0x80000000, RZ, 0xfc, !PT ;  /* 0x800000000505c812 */ /* 0x000fca00078efcff */
[----:B------:R2:W-:Y:S02]  /*335e0*/  @!P0 STL [R2+-0x80], R5 ;  /* 0xffff800502008387 */ /* 0x0005e40000100800 */
.L_x_3469:
[----:B------:R-:W-:Y:S05]  /*335f0*/  BSYNC.RECONVERGENT B1 ;  /* 0x0000000000017941 */ /* 0x000fea0003800200 */
.L_x_3468:
[----:B-12---:R-:W-:Y:S01]  /*33600*/  VIADD R2, R2, 0x10 ;  /* 0x0000001002027836 */ /* 0x006fe20000000000 */
[----:B------:R-:W-:Y:S06]  /*33610*/  @!P6 BRA `(.L_x_3470) ;  /* 0xffffffd400d0e947 */ /* 0x000fec000383ffff */
[----:B------:R-:W-:Y:S05]  /*33620*/  @!P5 BRA `(.L_x_3471) ;  /* 0xffffffd400bcd947 */ /* 0x000fea000383ffff */
.L_x_2472:
[----:B------:R-:W-:Y:S05]  /*33630*/  BSYNC.RECONVERGENT B0 ;  /* 0x0000000000007941 */ /* 0x000fea0003800200 */
.L_x_2471:
[----:B--2-4-:R-:W-:Y:S01]  /*33640*/  VIADD R5, R1, 0x3 ;  /* 0x0000000301057836 */ /* 0x014fe20000000000 */
[----:B------:R-:W-:-:S06]  /*33650*/  UMOV UR4, URZ ;  /* 0x000000ff00047c82 */ /* 0x000fcc0008000000 */
.L_x_3496:
[----:B------:R-:W2:Y:S01]  /*33660*/  LDL R0, [R3+-0x10] ;  /* 0xfffff00003007983 */ /* 0x000ea20000100800 */
[----:B------:R-:W-:Y:S01]  /*33670*/  UIADD3 UR4, UPT, UPT, UR4, 0x20, URZ ;  /* 0x0000002004047890 */ /* 0x000fe2000fffe0ff */
[----:B------:R-:W-:Y:S03]  /*33680*/  BSSY.RECONVERGENT B0, `(.L_x_3472) ;  /* 0x000000d000007945 */ /* 0x000fe60003800200 */
[----:B------:R-:W-:Y:S01]  /*33690*/  UISETP.NE.AND UP0, UPT, UR4, 0x400, UPT ;  /* 0x000004000400788c */ /* 0x000fe2000bf05270 */
[----:B--2---:R-:W-:-:S13]  /*336a0*/  ISETP.GT.AND P0, PT, R0, -0x1, PT ;  /* 0xffffffff0000780c */ /* 0x004fda0003f04270 */
[----:B------:R-:W-:Y:S05]  /*336b0*/  @P0 BRA `(.L_x_3473) ;  /* 0x0000000000200947 */ /* 0x000fea0003800000 */
[----:B------:R-:W-:-:S06]  /*336c0*/  LOP3.LUT R0, R0, 0x7fffffff, RZ, 0xc0, !PT ;  /* 0x7fffffff00007812 */ /* 0x000fcc00078ec0ff */
[----:B------:R-:W2:Y:S02]  /*336d0*/  FLO.U32 R0, R0 ;  /* 0x0000000000007300 */ /* 0x000ea400000e0000 */
[----:B--2---:R-:W-:-:S05]  /*336e0*/  IADD3 R2, PT, PT, -R0, 0x1f, RZ ;  /* 0x0000001f00027810 */ /* 0x004fca0007ffe1ff */
[----:B------:R-:W-:-:S05]  /*336f0*/  IMAD.MOV R2, RZ, RZ, -R2 ;  /* 0x000000ffff027224 */ /* 0x000fca00078e0a02 */
[----:B------:R-:W-:-:S05]  /*33700*/  PRMT R2, R2, 0x7710, RZ ;  /* 0x0000771002027816 */ /* 0x000fca00000000ff */
[----:B------:R-:W-:-:S05]  /*33710*/  VIADD R2, R2, 0x20 ;  /* 0x0000002002027836 */ /* 0x000fca0000000000 */
[----:B------:R4:W-:Y:S01]  /*33720*/  STL.U8 [R5+-0x3], R2 ;  /* 0xfffffd0205007387 */ /* 0x0009e20000100000 */
[----:B------:R-:W-:Y:S05]  /*33730*/  BRA `(.L_x_3474) ;  /* 0x0000000000047947 */ /* 0x000fea0003800000 */
.L_x_3473:
[----:B------:R2:W-:Y:S02]  /*33740*/  STL.U8 [R5+-0x3], RZ ;  /* 0xfffffdff05007387 */ /* 0x0005e40000100000 */
.L_x_3474:
[----:B------:R-:W-:Y:S05]  /*33750*/  BSYNC.RECONVERGENT B0 ;  /* 0x0000000000007941 */ /* 0x000fea0003800200 */
.L_x_3472:
[----:B------:R-:W5:Y:S01]  /*33760*/  LDL R0, [R3+-0xc] ;  /* 0xfffff40003007983 */ /* 0x000f620000100800 */
[----:B------:R-:W-:Y:S01]  /*33770*/  BSSY.RECONVERGENT B0, `(.L_x_3475) ;  /* 0x000000c000007945 */ /* 0x000fe20003800200 */
[----:B-----5:R-:W-:-:S13]  /*33780*/  ISETP.GT.AND P0, PT, R0, -0x1, PT ;  /* 0xffffffff0000780c */ /* 0x020fda0003f04270 */
[----:B------:R-:W-:Y:S05]  /*33790*/  @P0 BRA `(.L_x_3476) ;  /* 0x0000000000200947 */ /* 0x000fea0003800000 */
[----:B------:R-:W-:-:S06]  /*337a0*/  LOP3.LUT R0, R0, 0x7fffffff, RZ, 0xc0, !PT ;  /* 0x7fffffff00007812 */ /* 0x000fcc00078ec0ff */
[----:B------:R-:W4:Y:S02]  /*337b0*/  FLO.U32 R0, R0 ;  /* 0x0000000000007300 */ /* 0x000f2400000e0000 */
[----:B----4-:R-:W-:-:S05]  /*337c0*/  IADD3 R2, PT, PT, -R0, 0x1f, RZ ;  /* 0x0000001f00027810 */ /* 0x010fca0007ffe1ff */
[----:B------:R-:W-:-:S05]  /*337d0*/  IMAD.MOV R2, RZ, RZ, -R2 ;  /* 0x000000ffff027224 */ /* 0x000fca00078e0a02 */
[----:B------:R-:W-:-:S05]  /*337e0*/  PRMT R2, R2, 0x7710, RZ ;  /* 0x0000771002027816 */ /* 0x000fca00000000ff */
[----:B------:R-:W-:-:S05]  /*337f0*/  VIADD R2, R2, 0x20 ;  /* 0x0000002002027836 */ /* 0x000fca0000000000 */
[----:B------:R4:W-:Y:S01]  /*33800*/  STL.U8 [R5+-0x2], R2 ;  /* 0xfffffe0205007387 */ /* 0x0009e20000100000 */
[----:B------:R-:W-:Y:S05]  /*33810*/  BRA `(.L_x_3477) ;  /* 0x0000000000047947 */ /* 0x000fea0003800000 */
.L_x_3476:
[----:B------:R0:W-:Y:S02]  /*33820*/  STL.U8 [R5+-0x2], RZ ;  /* 0xfffffeff05007387 */ /* 0x0001e40000100000 */
.L_x_3477:
[----:B------:R-:W-:Y:S05]  /*33830*/  BSYNC.RECONVERGENT B0 ;  /* 0x0000000000007941 */ /* 0x000fea0003800200 */
.L_x_3475:
        /* <DEDUP_REMOVED lines=12> */
.L_x_3479:
[----:B------:R0:W-:Y:S02]  /*33900*/  STL.U8 [R5+-0x1], RZ ;  /* 0xffffffff05007387 */ /* 0x0001e40000100000 */
.L_x_3480:
[----:B------:R-:W-:Y:S05]  /*33910*/  BSYNC.RECONVERGENT B0 ;  /* 0x0000000000007941 */ /* 0x000fea0003800200 */
.L_x_3478:
        /* <DEDUP_REMOVED lines=10> */
[----:B------:R4:W-:Y:S01]  /*339c0*/  STL.U8 [R5], R2 ;  /* 0x0000000205007387 */ /* 0x0009e20000100000 */
[----:B------:R-:W-:Y:S05]  /*339d0*/  BRA `(.L_x_3483) ;  /* 0x0000000000047947 */ /* 0x000fea0003800000 */
.L_x_3482:
[----:B------:R0:W-:Y:S02]  /*339e0*/  STL.U8 [R5], RZ ;  /* 0x000000ff05007387 */ /* 0x0001e40000100000 */
.L_x_3483:
[----:B------:R-:W-:Y:S05]  /*339f0*/  BSYNC.RECONVERGENT B0 ;  /* 0x0000000000007941 */ /* 0x000fea0003800200 */
.L_x_3481:
[----:B------:R-:W5:Y:S01]  /*33a00*/  LDL R0, [R3] ;  /* 0x0000000003007983 */ /* 0x000f620000100800 */
        /* <DEDUP_REMOVED lines=9> */
[----:B------:R4:W-:Y:S01]  /*33aa0*/  STL.U8 [R5+0x1], R2 ;  /* 0x0000010205007387 */ /* 0x0009e20000100000 */
[----:B------:R-:W-:Y:S05]  /*33ab0*/  BRA `(.L_x_3486) ;  /* 0x0000000000047947 */ /* 0x000fea0003800000 */
.L_x_3485:
[----:B------:R0:W-:Y:S02]  /*33ac0*/  STL.U8 [R5+0x1], RZ ;  /* 0x000001ff05007387 */ /* 0x0001e40000100000 */
.L_x_3486:
[----:B------:R-:W-:Y:S05]  /*33ad0*/  BSYNC.RECONVERGENT B0 ;  /* 0x0000000000007941 */ /* 0x000fea0003800200 */
.L_x_3484:
[----:B------:R-:W5:Y:S01]  /*33ae0*/  LDL R0, [R3+0x4] ;  /* 0x0000040003007983 */ /* 0x000f620000100800 */
        /* <DEDUP_REMOVED lines=11> */
.L_x_3488:
[----:B------:R0:W-:Y:S02]  /*33ba0*/  STL.U8 [R5+0x2], RZ ;  /* 0x000002ff05007387 */ /* 0x0001e40000100000 */
.L_x_3489:
[----:B------:R-:W-:Y:S05]  /*33bb0*/  BSYNC.RECONVERGENT B0 ;  /* 0x0000000000007941 */ /* 0x000fea0003800200 */
.L_x_3487:
        /* <DEDUP_REMOVED lines=12> */
.L_x_3491:
[----:B------:R0:W-:Y:S02]  /*33c80*/  STL.U8 [R5+0x3], RZ ;  /* 0x000003ff05007387 */ /* 0x0001e40000100000 */
.L_x_3492:
[----:B------:R-:W-:Y:S05]  /*33c90*/  BSYNC.RECONVERGENT B0 ;  /* 0x0000000000007941 */ /* 0x000fea0003800200 */
.L_x_3490:
        /* <DEDUP_REMOVED lines=12> */
.L_x_3494:
[----:B------:R0:W-:Y:S02]  /*33d60*/  STL.U8 [R5+0x4], RZ ;  /* 0x000004ff05007387 */ /* 0x0001e40000100000 */
.L_x_3495:
[----:B------:R-:W-:Y:S05]  /*33d70*/  BSYNC.RECONVERGENT B0 ;  /* 0x0000000000007941 */ /* 0x000fea0003800200 */
.L_x_3493:
[----:B------:R-:W-:Y:S02]  /*33d80*/  VIADD R3, R3, 0x20 ;  /* 0x0000002003037836 */ /* 0x000fe40000000000 */
[----:B0-2-4-:R-:W-:Y:S01]  /*33d90*/  VIADD R5, R5, 0x8 ;  /* 0x0000000805057836 */ /* 0x015fe20000000000 */
[----:B------:R-:W-:Y:S06]  /*33da0*/  BRA.U UP0, `(.L_x_3496) ;  /* 0xfffffff9002c7547 */ /* 0x000fec000b83ffff */
[----:B------:R-:W2:Y:S04]  /*33db0*/  LDL.U8 R236, [R1+0x1] ;  /* 0x0000010001ec7983 */ /* 0x000ea80000100000 */
        /* <DEDUP_REMOVED lines=17> */
[----:B------:R-:W4:Y:S04]  /*33ed0*/  LDL.U8 R124, [R1] ;  /* 0x00000000017c7983 */ /* 0x000f280000100000 */
[----:B------:R-:W4:Y:S04]  /*33ee0*/  LDL.U8 R11, [R1+0x2] ;  /* 0x00000200010b7983 */ /* 0x000f280000100000 */
[----:B------:R-:W4:Y:S04]  /*33ef0*/  LDL.U8 R10, [R1+0x3] ;  /* 0x00000300010a7983 */ /* 0x000f280000100000 */
[----:B------:R-:W4:Y:S04]  /*33f00*/  LDL.U8 R9, [R1+0x4] ;  /* 0x0000040001097983 */ /* 0x000f280000100000 */
[----:B-1-3--:R-:W3:Y:S04]  /*33f10*/  LDL.U8 R8, [R1+0x5] ;  /* 0x0000050001087983 */ /* 0x00aee80000100000 */
        /* <DEDUP_REMOVED lines=52> */
[----:B--2---:R0:W-:Y:S04]  /*34260*/  STL [R1+0x1c98], R236 ;  /* 0x001c98ec01007387 */ /* 0x0041e80000100800 */
[----:B------:R-:W2:Y:S04]  /*34270*/  LDL.U8 R192, [R1+0x44] ;  /* 0x0000440001c07983 */ /* 0x000ea80000100000 */
[----:B------:R-:W2:Y:S04]  /*34280*/  LDL.U8 R191, [R1+0x45] ;  /* 0x0000450001bf7983 */ /* 0x000ea80000100000 */
[----:B0-----:R-:W3:Y:S04]  /*34290*/  LDL.U8 R236, [R1+0x107] ;  /* 0x0001070001ec7983 */ /* 0x001ee80000100000 */
[----:B----4-:R-:W-:Y:S04]  /*342a0*/  STL [R1+0x1c70], R251 ;  /* 0x001c70fb01007387 */ /* 0x010fe80000100800 */
[----:B------:R-:W-:Y:S04]  /*342b0*/  STL [R1+0x1c74], R250 ;  /* 0x001c74fa01007387 */ /* 0x000fe80000100800 */
[----:B------:R0:W-:Y:S04]  /*342c0*/  STL [R1+0x1c78], R249 ;  /* 0x001c78f901007387 */ /* 0x0001e80000100800 */
[----:B------:R-:W-:Y:S04]  /*342d0*/  STL [R1+0x1c88], R245 ;  /* 0x001c88f501007387 */ /* 0x000fe80000100800 */
[----:B------:R-:W-:Y:S04]  /*342e0*/  STL [R1+0x1c8c], R244 ;  /* 0x001c8cf401007387 */ /* 0x000fe80000100800 */
[----:B------:R-:W-:Y:S04]  /*342f0*/  STL [R1+0x1c90], R243 ;  /* 0x001c90f301007387 */ /* 0x000fe80000100800 */
[----:B------:R1:W-:Y:S04]  /*34300*/  STL [R1+0x1c94], R241 ;  /* 0x001c94f101007387 */ /* 0x0003e80000100800 */
[----:B------:R4:W-:Y:S04]  /*34310*/  STL [R1+0x1c84], R246 ;  /* 0x001c84f601007387 */ /* 0x0009e80000100800 */
[----:B0-----:R-:W2:Y:S04]  /*34320*/  LDL.U8 R249, [R1+0x100] ;  /* 0x0001000001f97983 */ /* 0x001ea80000100000 */
[----:B------:R-:W2:Y:S04]  /*34330*/  LDL.U8 R250, [R1+0x101] ;  /* 0x0001010001fa7983 */ /* 0x000ea80000100000 */
[----:B------:R-:W2:Y:S04]  /*34340*/  LDL.U8 R251, [R1+0x102] ;  /* 0x0001020001fb7983 */ /* 0x000ea80000100000 */
[----:B-1----:R-:W2:Y:S04]  /*34350*/  LDL.U8 R241, [R1+0x10b] ;  /* 0x00010b0001f17983 */ /* 0x002ea80000100000 */
[----:B------:R-:W2:Y:S04]  /*34360*/  LDL.U8 R243, [R1+0x10c] ;  /* 0x00010c0001f37983 */ /* 0x000ea80000100000 */
[----:B------:R-:W2:Y:S04]  /*34370*/  LDL.U8 R244, [R1+0x10d] ;  /* 0x00010d0001f47983 */ /* 0x000ea80000100000 */
[----:B------:R-:W2:Y:S04]  /*34380*/  LDL.U8 R245, [R1+0x10e] ;  /* 0x00010e0001f57983 */ /* 0x000ea80000100000 */
[----:B----4-:R-:W4:Y:S04]  /*34390*/  LDL.U8 R246, [R1+0x10f] ;  /* 0x00010f0001f67983 */ /* 0x010f280000100000 */
        /* <DEDUP_REMOVED lines=58> */
[----:B---3--:R0:W-:Y:S04]  /*34740*/  STL [R1+0x1bd4], R236 ;  /* 0x001bd4ec01007387 */ /* 0x0081e80000100800 */
[----:B------:R-:W3:Y:S04]  /*34750*/  LDL.U8 R146, [R1+0x72] ;  /* 0x0000720001927983 */ /* 0x000ee80000100000 */
[----:B------:R-:W3:Y:S04]  /*34760*/  LDL.U8 R145, [R1+0x73] ;  /* 0x0000730001917983 */ /* 0x000ee80000100000 */
[----:B0-----:R-:W3:Y:S04]  /*34770*/  LDL.U8 R236, [R1+0x119] ;  /* 0x0001190001ec7983 */ /* 0x001ee80000100000 */
[----:B------:R0:W-:Y:S04]  /*34780*/  STL [R1+0x1c7c], R248 ;  /* 0x001c7cf801007387 */ /* 0x0001e80000100800 */
[----:B------:R1:W-:Y:S04]  /*34790*/  STL [R1+0x1c80], R247 ;  /* 0x001c80f701007387 */ /* 0x0003e80000100800 */
[----:B------:R-:W3:Y:S04]  /*347a0*/  LDL.U8 R144, [R1+0x74] ;  /* 0x0000740001907983 */ /* 0x000ee80000100000 */
[----:B0-----:R-:W3:Y:S04]  /*347b0*/  LDL.U8 R248, [R1+0x111] ;  /* 0x0001110001f87983 */ /* 0x001ee80000100000 */
[----:B-1----:R-:W3:Y:S04]  /*347c0*/  LDL.U8 R247, [R1+0x110] ;  /* 0x0001100001f77983 */ /* 0x002ee80000100000 */
[----:B--2---:R0:W-:Y:S04]  /*347d0*/  STL [R1+0x1bf0], R249 ;  /* 0x001bf0f901007387 */ /* 0x0041e80000100800 */
        /* <DEDUP_REMOVED lines=8> */
[----:B--2---:R-:W2:Y:S04]  /*34860*/  LDL.U8 R251, [R1+0x114] ;  /* 0x0001140001fb7983 */ /* 0x004ea80000100000 */
[----:B------:R-:W2:Y:S04]  /*34870*/  LDL.U8 R241, [R1+0x11d] ;  /* 0x00011d0001f17983 */ /* 0x000ea80000100000 */
[----:B------:R-:W2:Y:S04]  /*34880*/  LDL.U8 R243, [R1+0x11e] ;  /* 0x00011e0001f37983 */ /* 0x000ea80000100000 */
[----:B------:R-:W2:Y:S04]  /*34890*/  LDL.U8 R244, [R1+0x11f] ;  /* 0x00011f0001f47983 */ /* 0x000ea80000100000 */
[----:B------:R-:W2:Y:S04]  /*348a0*/  LDL.U8 R245, [R1+0x120] ;  /* 0x0001200001f57983 */ /* 0x000ea80000100000 */
[----:B----4-:R0:W-:Y:S04]  /*348b0*/  STL [R1+0x1bb4], R246 ;  /* 0x001bb4f601007387 */ /* 0x0101e80000100800 */
[----:B------:R1:W-:Y:S04]  /*348c0*/  STL [R1+0x1b9c], R252 ;  /* 0x001b9cfc01007387 */ /* 0x0003e80000100800 */
[----:B------:R4:W-:Y:S04]  /*348d0*/  STL [R1+0x1b98], R242 ;  /* 0x001b98f201007387 */ /* 0x0009e80000100800 */
[----:B0-----:R-:W2:Y:S04]  /*348e0*/  LDL.U8 R246, [R1+0x121] ;  /* 0x0001210001f67983 */ /* 0x001ea80000100000 */
[----:B------:R0:W-:Y:S04]  /*348f0*/  STL [R1+0x1b94], R240 ;  /* 0x001b94f001007387 */ /* 0x0001e80000100800 */
[----:B------:R0:W-:Y:S04]  /*34900*/  STL [R1+0x1b90], R237 ;  /* 0x001b90ed01007387 */ /* 0x0001e80000100800 */
[----:B------:R0:W-:Y:S04]  /*34910*/  STL [R1+0x1b88], R127 ;  /* 0x001b887f01007387 */ /* 0x0001e80000100800 */
[----:B------:R0:W-:Y:S04]  /*34920*/  STL [R1+0x1b84], R126 ;  /* 0x001b847e01007387 */ /* 0x0001e80000100800 */
[----:B------:R0:W-:Y:S04]  /*34930*/  STL [R1+0x1b80], R125 ;  /* 0x001b807d01007387 */ /* 0x0001e80000100800 */
[----:B-1----:R-:W2:Y:S04]  /*34940*/  LDL.U8 R252, [R1+0x127] ;  /* 0x0001270001fc7983 */ /* 0x002ea80000100000 */
[----:B----4-:R-:W4:Y:S04]  /*34950*/  LDL.U8 R242, [R1+0x128] ;  /* 0x0001280001f27983 */ /* 0x010f280000100000 */
        /* <DEDUP_REMOVED lines=53> */
[----:B------:R-:W3:Y:S04]  /*34cb0*/  LDL.U8 R97, [R1+0x9f] ;  /* 0x00009f0001617983 */ /* 0x000ee80000100000 */
[----:B------:R-:W3:Y:S04]  /*34cc0*/  LDL.U8 R96, [R1+0xa0] ;  /* 0x0000a00001607983 */ /* 0x000ee80000100000 */
[----:B------:R-:W3:Y:S04]  /*34cd0*/  LDL.U8 R95, [R1+0xa1] ;  /* 0x0000a100015f7983 */ /* 0x000ee80000100000 */
[----:B------:R-:W3:Y:S04]  /*34ce0*/  LDL.U8 R94, [R1+0xa2] ;  /* 0x0000a200015e7983 */ /* 0x000ee80000100000 */
[----:B------:R0:W-:Y:S04]  /*34cf0*/  STL [R1+0x1ba8], R249 ;  /* 0x001ba8f901007387 */ /* 0x0001e80000100800 */
[----:B------:R1:W-:Y:S04]  /*34d00*/  STL [R1+0x1ba4], R250 ;  /* 0x001ba4fa01007387 */ /* 0x0003e80000100800 */
[----:B--2---:R2:W-:Y:S04]  /*34d10*/  STL [R1+0x1ba0], R251 ;  /* 0x001ba0fb01007387 */ /* 0x0045e80000100800 */
        /* <DEDUP_REMOVED lines=11> */
[----:B------:R0:W-:Y:S04]  /*34dd0*/  STL [R1+0x1b6c], R246 ;  /* 0x001b6cf601007387 */ /* 0x0001e80000100800 */
[----:B------:R-:W2:Y:S04]  /*34de0*/  LDL.U8 R93, [R1+0xa3] ;  /* 0x0000a300015d7983 */ /* 0x000ea80000100000 */
[----:B------:R1:W-:Y:S04]  /*34df0*/  STL [R1+0x1b54], R252 ;  /* 0x001b54fc01007387 */ /* 0x0003e80000100800 */
[----:B0-----:R-:W2:Y:S04]  /*34e00*/  LDL.U8 R246, [R1+0x133] ;  /* 0x0001330001f67983 */ /* 0x001ea80000100000 */
[----:B----4-:R0:W-:Y:S04]  /*34e10*/  STL [R1+0x1b50], R242 ;  /* 0x001b50f201007387 */ /* 0x0101e80000100800 */
[----:B------:R4:W-:Y:S04]  /*34e20*/  STL [R1+0x1b4c], R240 ;  /* 0x001b4cf001007387 */ /* 0x0009e80000100800 */
[----:B------:R4:W-:Y:S04]  /*34e30*/  STL [R1+0x1b48], R237 ;  /* 0x001b48ed01007387 */ /* 0x0009e80000100800 */
[----:B------:R4:W-:Y:S04]  /*34e40*/  STL [R1+0x1b40], R127 ;  /* 0x001b407f01007387 */ /* 0x0009e80000100800 */
[----:B------:R4:W-:Y:S04]  /*34e50*/  STL [R1+0x1b3c], R126 ;  /* 0x001b3c7e01007387 */ /* 0x0009e80000100800 */
[----:B------:R4:W-:Y:S04]  /*34e60*/  STL [R1+0x1b38], R125 ;  /* 0x001b387d01007387 */ /* 0x0009e80000100800 */
[----:B-1----:R-:W2:Y:S04]  /*34e70*/  LDL.U8 R252, [R1+0x139] ;  /* 0x0001390001fc7983 */ /* 0x002ea80000100000 */
[----:B0-----:R-:W2:Y:S04]  /*34e80*/  LDL.U8 R242, [R1+0x13a] ;  /* 0x00013a0001f27983 */ /* 0x001ea80000100000 */
        /* <DEDUP_REMOVED lines=72> */
[----:B------:R-:W2:Y:S04]  /*35310*/  LDL.U8 R46, [R1+0xd2] ;  /* 0x0000d200012e7983 */ /* 0x000ea80000100000 */
[----:B0-----:R-:W2:Y:S04]  /*35320*/  LDL.U8 R246, [R1+0x145] ;  /* 0x0001450001f67983 */ /* 0x001ea80000100000 */
[----:B------:R0:W-:Y:S04]  /*35330*/  STL [R1+0x1b0c], R252 ;  /* 0x001b0cfc01007387 */ /* 0x0001e80000100800 */
[----:B------:R1:W-:Y:S04]  /*35340*/  STL [R1+0x1b08], R242 ;  /* 0x001b08f201007387 */ /* 0x0003e80000100800 */
[----:B----4-:R4:W-:Y:S04]  /*35350*/  STL [R1+0x1b04], R240 ;  /* 0x001b04f001007387 */ /* 0x0109e80000100800 */
[----:B------:R4:W-:Y:S04]  /*35360*/  STL [R1+0x1b00], R237 ;  /* 0x001b00ed01007387 */ /* 0x0009e80000100800 */
[----:B------:R4:W-:Y:S04]  /*35370*/  STL [R1+0x1af8], R127 ;  /* 0x001af87f01007387 */ /* 0x0009e80000100800 */
[----:B------:R4:W-:Y:S04]  /*35380*/  STL [R1+0x1af4], R126 ;  /* 0x001af47e01007387 */ /* 0x0009e80000100800 */
[----:B------:R4:W-:Y:S04]  /*35390*/  STL [R1+0x1af0], R125 ;  /* 0x001af07d01007387 */ /* 0x0009e80000100800 */
[----:B0-----:R-:W2:Y:S04]  /*353a0*/  LDL.U8 R252, [R1+0x14b] ;  /* 0x00014b0001fc7983 */ /* 0x001ea80000100000 */
[----:B-1----:R-:W2:Y:S04]  /*353b0*/  LDL.U8 R242, [R1+0x14c] ;  /* 0x00014c0001f27983 */ /* 0x002ea80000100000 */
        /* <DEDUP_REMOVED lines=75> */
[----:B---3--:R0:W-:Y:S04]  /*35870*/  STL [R1+0x1ab4], R236 ;  /* 0x001ab4ec01007387 */ /* 0x0081e80000100800 */
[----:B0-----:R-:W3:Y:S04]  /*35880*/  LDL.U8 R236, [R1+0x161] ;  /* 0x0001610001ec7983 */ /* 0x001ee80000100000 */
[----:B------:R0:W-:Y:S04]  /*35890*/  STL [R1+0x1ad4], R248 ;  /* 0x001ad4f801007387 */ /* 0x0001e80000100800 */
[----:B------:R1:W-:Y:S04]  /*358a0*/  STL [R1+0x1ad8], R247 ;  /* 0x001ad8f701007387 */ /* 0x0003e80000100800 */
[----:B0-----:R-:W3:Y:S04]  /*358b0*/  LDL.U8 R248, [R1+0x159] ;  /* 0x0001590001f87983 */ /* 0x001ee80000100000 */
[----:B-1----:R-:W3:Y:S04]  /*358c0*/  LDL.U8 R247, [R1+0x158] ;  /* 0x0001580001f77983 */ /* 0x002ee80000100000 */
        /* <DEDUP_REMOVED lines=176> */
[----:B------:R-:W-:Y:S04]  /*363d0*/  STL [R1+0x162c], R124 ;  /* 0x00162c7c01007387 */ /* 0x000fe80000100800 */
        /* <DEDUP_REMOVED lines=36> */
[----:B------:R0:W-:Y:S04]  /*36620*/  STL [R1+0x192c], R246 ;  /* 0x00192cf601007387 */ /* 0x0001e80000100800 */
[----:B------:R-:W2:Y:S04]  /*36630*/  LDL.U8 R241, [R1+0x1bf] ;  /* 0x0001bf0001f17983 */ /* 0x000ea80000100000 */
[----:B------:R-:W2:Y:S04]  /*36640*/  LDL.U8 R243, [R1+0x1c0] ;  /* 0x0001c00001f37983 */ /* 0x000ea80000100000 */
        /* <DEDUP_REMOVED lines=26> */
[----:B0-----:R-:W3:Y:S04]  /*367f0*/  LDL.U8 R249, [R1+0x1c6] ;  /* 0x0001c60001f97983 */ /* 0x001ee80000100000 */
[----:B-1----:R-:W3:Y:S04]  /*36800*/  LDL.U8 R250, [R1+0x1c7] ;  /* 0x0001c70001fa7983 */ /* 0x002ee80000100000 */
[----:B--2---:R-:W2:Y:S04]  /*36810*/  LDL.U8 R251, [R1+0x1c8] ;  /* 0x0001c80001fb7983 */ /* 0x004ea80000100000 */
[----:B------:R0:W-:Y:S04]  /*36820*/  STL [R1+0x18cc], R252 ;  /* 0x0018ccfc01007387 */ /* 0x0001e80000100800 */
[----:B------:R1:W-:Y:S04]  /*36830*/  STL [R1+0x18c8], R242 ;  /* 0x0018c8f201007387 */ /* 0x0003e80000100800 */
[----:B----4-:R4:W-:Y:S04]  /*36840*/  STL [R1+0x18c4], R240 ;  /* 0x0018c4f001007387 */ /* 0x0109e80000100800 */
[----:B------:R-:W-:Y:S04]  /*36850*/  STL [R1+0x18c0], R237 ;  /* 0x0018c0ed01007387 */ /* 0x000fe80000100800 */
[----:B------:R-:W-:Y:S04]  /*36860*/  STL [R1+0x18b8], R127 ;  /* 0x0018b87f01007387 */ /* 0x000fe80000100800 */
[----:B0-----:R-:W2:Y:S04]  /*36870*/  LDL.U8 R252, [R1+0x1db] ;  /* 0x0001db0001fc7983 */ /* 0x001ea80000100000 */
[----:B---3--:R-:W-:Y:S04]  /*36880*/  STL [R1+0x18b4], R126 ;  /* 0x0018b47e01007387 */ /* 0x008fe80000100800 */
[----:B------:R-:W-:Y:S04]  /*36890*/  STL [R1+0x18b0], R125 ;  /* 0x0018b07d01007387 */ /* 0x000fe80000100800 */
[----:B------:R0:W-:Y:S04]  /*368a0*/  STL [R1+0x18bc], R236 ;  /* 0x0018bcec01007387 */ /* 0x0001e80000100800 */
[----:B-1----:R-:W3:Y:S04]  /*368b0*/  LDL.U8 R242, [R1+0x1dc] ;  /* 0x0001dc0001f27983 */ /* 0x002ee80000100000 */
[----:B----4-:R-:W4:Y:S04]  /*368c0*/  LDL.U8 R240, [R1+0x1dd] ;  /* 0x0001dd0001f07983 */ /* 0x010f280000100000 */
[----:B0-----:R-:W4:Y:S04]  /*368d0*/  LDL.U8 R236, [R1+0x1df] ;  /* 0x0001df0001ec7983 */ /* 0x001f280000100000 */
[----:B------:R-:W4:Y:S04]  /*368e0*/  LDL.U8 R237, [R1+0x1de] ;  /* 0x0001de0001ed7983 */ /* 0x000f280000100000 */
[----:B------:R-:W4:Y:S04]  /*368f0*/  LDL.U8 R127, [R1+0x1e0] ;  /* 0x0001e000017f7983 */ /* 0x000f280000100000 */
[----:B------:R-:W4:Y:S04]  /*36900*/  LDL.U8 R126, [R1+0x1e1] ;  /* 0x0001e100017e7983 */ /* 0x000f280000100000 */
[----:B------:R-:W4:Y:S04]  /*36910*/  LDL.U8 R125, [R1+0x1e2] ;  /* 0x0001e200017d7983 */ /* 0x000f280000100000 */
[----:B------:R0:W-:Y:S04]  /*36920*/  STL [R1+0x18f4], R241 ;  /* 0x0018f4f101007387 */ /* 0x0001e80000100800 */
[----:B------:R1:W-:Y:S04]  /*36930*/  STL [R1+0x18f0], R243 ;  /* 0x0018f0f301007387 */ /* 0x0003e80000100800 */
[----:B------:R1:W-:Y:S04]  /*36940*/  STL [R1+0x18ec], R244 ;  /* 0x0018ecf401007387 */ /* 0x0003e80000100800 */
[----:B0-----:R-:W4:Y:S04]  /*36950*/  LDL.U8 R241, [R1+0x1d1] ;  /* 0x0001d10001f17983 */ /* 0x001f280000100000 */
[----:B-1----:R-:W4:Y:S04]  /*36960*/  LDL.U8 R243, [R1+0x1d2] ;  /* 0x0001d20001f37983 */ /* 0x002f280000100000 */
[----:B------:R-:W4:Y:S04]  /*36970*/  LDL.U8 R244, [R1+0x1d3] ;  /* 0x0001d30001f47983 */ /* 0x000f280000100000 */
[----:B------:R0:W-:Y:S04]  /*36980*/  STL [R1+0x18e0], R247 ;  /* 0x0018e0f701007387 */ /* 0x0001e80000100800 */
[----:B------:R1:W-:Y:S04]  /*36990*/  STL [R1+0x18dc], R248 ;  /* 0x0018dcf801007387 */ /* 0x0003e80000100800 */
[----:B0-----:R-:W4:Y:S04]  /*369a0*/  LDL.U8 R247, [R1+0x1d6] ;  /* 0x0001d60001f77983 */ /* 0x001f280000100000 */
[----:B-1----:R-:W4:Y:S04]  /*369b0*/  LDL.U8 R248, [R1+0x1d7] ;  /* 0x0001d70001f87983 */ /* 0x002f280000100000 */
[----:B------:R0:W-:Y:S04]  /*369c0*/  STL [R1+0x18e8], R245 ;  /* 0x0018e8f501007387 */ /* 0x0001e80000100800 */
[----:B------:R1:W-:Y:S04]  /*369d0*/  STL [R1+0x18e4], R246 ;  /* 0x0018e4f601007387 */ /* 0x0003e80000100800 */
[----:B0-----:R-:W4:Y:S04]  /*369e0*/  LDL.U8 R245, [R1+0x1d4] ;  /* 0x0001d40001f57983 */ /* 0x001f280000100000 */
[----:B-1----:R-:W4:Y:S04]  /*369f0*/  LDL.U8 R246, [R1+0x1d5] ;  /* 0x0001d50001f67983 */ /* 0x002f280000100000 */
[----:B------:R0:W-:Y:S04]  /*36a00*/  STL [R1+0x18d8], R249 ;  /* 0x0018d8f901007387 */ /* 0x0001e80000100800 */
[----:B------:R1:W-:Y:S04]  /*36a10*/  STL [R1+0x18d4], R250 ;  /* 0x0018d4fa01007387 */ /* 0x0003e80000100800 */
[----:B--2---:R2:W-:Y:S04]  /*36a20*/  STL [R1+0x18d0], R251 ;  /* 0x0018d0fb01007387 */ /* 0x0045e80000100800 */
[----:B0-----:R-:W4:Y:S04]  /*36a30*/  LDL.U8 R249, [R1+0x1d8] ;  /* 0x0001d80001f97983 */ /* 0x001f280000100000 */
[----:B-1----:R-:W4:Y:S04]  /*36a40*/  LDL.U8 R250, [R1+0x1d9] ;  /* 0x0001d90001fa7983 */ /* 0x002f280000100000 */
[----:B--2---:R-:W2:Y:S04]  /*36a50*/  LDL.U8 R251, [R1+0x1da] ;  /* 0x0001da0001fb7983 */ /* 0x004ea80000100000 */
[----:B------:R0:W-:Y:S04]  /*36a60*/  STL [R1+0x1884], R252 ;  /* 0x001884fc01007387 */ /* 0x0001e80000100800 */
[----:B0-----:R-:W2:Y:S04]  /*36a70*/  LDL.U8 R252, [R1+0x1ed] ;  /* 0x0001ed0001fc7983 */ /* 0x001ea80000100000 */
[----:B---3--:R-:W-:Y:S04]  /*36a80*/  STL [R1+0x1880], R242 ;  /* 0x001880f201007387 */ /* 0x008fe80000100800 */
[----:B----4-:R-:W-:Y:S04]  /*36a90*/  STL [R1+0x187c], R240 ;  /* 0x00187cf001007387 */ /* 0x010fe80000100800 */
[----:B------:R0:W-:Y:S04]  /*36aa0*/  STL [R1+0x1874], R236 ;  /* 0x001874ec01007387 */ /* 0x0001e80000100800 */
[----:B------:R1:W-:Y:S04]  /*36ab0*/  STL [R1+0x1878], R237 ;  /* 0x001878ed01007387 */ /* 0x0003e80000100800 */
[----:B------:R3:W-:Y:S04]  /*36ac0*/  STL [R1+0x1870], R127 ;  /* 0x0018707f01007387 */ /* 0x0007e80000100800 */
[----:B0-----:R-:W4:Y:S04]  /*36ad0*/  LDL.U8 R236, [R1+0x1f1] ;  /* 0x0001f10001ec7983 */ /* 0x001f280000100000 */
[----:B------:R0:W-:Y:S04]  /*36ae0*/  STL [R1+0x186c], R126 ;  /* 0x00186c7e01007387 */ /* 0x0001e80000100800 */
[----:B------:R0:W-:Y:S04]  /*36af0*/  STL [R1+0x1868], R125 ;  /* 0x0018687d01007387 */ /* 0x0001e80000100800 */
[----:B------:R-:W4:Y:S04]  /*36b00*/  LDL.U8 R242, [R1+0x1ee] ;  /* 0x0001ee0001f27983 */ /* 0x000f280000100000 */
[----:B------:R-:W4:Y:S04]  /*36b10*/  LDL.U8 R240, [R1+0x1ef] ;  /* 0x0001ef0001f07983 */ /* 0x000f280000100000 */
[----:B-1----:R-:W4:Y:S04]  /*36b20*/  LDL.U8 R237, [R1+0x1f0] ;  /* 0x0001f00001ed7983 */ /* 0x002f280000100000 */
[----:B---3--:R-:W3:Y:S04]  /*36b30*/  LDL.U8 R127, [R1+0x1f2] ;  /* 0x0001f200017f7983 */ /* 0x008ee80000100000 */
[----:B0-----:R-:W3:Y:S04]  /*36b40*/  LDL.U8 R126, [R1+0x1f3] ;  /* 0x0001f300017e7983 */ /* 0x001ee80000100000 */
[----:B------:R-:W3:Y:S04]  /*36b50*/  LDL.U8 R125, [R1+0x1f4] ;  /* 0x0001f400017d7983 */ /* 0x000ee80000100000 */
[----:B------:R0:W-:Y:S04]  /*36b60*/  STL [R1+0x1898], R247 ;  /* 0x001898f701007387 */ /* 0x0001e80000100800 */
[----:B------:R1:W-:Y:S04]  /*36b70*/  STL [R1+0x1894], R248 ;  /* 0x001894f801007387 */ /* 0x0003e80000100800 */
[----:B0-----:R-:W3:Y:S04]  /*36b80*/  LDL.U8 R247, [R1+0x1e8] ;  /* 0x0001e80001f77983 */ /* 0x001ee80000100000 */
[----:B-1----:R-:W3:Y:S04]  /*36b90*/  LDL.U8 R248, [R1+0x1e9] ;  /* 0x0001e90001f87983 */ /* 0x002ee80000100000 */
[----:B------:R0:W-:Y:S04]  /*36ba0*/  STL [R1+0x18ac], R241 ;  /* 0x0018acf101007387 */ /* 0x0001e80000100800 */
[----:B------:R1:W-:Y:S04]  /*36bb0*/  STL [R1+0x18a8], R243 ;  /* 0x0018a8f301007387 */ /* 0x0003e80000100800 */
[----:B------:R1:W-:Y:S04]  /*36bc0*/  STL [R1+0x18a4], R244 ;  /* 0x0018a4f401007387 */ /* 0x0003e80000100800 */
[----:B0-----:R-:W3:Y:S04]  /*36bd0*/  LDL.U8 R241, [R1+0x1e3] ;  /* 0x0001e30001f17983 */ /* 0x001ee80000100000 */
[----:B-1----:R-:W3:Y:S04]  /*36be0*/  LDL.U8 R243, [R1+0x1e4] ;  /* 0x0001e40001f37983 */ /* 0x002ee80000100000 */
[----:B------:R-:W3:Y:S04]  /*36bf0*/  LDL.U8 R244, [R1+0x1e5] ;  /* 0x0001e50001f47983 */ /* 0x000ee80000100000 */
        /* <DEDUP_REMOVED lines=11> */
[----:B0-----:R-:W2:Y:S04]  /*36cb0*/  LDL.U8 R252, [R1+0x1ff] ;  /* 0x0001ff0001fc7983 */ /* 0x001ea80000100000 */
[----:B----4-:R0:W-:Y:S04]  /*36cc0*/  STL [R1+0x182c], R236 ;  /* 0x00182cec01007387 */ /* 0x0101e80000100800 */
[----:B0-----:R-:W4:Y:S04]  /*36cd0*/  LDL.U8 R236, [R1+0x203] ;  /* 0x0002030001ec7983 */ /* 0x001f280000100000 */
[----:B------:R0:W-:Y:S04]  /*36ce0*/  STL [R1+0x1838], R242 ;  /* 0x001838f201007387 */ /* 0x0001e80000100800 */
[----:B------:R1:W-:Y:S04]  /*36cf0*/  STL [R1+0x1834], R240 ;  /* 0x001834f001007387 */ /* 0x0003e80000100800 */
[----:B------:R1:W-:Y:S04]  /*36d00*/  STL [R1+0x1830], R237 ;  /* 0x001830ed01007387 */ /* 0x0003e80000100800 */
[----:B---3--:R3:W-:Y:S04]  /*36d10*/  STL [R1+0x1828], R127 ;  /* 0x0018287f01007387 */ /* 0x0087e80000100800 */
[----:B------:R3:W-:Y:S04]  /*36d20*/  STL [R1+0x1824], R126 ;  /* 0x0018247e01007387 */ /* 0x0007e80000100800 */
[----:B------:R3:W-:Y:S04]  /*36d30*/  STL [R1+0x1820], R125 ;  /* 0x0018207d01007387 */ /* 0x0007e80000100800 */
[----:B0-----:R-:W4:Y:S04]  /*36d40*/  LDL.U8 R242, [R1+0x200] ;  /* 0x0002000001f27983 */ /* 0x001f280000100000 */
[----:B-1----:R-:W4:Y:S04]  /*36d50*/  LDL.U8 R240, [R1+0x201] ;  /* 0x0002010001f07983 */ /* 0x002f280000100000 */
[----:B------:R-:W4:Y:S04]  /*36d60*/  LDL.U8 R237, [R1+0x202] ;  /* 0x0002020001ed7983 */ /* 0x000f280000100000 */
[----:B---3--:R-:W3:Y:S04]  /*36d70*/  LDL.U8 R127, [R1+0x204] ;  /* 0x00020400017f7983 */ /* 0x008ee80000100000 */
[----:B------:R-:W3:Y:S04]  /*36d80*/  LDL.U8 R126, [R1+0x205] ;  /* 0x00020500017e7983 */ /* 0x000ee80000100000 */
        /* <DEDUP_REMOVED lines=167> */
[----:B----4-:R0:W-:Y:S02]  /*37800*/  STL [R1+0x16c4], R236 ;  /* 0x0016c4ec01007387 */ /* 0x0101e40000100800 */
[----:B0-----:R-:W-:-:S02]  /*37810*/  IMAD.MOV.U32 R236, RZ, RZ, R124 ;  /* 0x000000ffffec7224 */ /* 0x001fc400078e007c */
[----:B------:R-:W4:Y:S04]  /*37820*/  LDL.U8 R124, [R1+0x260] ;  /* 0x00026000017c7983 */ /* 0x000f280000100000 */
        /* <DEDUP_REMOVED lines=50> */
[----:B0-----:R-:W3:Y:S04]  /*37b50*/  LDL R248, [R1+0x1610] ;  /* 0x0016100001f87983 */ /* 0x001ee80000100800 */
[----:B-1----:R-:W3:Y:S04]  /*37b60*/  LDL R247, [R1+0x1614] ;  /* 0x0016140001f77983 */ /* 0x002ee80000100800 */
[----:B------:R0:W-:Y:S04]  /*37b70*/  STL [R1+0x16b4], R241 ;  /* 0x0016b4f101007387 */ /* 0x0001e80000100800 */
[----:B------:R1:W-:Y:S04]  /*37b80*/  STL [R1+0x16b0], R243 ;  /* 0x0016b0f301007387 */ /* 0x0003e80000100800 */
[----:B------:R1:W-:Y:S04]  /*37b90*/  STL [R1+0x16ac], R244 ;  /* 0x0016acf401007387 */ /* 0x0003e80000100800 */
[----:B0-----:R-:W3:Y:S04]  /*37ba0*/  LDL R241, [R1+0x1628] ;  /* 0x0016280001f17983 */ /* 0x001ee80000100800 */
[----:B-1----:R-:W3:Y:S04]  /*37bb0*/  LDL R243, [R1+0x1624] ;  /* 0x0016240001f37983 */ /* 0x002ee80000100800 */
[----:B------:R-:W3:Y:S04]  /*37bc0*/  LDL R244, [R1+0x1620] ;  /* 0x0016200001f47983 */ /* 0x000ee80000100800 */
[----:B------:R0:W-:Y:S04]  /*37bd0*/  STL [R1+0x16a8], R245 ;  /* 0x0016a8f501007387 */ /* 0x0001e80000100800 */
[----:B------:R1:W-:Y:S04]  /*37be0*/  STL [R1+0x16a4], R246 ;  /* 0x0016a4f601007387 */ /* 0x0003e80000100800 */
[----:B0-----:R-:W3:Y:S04]  /*37bf0*/  LDL R245, [R1+0x161c] ;  /* 0x00161c0001f57983 */ /* 0x001ee80000100800 */
[----:B-1----:R-:W3:Y:S04]  /*37c00*/  LDL R246, [R1+0x1618] ;  /* 0x0016180001f67983 */ /* 0x002ee80000100800 */
[----:B------:R0:W-:Y:S04]  /*37c10*/  STL [R1+0x1698], R249 ;  /* 0x001698f901007387 */ /* 0x0001e80000100800 */
[----:B------:R1:W-:Y:S04]  /*37c20*/  STL [R1+0x1694], R250 ;  /* 0x001694fa01007387 */ /* 0x0003e80000100800 */
[----:B--2---:R2:W-:Y:S04]  /*37c30*/  STL [R1+0x1690], R251 ;  /* 0x001690fb01007387 */ /* 0x0045e80000100800 */
[----:B0-----:R-:W3:Y:S04]  /*37c40*/  LDL R249, [R1+0x160c] ;  /* 0x00160c0001f97983 */ /* 0x001ee80000100800 */
[----:B-1----:R-:W3:Y:S04]  /*37c50*/  LDL R250, [R1+0x1608] ;  /* 0x0016080001fa7983 */ /* 0x002ee80000100800 */
[----:B--2---:R-:W2:Y:S04]  /*37c60*/  LDL R251, [R1+0x1604] ;  /* 0x0016040001fb7983 */ /* 0x004ea80000100800 */
        /* <DEDUP_REMOVED lines=16> */
[----:B------:R0:W-:Y:S04]  /*37d70*/  STL.U8 [R1+0x9c4], R236 ;  /* 0x0009c4ec01007387 */ /* 0x0001e80000100000 */
[----:B0-----:R-:W4:Y:S04]  /*37d80*/  LDL.LU R236, [R1+0x1c98] ;  /* 0x001c980001ec7983 */ /* 0x001f280000300800 */
[----:B------:R0:W-:Y:S04]  /*37d90*/  STL.U8 [R1+0x9cc], R248 ;  /* 0x0009ccf801007387 */ /* 0x0001e80000100000 */
[----:B------:R1:W-:Y:S04]  /*37da0*/  STL.U8 [R1+0x9cb], R247 ;  /* 0x0009cbf701007387 */ /* 0x0003e80000100000 */
[----:B0-----:R-:W3:Y:S04]  /*37db0*/  LDL.LU R248, [R1+0x1c7c] ;  /* 0x001c7c0001f87983 */ /* 0x001ee80000300800 */
[----:B-1----:R-:W3:Y:S04]  /*37dc0*/  LDL.LU R247, [R1+0x1c80] ;  /* 0x001c800001f77983 */ /* 0x002ee80000300800 */
[----:B------:R-:W-:Y:S04]  /*37dd0*/  STL.U8 [R1+0x9c6], R241 ;  /* 0x0009c6f101007387 */ /* 0x000fe80000100000 */
[----:B------:R-:W-:Y:S04]  /*37de0*/  STL.U8 [R1+0x9c7], R243 ;  /* 0x0009c7f301007387 */ /* 0x000fe80000100000 */
[----:B------:R0:W-:Y:S04]  /*37df0*/  STL.U8 [R1+0x9cd], R249 ;  /* 0x0009cdf901007387 */ /* 0x0001e80000100000 */
[----:B------:R1:W-:Y:S04]  /*37e00*/  STL.U8 [R1+0x9ce], R250 ;  /* 0x0009cefa01007387 */ /* 0x0003e80000100000 */
[----:B--2---:R2:W-:Y:S04]  /*37e10*/  STL.U8 [R1+0x9cf], R251 ;  /* 0x0009cffb01007387 */ /* 0x0045e80000100000 */
[----:B0-----:R-:W3:Y:S04]  /*37e20*/  LDL.LU R249, [R1+0x1c78] ;  /* 0x001c780001f97983 */ /* 0x001ee80000300800 */
[----:B-1----:R-:W3:Y:S04]  /*37e30*/  LDL.LU R250, [R1+0x1c74] ;  /* 0x001c740001fa7983 */ /* 0x002ee80000300800 */
[----:B--2---:R-:W2:Y:S04]  /*37e40*/  LDL.LU R251, [R1+0x1c70] ;  /* 0x001c700001fb7983 */ /* 0x004ea80000300800 */
[----:B------:R-:W2:Y:S04]  /*37e50*/  LDL.LU R241, [R1+0x1c94] ;  /* 0x001c940001f17983 */ /* 0x000ea80000300800 */
[----:B------:R-:W2:Y:S04]  /*37e60*/  LDL.LU R243, [R1+0x1c90] ;  /* 0x001c900001f37983 */ /* 0x000ea80000300800 */
[----:B------:R0:W-:Y:S04]  /*37e70*/  STL.U8 [R1+0x9c8], R244 ;  /* 0x0009c8f401007387 */ /* 0x0001e80000100000 */
[----:B------:R1:W-:Y:S04]  /*37e80*/  STL.U8 [R1+0x9c9], R245 ;  /* 0x0009c9f501007387 */ /* 0x0003e80000100000 */
[----:B------:R1:W-:Y:S04]  /*37e90*/  STL.U8 [R1+0x9ca], R246 ;  /* 0x0009caf601007387 */ /* 0x0003e80000100000 */
[----:B0-----:R-:W2:Y:S04]  /*37ea0*/  LDL.LU R244, [R1+0x1c8c] ;  /* 0x001c8c0001f47983 */ /* 0x001ea80000300800 */
[----:B-1----:R-:W2:Y:S04]  /*37eb0*/  LDL.LU R245, [R1+0x1c88] ;  /* 0x001c880001f57983 */ /* 0x002ea80000300800 */
[----:B------:R-:W2:Y:S04]  /*37ec0*/  LDL.LU R246, [R1+0x1c84] ;  /* 0x001c840001f67983 */ /* 0x000ea80000300800 */
[----:B----4-:R-:W-:Y:S04]  /*37ed0*/  STL.U8 [R1+0x9c5], R236 ;  /* 0x0009c5ec01007387 */ /* 0x010fe80000100000 */
[----:B------:R0:W-:Y:S04]  /*37ee0*/  STL [R1+0x1bf4], R236 ;  /* 0x001bf4ec01007387 */ /* 0x0001e80000100800 */
[----:B0-----:R-:W4:Y:S04]  /*37ef0*/  LDL R236, [R1+0x1600] ;  /* 0x0016000001ec7983 */ /* 0x001f280000100800 */
[----:B---3--:R-:W-:Y:S04]  /*37f00*/  STL.U8 [R1+0x9d4], R248 ;  /* 0x0009d4f801007387 */ /* 0x008fe80000100000 */
[----:B------:R-:W-:Y:S04]  /*37f10*/  STL [R1+0x1c04], R248 ;  /* 0x001c04f801007387 */ /* 0x000fe80000100800 */
[----:B------:R-:W-:Y:S04]  /*37f20*/  STL.U8 [R1+0x9d3], R249 ;  /* 0x0009d3f901007387 */ /* 0x000fe80000100000 */
[----:B------:R-:W-:Y:S04]  /*37f30*/  STL.U8 [R1+0x9d2], R250 ;  /* 0x0009d2fa01007387 */ /* 0x000fe80000100000 */
[----:B--2---:R-:W-:Y:S04]  /*37f40*/  STL.U8 [R1+0x9d1], R251 ;  /* 0x0009d1fb01007387 */ /* 0x004fe80000100000 */
[----:B------:R0:W-:Y:S04]  /*37f50*/  STL [R1+0x1bf8], R251 ;  /* 0x001bf8fb01007387 */ /* 0x0001e80000100800 */
[----:B------:R1:W-:Y:S04]  /*37f60*/  STL [R1+0x1bfc], R250 ;  /* 0x001bfcfa01007387 */ /* 0x0003e80000100800 */
[----:B------:R2:W-:Y:S04]  /*37f70*/  STL [R1+0x1c00], R249 ;  /* 0x001c00f901007387 */ /* 0x0005e80000100800 */
[----:B0-----:R-:W3:Y:S04]  /*37f80*/  LDL R251, [R1+0x1ba8] ;  /* 0x001ba80001fb7983 */ /* 0x001ee80000100800 */
[----:B-1----:R-:W3:Y:S04]  /*37f90*/  LDL R250, [R1+0x1bac] ;  /* 0x001bac0001fa7983 */ /* 0x002ee80000100800 */
[----:B--2---:R-:W2:Y:S04]  /*37fa0*/  LDL R249, [R1+0x1bb0] ;  /* 0x001bb00001f97983 */ /* 0x004ea80000100800 */
[----:B------:R-:W3:Y:S04]  /*37fb0*/  LDL R248, [R1+0x1bb4] ;  /* 0x001bb40001f87983 */ /* 0x000ee80000100800 */
[----:B----4-:R0:W-:Y:S04]  /*37fc0*/  STL.U8 [R1+0x9d0], R236 ;  /* 0x0009d0ec01007387 */ /* 0x0101e80000100000 */
[----:B------:R-:W-:Y:S04]  /*37fd0*/  STL.U8 [R1+0x9d5], R247 ;  /* 0x0009d5f701007387 */ /* 0x000fe80000100000 */
[----:B------:R-:W-:Y:S04]  /*37fe0*/  STL.U8 [R1+0x9df], R233 ;  /* 0x0009dfe901007387 */ /* 0x000fe80000100000 */
[----:B0-----:R-:W4:Y:S04]  /*37ff0*/  LDL R236, [R1+0x1ba4] ;  /* 0x001ba40001ec7983 */ /* 0x001f280000100800 */
[----:B------:R-:W-:Y:S04]  /*38000*/  STL [R1+0x1c08], R247 ;  /* 0x001c08f701007387 */ /* 0x000fe80000100800 */
[----:B------:R0:W-:Y:S04]  /*38010*/  STL [R1+0x1c40], R233 ;  /* 0x001c40e901007387 */ /* 0x0001e80000100800 */
[----:B------:R-:W-:Y:S04]  /*38020*/  STL [R1+0x1640], R237 ;  /* 0x001640ed01007387 */ /* 0x000fe80000100800 */
[----:B------:R1:W-:Y:S04]  /*38030*/  STL [R1+0x1c3c], R237 ;  /* 0x001c3ced01007387 */ /* 0x0003e80000100800 */
[----:B0-----:R-:W2:Y:S04]  /*38040*/  LDL R233, [R1+0x1bf0] ;  /* 0x001bf00001e97983 */ /* 0x001ea80000100800 */
[----:B------:R-:W-:Y:S04]  /*38050*/  STL.U8 [R1+0x9de], R234 ;  /* 0x0009deea01007387 */ /* 0x000fe80000100000 */
[----:B------:R0:W-:Y:S04]  /*38060*/  STL [R1+0x1c38], R234 ;  /* 0x001c38ea01007387 */ /* 0x0001e80000100800 */
[----:B-1----:R-:W3:Y:S04]  /*38070*/  LDL R237, [R1+0x1bec] ;  /* 0x001bec0001ed7983 */ /* 0x002ee80000100800 */
[----:B------:R-:W-:Y:S04]  /*38080*/  STL [R1+0x1644], R240 ;  /* 0x001644f001007387 */ /* 0x000fe80000100800 */
[----:B------:R1:W-:Y:S04]  /*38090*/  STL [R1+0x1c34], R240 ;  /* 0x001c34f001007387 */ /* 0x0003e80000100800 */
[----:B0-----:R-:W4:Y:S04]  /*380a0*/  LDL R234, [R1+0x1be8] ;  /* 0x001be80001ea7983 */ /* 0x001f280000100800 */
[----:B------:R-:W-:Y:S04]  /*380b0*/  STL.U8 [R1+0x9dd], R235 ;  /* 0x0009ddeb01007387 */ /* 0x000fe80000100000 */
[----:B------:R0:W-:Y:S04]  /*380c0*/  STL [R1+0x1c30], R235 ;  /* 0x001c30eb01007387 */ /* 0x0001e80000100800 */
[----:B-1----:R-:W4:Y:S04]  /*380d0*/  LDL R240, [R1+0x1be4] ;  /* 0x001be40001f07983 */ /* 0x002f280000100800 */
[----:B------:R-:W-:Y:S04]  /*380e0*/  STL [R1+0x1648], R242 ;  /* 0x001648f201007387 */ /* 0x000fe80000100800 */
[----:B------:R1:W-:Y:S04]  /*380f0*/  STL [R1+0x1c2c], R242 ;  /* 0x001c2cf201007387 */ /* 0x0003e80000100800 */
[----:B0-----:R-:W4:Y:S04]  /*38100*/  LDL R235, [R1+0x1be0] ;  /* 0x001be00001eb7983 */ /* 0x001f280000100800 */
[----:B------:R-:W-:Y:S04]  /*38110*/  STL.U8 [R1+0x9dc], R238 ;  /* 0x0009dcee01007387 */ /* 0x000fe80000100000 */
[----:B-1----:R-:W4:Y:S04]  /*38120*/  LDL R242, [R1+0x1bdc] ;  /* 0x001bdc0001f27983 */ /* 0x002f280000100800 */
[----:B------:R0:W-:Y:S04]  /*38130*/  STL [R1+0x1c28], R238 ;  /* 0x001c28ee01007387 */ /* 0x0001e80000100800 */
[----:B------:R-:W-:Y:S04]  /*38140*/  STL [R1+0x164c], R252 ;  /* 0x00164cfc01007387 */ /* 0x000fe80000100800 */
[----:B------:R1:W-:Y:S04]  /*38150*/  STL [R1+0x1c24], R252 ;  /* 0x001c24fc01007387 */ /* 0x0003e80000100800 */
[----:B0-----:R-:W4:Y:S04]  /*38160*/  LDL R238, [R1+0x1bd8] ;  /* 0x001bd80001ee7983 */ /* 0x001f280000100800 */
[----:B------:R-:W-:Y:S04]  /*38170*/  STL.U8 [R1+0x9db], R239 ;  /* 0x0009dbef01007387 */ /* 0x000fe80000100000 */
[----:B------:R0:W-:Y:S04]  /*38180*/  STL [R1+0x1c20], R239 ;  /* 0x001c20ef01007387 */ /* 0x0001e80000100800 */
[----:B-1----:R-:W4:Y:S04]  /*38190*/  LDL R252, [R1+0x1bd4] ;  /* 0x001bd40001fc7983 */ /* 0x002f280000100800 */
[----:B------:R-:W-:Y:S04]  /*381a0*/  STL.U8 [R1+0x9da], R241 ;  /* 0x0009daf101007387 */ /* 0x000fe80000100000 */
        /* <DEDUP_REMOVED lines=14> */
[----:B------:R-:W4:Y:S04]  /*38290*/  LDL R247, [R1+0x1bb8] ;  /* 0x001bb80001f77983 */ /* 0x000f280000100800 */
[----:B-1----:R-:W4:Y:S04]  /*382a0*/  LDL R246, [R1+0x1bbc] ;  /* 0x001bbc0001f67983 */ /* 0x002f280000100800 */
[----:B------:R-:W-:Y:S04]  /*382b0*/  STL.U8 [R1+0x9e6], R226 ;  /* 0x0009e6e201007387 */ /* 0x000fe80000100000 */
[----:B------:R0:W-:Y:S04]  /*382c0*/  STL [R1+0x1c6c], R226 ;  /* 0x001c6ce201007387 */ /* 0x0001e80000100800 */
        /* <DEDUP_REMOVED lines=9> */
[----:B------:R-:W-:Y:S04]  /*38360*/  STL [R1+0x1630], R124 ;  /* 0x0016307c01007387 */ /* 0x000fe80000100800 */
        /* <DEDUP_REMOVED lines=199> */
[----:B0-----:R-:W4:Y:S04]  /*38fe0*/  LDL R126, [R1+0x1b80] ;  /* 0x001b8000017e7983 */ /* 0x001f280000100800 */
[----:B------:R-:W-:Y:S04]  /*38ff0*/  STL [R1+0x163c], R127 ;  /* 0x00163c7f01007387 */ /* 0x000fe80000100800 */
[----:B------:R0:W-:Y:S04]  /*39000*/  STL [R1+0x1c44], R127 ;  /* 0x001c447f01007387 */ /* 0x0001e80000100800 */
[----:B------:R-:W-:Y:S04]  /*39010*/  STL.U8 [R1+0xa9e], R38 ;  /* 0x000a9e2601007387 */ /* 0x000fe80000100000 */
[----:B-1----:R-:W4:Y:S04]  /*39020*/  LDL R232, [R1+0x1b7c] ;  /* 0x001b7c0001e87983 */ /* 0x002f280000100800 */
[----:B--2---:R1:W-:Y:S04]  /*39030*/  STL.U8 [R1+0xac4], R233 ;  /* 0x000ac4e901007387 */ /* 0x0043e80000100000 */
[----:B0-----:R-:W2:Y:S04]  /*39040*/  LDL R127, [R1+0x1b78] ;  /* 0x001b7800017f7983 */ /* 0x001ea80000100800 */
[----:B---3--:R0:W-:Y:S04]  /*39050*/  STL.U8 [R1+0xac5], R237 ;  /* 0x000ac5ed01007387 */ /* 0x0081e80000100000 */
[----:B-1----:R-:W3:Y:S04]  /*39060*/  LDL R233, [R1+0x1b74] ;  /* 0x001b740001e97983 */ /* 0x002ee80000100800 */
[----:B----4-:R1:W-:Y:S04]  /*39070*/  STL.U8 [R1+0xac6], R234 ;  /* 0x000ac6ea01007387 */ /* 0x0103e80000100000 */
        /* <DEDUP_REMOVED lines=8> */
[----:B------:R0:W-:Y:S04]  /*39100*/  STL.U8 [R1+0xaca], R238 ;  /* 0x000acaee01007387 */ /* 0x0001e80000100000 */
[----:B------:R1:W-:Y:S04]  /*39110*/  STL.U8 [R1+0xacb], R252 ;  /* 0x000acbfc01007387 */ /* 0x0003e80000100000 */
[----:B------:R1:W-:Y:S04]  /*39120*/  STL.U8 [R1+0xacc], R239 ;  /* 0x000accef01007387 */ /* 0x0003e80000100000 */
[----:B0-----:R-:W4:Y:S04]  /*39130*/  LDL R238, [R1+0x1b5c] ;  /* 0x001b5c0001ee7983 */ /* 0x001f280000100800 */
[----:B-1----:R-:W4:Y:S04]  /*39140*/  LDL R252, [R1+0x1b58] ;  /* 0x001b580001fc7983 */ /* 0x002f280000100800 */
[----:B------:R0:W-:Y:S04]  /*39150*/  STL.U8 [R1+0xacd], R241 ;  /* 0x000acdf101007387 */ /* 0x0001e80000100000 */
[----:B------:R-:W4:Y:S04]  /*39160*/  LDL R239, [R1+0x1b54] ;  /* 0x001b540001ef7983 */ /* 0x000f280000100800 */
        /* <DEDUP_REMOVED lines=38> */
[----:B0-----:R-:W4:Y:S04]  /*393d0*/  LDL R126, [R1+0x1b04] ;  /* 0x001b0400017e7983 */ /* 0x001f280000100800 */
[----:B------:R0:W-:Y:S04]  /*393e0*/  STL.U8 [R1+0xae1], R232 ;  /* 0x000ae1e801007387 */ /* 0x0001e80000100000 */
        /* <DEDUP_REMOVED lines=14> */
[----:B-1----:R-:W4:Y:S04]  /*394d0*/  LDL R242, [R1+0x1ae4] ;  /* 0x001ae40001f27983 */ /* 0x002f280000100800 */
[----:B------:R0:W-:Y:S04]  /*394e0*/  STL.U8 [R1+0xae9], R238 ;  /* 0x000ae9ee01007387 */ /* 0x0001e80000100000 */
        /* <DEDUP_REMOVED lines=44> */
[----:B0-----:R-:W4:Y:S04]  /*397b0*/  LDL R126, [R1+0x1a88] ;  /* 0x001a8800017e7983 */ /* 0x001f280000100800 */
[----:B--2---:R0:W-:Y:S04]  /*397c0*/  STL.U8 [R1+0xb00], R232 ;  /* 0x000b00e801007387 */ /* 0x0041e80000100000 */
[----:B---3--:R1:W-:Y:S04]  /*397d0*/  STL.U8 [R1+0xb01], R127 ;  /* 0x000b017f01007387 */ /* 0x0083e80000100000 */
[----:B0-----:R-:W2:Y:S04]  /*397e0*/  LDL R232, [R1+0x1a84] ;  /* 0x001a840001e87983 */ /* 0x001ea80000100800 */
[----:B----4-:R0:W-:Y:S04]  /*397f0*/  STL.U8 [R1+0xb02], R233 ;  /* 0x000b02e901007387 */ /* 0x0101e80000100000 */
[----:B-1----:R-:W3:Y:S04]  /*39800*/  LDL R127, [R1+0x1a80] ;  /* 0x001a8000017f7983 */ /* 0x002ee80000100800 */
        /* <DEDUP_REMOVED lines=179> */
[----:B------:R-:W-:Y:S04]  /*3a340*/  STL.U8 [R1+0xa9f], R37 ;  /* 0x000a9f2501007387 */ /* 0x000fe80000100000 */
[----:B------:R-:W-:Y:S04]  /*3a350*/  STL.U8 [R1+0xaa0], R36 ;  /* 0x000aa02401007387 */ /* 0x000fe80000100000 */
[----:B------:R-:W-:Y:S04]  /*3a360*/  STL.U8 [R1+0xaa1], R35 ;  /* 0x000aa12301007387 */ /* 0x000fe80000100000 */
[----:B------:R-:W-:Y:S04]  /*3a370*/  STL.U8 [R1+0xaa2], R34 ;  /* 0x000aa22201007387 */ /* 0x000fe80000100000 */
        /* <DEDUP_REMOVED lines=81> */
[----:B------:R2:W-:Y:S04]  /*3a890*/  STL.U8 [R1+0xb75], R228 ;  /* 0x000b75e401007387 */ /* 0x0005e80000100000 */
[----:B0-----:R-:W4:Y:S04]  /*3a8a0*/  LDL R226, [R1+0x18b8] ;  /* 0x0018b80001e27983 */ /* 0x001f280000100800 */
[----:B-1----:R-:W4:Y:S04]  /*3a8b0*/  LDL R227, [R1+0x18b4] ;  /* 0x0018b40001e37983 */ /* 0x002f280000100800 */
[----:B------:R0:W-:Y:S04]  /*3a8c0*/  STL.U8 [R1+0xb76], R229 ;  /* 0x000b76e501007387 */ /* 0x0001e80000100000 */
[----:B--2---:R-:W2:Y:S04]  /*3a8d0*/  LDL R228, [R1+0x18b0] ;  /* 0x0018b00001e47983 */ /* 0x004ea80000100800 */
[----:B------:R1:W-:Y:S04]  /*3a8e0*/  STL.U8 [R1+0xb77], R124 ;  /* 0x000b777c01007387 */ /* 0x0003e80000100000 */
[----:B0-----:R-:W2:Y:S04]  /*3a8f0*/  LDL R229, [R1+0x18ac] ;  /* 0x0018ac0001e57983 */ /* 0x001ea80000100800 */
[----:B------:R0:W-:Y:S04]  /*3a900*/  STL.U8 [R1+0xb78], R230 ;  /* 0x000b78e601007387 */ /* 0x0001e80000100000 */
[----:B-1----:R-:W2:Y:S04]  /*3a910*/  LDL R124, [R1+0x18a8] ;  /* 0x0018a800017c7983 */ /* 0x002ea80000100800 */
        /* <DEDUP_REMOVED lines=8> */
[----:B---3--:R1:W-:Y:S04]  /*3a9a0*/  STL.U8 [R1+0xb7d], R127 ;  /* 0x000b7d7f01007387 */ /* 0x0083e80000100000 */
[----:B0-----:R-:W3:Y:S04]  /*3a9b0*/  LDL R232, [R1+0x1894] ;  /* 0x0018940001e87983 */ /* 0x001ee80000100800 */
[----:B----4-:R0:W-:Y:S04]  /*3a9c0*/  STL.U8 [R1+0xb7e], R233 ;  /* 0x000b7ee901007387 */ /* 0x0101e80000100000 */
        /* <DEDUP_REMOVED lines=43> */
[----:B--2---:R0:W-:Y:S04]  /*3ac80*/  STL.U8 [R1+0xb94], R228 ;  /* 0x000b94e401007387 */ /* 0x0041e80000100000 */
        /* <DEDUP_REMOVED lines=59> */
[----:B--2---:R1:W-:Y:S04]  /*3b040*/  STL.U8 [R1+0xbb2], R227 ;  /* 0x000bb2e301007387 */ /* 0x0043e80000100000 */
        /* <DEDUP_REMOVED lines=60> */
[----:B--2---:R0:W-:Y:S04]  /*3b410*/  STL.U8 [R1+0xbd0], R226 ;  /* 0x000bd0e201007387 */ /* 0x0041e80000100000 */
        /* <DEDUP_REMOVED lines=77> */
[----:B-1----:R-:W3:Y:S04]  /*3b8f0*/  LDL R231, [R1+0x16ac] ;  /* 0x0016ac0001e77983 */ /* 0x002ee80000100800 */
[----:B------:R1:W-:Y:S04]  /*3b900*/  STL.U8 [R1+0xbf8], R232 ;  /* 0x000bf8e801007387 */ /* 0x0003e80000100000 */
[----:B0-----:R-:W3:Y:S04]  /*3b910*/  LDL R126, [R1+0x16a8] ;  /* 0x0016a800017e7983 */ /* 0x001ee80000100800 */
        /* <DEDUP_REMOVED lines=14> */
[----:B0-----:R-:W3:Y:S04]  /*3ba00*/  LDL R242, [R1+0x1688] ;  /* 0x0016880001f27983 */ /* 0x001ee80000100800 */
[----:B------:R0:W-:Y:S04]  /*3ba10*/  STL.U8 [R1+0xc00], R238 ;  /* 0x000c00ee01007387 */ /* 0x0001e80000100000 */
        /* <DEDUP_REMOVED lines=26> */
[----:B-1----:R-:W3:Y:S04]  /*3bbc0*/  LDL R236, [R1+0x1650] ;  /* 0x0016500001ec7983 */ /* 0x002ee80000100800 */
[----:B--2---:R0:W-:Y:S04]  /*3bbd0*/  STL.U8 [R1+0xc0e], R226 ;  /* 0x000c0ee201007387 */ /* 0x0041e80000100000 */
[----:B0-----:R0:W5:Y:S04]  /*3bbe0*/  LDL.LU R226, [R1+0x1c6c] ;  /* 0x001c6c0001e27983 */ /* 0x0011680000300800 */
[----:B------:R1:W-:Y:S04]  /*3bbf0*/  STL.U8 [R1+0xc0f], R227 ;  /* 0x000c0fe301007387 */ /* 0x0003e80000100000 */
[----:B------:R-:W-:Y:S04]  /*3bc00*/  STL.U8 [R1+0xc10], R228 ;  /* 0x000c10e401007387 */ /* 0x000fe80000100000 */
[----:B------:R-:W-:Y:S04]  /*3bc10*/  STL.U8 [R1+0xc11], R229 ;  /* 0x000c11e501007387 */ /* 0x000fe80000100000 */
[----:B-1----:R0:W5:Y:S04]  /*3bc20*/  LDL.LU R227, [R1+0x1c68] ;  /* 0x001c680001e37983 */ /* 0x0021680000300800 */
[----:B----4-:R1:W-:Y:S04]  /*3bc30*/  STL.U8 [R1+0xc14], R125 ;  /* 0x000c147d01007387 */ /* 0x0103e80000100000 */
[----:B---3--:R2:W-:Y:S04]  /*3bc40*/  STL.U8 [R1+0xc16], R126 ;  /* 0x000c167e01007387 */ /* 0x0085e80000100000 */
[----:B-1----:R-:W3:Y:S04]  /*3bc50*/  LDL.LU R125, [R1+0x1c54] ;  /* 0x001c5400017d7983 */ /* 0x002ee80000300800 */
[----:B------:R1:W-:Y:S04]  /*3bc60*/  STL.U8 [R1+0xc18], R127 ;  /* 0x000c187f01007387 */ /* 0x0003e80000100000 */
[----:B--2---:R-:W2:Y:S04]  /*3bc70*/  LDL.LU R126, [R1+0x1c4c] ;  /* 0x001c4c00017e7983 */ /* 0x004ea80000300800 */
[----:B------:R4:W-:Y:S04]  /*3bc80*/  STL.U8 [R1+0xc1a], R237 ;  /* 0x000c1aed01007387 */ /* 0x0009e80000100000 */
[----:B-1----:R-:W2:Y:S04]  /*3bc90*/  LDL.LU R127, [R1+0x1c44] ;  /* 0x001c4400017f7983 */ /* 0x002ea80000300800 */
[----:B------:R1:W-:Y:S04]  /*3bca0*/  STL.U8 [R1+0xc12], R124 ;  /* 0x000c127c01007387 */ /* 0x0003e80000100000 */
[----:B----4-:R-:W4:Y:S04]  /*3bcb0*/  LDL.LU R237, [R1+0x1c3c] ;  /* 0x001c3c0001ed7983 */ /* 0x010f280000300800 */
[----:B------:R0:W-:Y:S04]  /*3bcc0*/  STL.U8 [R1+0xc1e], R242 ;  /* 0x000c1ef201007387 */ /* 0x0001e80000100000 */
[----:B------:R0:W-:Y:S04]  /*3bcd0*/  STL.U8 [R1+0xc1c], R240 ;  /* 0x000c1cf001007387 */ /* 0x0001e80000100000 */
[----:B-1----:R-:W4:Y:S04]  /*3bce0*/  LDL.LU R124, [R1+0x1c5c] ;  /* 0x001c5c00017c7983 */ /* 0x002f280000300800 */
[----:B0-----:R-:W4:Y:S04]  /*3bcf0*/  LDL.LU R242, [R1+0x1c2c] ;  /* 0x001c2c0001f27983 */ /* 0x001f280000300800 */
[----:B------:R-:W4:Y:S04]  /*3bd00*/  LDL.LU R240, [R1+0x1c34] ;  /* 0x001c340001f07983 */ /* 0x000f280000300800 */
[----:B------:R0:W-:Y:S04]  /*3bd10*/  STL.U8 [R1+0xc13], R230 ;  /* 0x000c13e601007387 */ /* 0x0001e80000100000 */
[----:B------:R1:W-:Y:S04]  /*3bd20*/  STL.U8 [R1+0xc15], R231 ;  /* 0x000c15e701007387 */ /* 0x0003e80000100000 */
[----:B------:R1:W-:Y:S04]  /*3bd30*/  STL.U8 [R1+0xc17], R232 ;  /* 0x000c17e801007387 */ /* 0x0003e80000100000 */
[----:B------:R1:W-:Y:S04]  /*3bd40*/  STL.U8 [R1+0xc19], R233 ;  /* 0x000c19e901007387 */ /* 0x0003e80000100000 */
[----:B------:R1:W-:Y:S04]  /*3bd50*/  STL.U8 [R1+0xc1b], R234 ;  /* 0x000c1bea01007387 */ /* 0x0003e80000100000 */
[----:B------:R1:W-:Y:S04]  /*3bd60*/  STL.U8 [R1+0xc1d], R235 ;  /* 0x000c1deb01007387 */ /* 0x0003e80000100000 */
[----:B------:R0:W5:Y:S04]  /*3bd70*/  LDL.LU R228, [R1+0x1c64] ;  /* 0x001c640001e47983 */ /* 0x0001680000300800 */
[----:B------:R1:W5:Y:S04]  /*3bd80*/  LDL.LU R229, [R1+0x1c60] ;  /* 0x001c600001e57983 */ /* 0x0003680000300800 */
[----:B0-----:R0:W5:Y:S04]  /*3bd90*/  LDL.LU R230, [R1+0x1c58] ;  /* 0x001c580001e67983 */ /* 0x0011680000300800 */
[----:B-1----:R0:W5:Y:S04]  /*3bda0*/  LDL.LU R231, [R1+0x1c50] ;  /* 0x001c500001e77983 */ /* 0x0021680000300800 */
[----:B------:R0:W5:Y:S04]  /*3bdb0*/  LDL.LU R232, [R1+0x1c48] ;  /* 0x001c480001e87983 */ /* 0x0001680000300800 */
[----:B------:R0:W5:Y:S04]  /*3bdc0*/  LDL.LU R233, [R1+0x1c40] ;  /* 0x001c400001e97983 */ /* 0x0001680000300800 */
[----:B------:R0:W5:Y:S04]  /*3bdd0*/  LDL.LU R234, [R1+0x1c38] ;  /* 0x001c380001ea7983 */ /* 0x0001680000300800 */
[----:B------:R1:W-:Y:S04]  /*3bde0*/  STL.U8 [R1+0xc1f], R238 ;  /* 0x000c1fee01007387 */ /* 0x0003e80000100000 */
[----:B------:R0:W5:Y:S04]  /*3bdf0*/  LDL.LU R235, [R1+0x1c30] ;  /* 0x001c300001eb7983 */ /* 0x0001680000300800 */
[----:B------:R0:W-:Y:S04]  /*3be00*/  STL.U8 [R1+0xc20], R252 ;  /* 0x000c20fc01007387 */ /* 0x0001e80000100000 */
[----:B-1----:R1:W5:Y:S04]  /*3be10*/  LDL.LU R238, [R1+0x1c28] ;  /* 0x001c280001ee7983 */ /* 0x0023680000300800 */
[----:B0-----:R-:W4:Y:S04]  /*3be20*/  LDL.LU R252, [R1+0x1c24] ;  /* 0x001c240001fc7983 */ /* 0x001f280000300800 */
[----:B------:R0:W-:Y:S04]  /*3be30*/  STL.U8 [R1+0xc21], R239 ;  /* 0x000c21ef01007387 */ /* 0x0001e80000100000 */
[----:B------:R1:W-:Y:S04]  /*3be40*/  STL.U8 [R1+0xc22], R241 ;  /* 0x000c22f101007387 */ /* 0x0003e80000100000 */
[----:B------:R1:W-:Y:S04]  /*3be50*/  STL.U8 [R1+0xc23], R243 ;  /* 0x000c23f301007387 */ /* 0x0003e80000100000 */
[----:B0-----:R0:W5:Y:S04]  /*3be60*/  LDL.LU R239, [R1+0x1c20] ;  /* 0x001c200001ef7983 */ /* 0x0011680000300800 */
[----:B------:R0:W-:Y:S04]  /*3be70*/  STL.U8 [R1+0xc24], R244 ;  /* 0x000c24f401007387 */ /* 0x0001e80000100000 */
[----:B-1----:R1:W5:Y:S04]  /*3be80*/  LDL.LU R241, [R1+0x1c1c] ;  /* 0x001c1c0001f17983 */ /* 0x0023680000300800 */
[----:B------:R1:W-:Y:S04]  /*3be90*/  STL.U8 [R1+0xc25], R245 ;  /* 0x000c25f501007387 */ /* 0x0003e80000100000 */
[----:B------:R0:W5:Y:S04]  /*3bea0*/  LDL.LU R243, [R1+0x1c18] ;  /* 0x001c180001f37983 */ /* 0x0001680000300800 */
        /* <DEDUP_REMOVED lines=14> */
[----:B-1----:R0:W5:Y:S04]  /*3bf90*/  LDL.LU R251, [R1+0x1bf8] ;  /* 0x001bf80001fb7983 */ /* 0x0021680000300800 */
[----:B------:R0:W5:Y:S01]  /*3bfa0*/  LDL.LU R236, [R1+0x1bf4] ;  /* 0x001bf40001ec7983 */ /* 0x0001620000300800 */
[----:B------:R-:W-:Y:S03]  /*3bfb0*/  BSSY.RECONVERGENT B0, `(.L_x_3497) ;  /* 0x000009c000007945 */ /* 0x000fe60003800200 */
[----:B---3--:R-:W-:Y:S04]  /*3bfc0*/  STL.U8 [R1+0xc33], R125 ;  /* 0x000c337d01007387 */ /* 0x008fe80000100000 */
[----:B--2---:R-:W-:Y:S04]  /*3bfd0*/  STL.U8 [R1+0xc32], R126 ;  /* 0x000c327e01007387 */ /* 0x004fe80000100000 */
[----:B------:R-:W-:Y:S04]  /*3bfe0*/  STL.U8 [R1+0xc31], R127 ;  /* 0x000c317f01007387 */ /* 0x000fe80000100000 */
[----:B----4-:R-:W-:Y:S04]  /*3bff0*/  STL.U8 [R1+0xc30], R237 ;  /* 0x000c30ed01007387 */ /* 0x010fe80000100000 */
[----:B------:R-:W-:Y:S04]  /*3c000*/  STL.U8 [R1+0xc2e], R242 ;  /* 0x000c2ef201007387 */ /* 0x000fe80000100000 */
[----:B------:R1:W-:Y:S04]  /*3c010*/  STL.U8 [R1+0xc2f], R240 ;  /* 0x000c2ff001007387 */ /* 0x0003e80000100000 */
[----:B------:R2:W-:Y:S01]  /*3c020*/  STL.U8 [R1+0xc34], R124 ;  /* 0x000c347c01007387 */ /* 0x0005e20000100000 */
[----:B-1----:R-:W-:-:S02]  /*3c030*/  IMAD.MOV.U32 R240, RZ, RZ, RZ ;  /* 0x000000fffff07224 */ /* 0x002fc400078e00ff */
[----:B--2---:R-:W-:Y:S01]  /*3c040*/  IMAD.MOV.U32 R124, RZ, RZ, 0x20 ;  /* 0x00000020ff7c7424 */ /* 0x004fe200078e00ff */
[----:B------:R1:W-:Y:S02]  /*3c050*/  STL.U8 [R1+0xc2d], R252 ;  /* 0x000c2dfc01007387 */ /* 0x0003e40000100000 */
[----:B01----:R-:W-:-:S07]  /*3c060*/  IMAD.MOV.U32 R252, RZ, RZ, -0x1 ;  /* 0xfffffffffffc7424 */ /* 0x003fce00078e00ff */
.L_x_3499:
[----:B------:R-:W-:-:S04]  /*3c070*/  VIADD R125, R1, 0xc38 ;  /* 0x00000c38017d7836 */ /* 0x000fc80000000000 */
[----:B------:R-:W-:-:S05]  /*3c080*/  IMAD R242, R240, 0x4, R125 ;  /* 0x00000004f0f27824 */ /* 0x000fca00078e027d */
[----:B------:R-:W2:Y:S01]  /*3c090*/  LDL.64 R126, [R242] ;  /* 0x00000000f27e7983 */ /* 0x000ea20000100a00 */
[----:B------:R-:W-:Y:S01]  /*3c0a0*/  IMAD.MOV.U32 R237, RZ, RZ, -0x1 ;  /* 0xffffffffffed7424 */ /* 0x000fe200078e00ff */
[----:B--2---:R-:W-:-:S13]  /*3c0b0*/  ISETP.NE.AND P0, PT, R126, RZ, PT ;  /* 0x000000ff7e00720c */ /* 0x004fda0003f05270 */
[----:B------:R-:W-:Y:S05]  /*3c0c0*/  @!P0 BRA `(.L_x_3498) ;  /* 0x0000000800288947 */ /* 0x000fea0003800000 */
[----:B------:R-:W-:Y:S02]  /*3c0d0*/  LOP3.LUT R126, R126, 0x7fffffff, RZ, 0xc0, !PT ;  /* 0x7fffffff7e7e7812 */ /* 0x000fe400078ec0ff */
[----:B------:R-:W-:-:S04]  /*3c0e0*/  ISETP.NE.AND P1, PT, R127, RZ, PT ;  /* 0x000000ff7f00720c */ /* 0x000fc80003f25270 */
[----:B------:R-:W0:Y:S02]  /*3c0f0*/  POPC R126, R126 ;  /* 0x0000007e007e7309 */ /* 0x000e240000000000 */
[----:B0-----:R-:W-:-:S04]  /*3c100*/  ISETP.GE.U32.AND P0, PT, R126, R124, PT ;  /* 0x0000007c7e00720c */ /* 0x001fc80003f06070 */
[----:B------:R-:W-:-:S04]  /*3c110*/  ISETP.GT.U32.AND P0, PT, R126, 0x1, !P0 ;  /* 0x000000017e00780c */ /* 0x000fc80004704070 */
[----:B------:R-:W-:Y:S02]  /*3c120*/  SEL R126, R126, R124, P0 ;  /* 0x0000007c7e7e7207 */ /* 0x000fe40000000000 */
[----:B------:R-:W-:Y:S01]  /*3c130*/  SEL R252, R240, R252, P0 ;  /* 0x000000fcf0fc7207 */ /* 0x000fe20000000000 */
[----:B------:R-:W-:Y:S06]  /*3c140*/  @!P1 BRA `(.L_x_3498) ;  /* 0x0000000800089947 */ /* 0x000fec0003800000 */
[----:B------:R-:W2:Y:S01]  /*3c150*/  LDL.64 R124, [R242+0x8] ;  /* 0x00000800f27c7983 */ /* 0x000ea20000100a00 */
[----:B------:R-:W-:-:S06]  /*3c160*/  LOP3.LUT R127, R127, 0x7fffffff, RZ, 0xc0, !PT ;  /* 0x7fffffff7f7f7812 */ /* 0x000fcc00078ec0ff */
[----:B------:R-:W0:Y:S02]  /*3c170*/  POPC R127, R127 ;  /* 0x0000007f007f7309 */ /* 0x000e240000000000 */
[----:B0-----:R-:W-:-:S04]  /*3c180*/  ISETP.GE.U32.AND P0, PT, R127, R126, PT ;  /* 0x0000007e7f00720c */ /* 0x001fc80003f06070 */
[----:B------:R-:W-:-:S04]  /*3c190*/  ISETP.GT.U32.AND P0, PT, R127, 0x1, !P0 ;  /* 0x000000017f00780c */ /* 0x000fc80004704070 */
[----:B------:R-:W-:-:S09]  /*3c1a0*/  SEL R126, R127, R126, P0 ;  /* 0x0000007e7f7e7207 */ /* 0x000fd20000000000 */
[----:B------:R-:W-:Y:S01]  /*3c1b0*/  @P0 VIADD R252, R240, 0x1 ;  /* 0x00000001f0fc0836 */ /* 0x000fe20000000000 */
[----:B--2---:R-:W-:-:S13]  /*3c1c0*/  ISETP.NE.AND P1, PT, R124, RZ, PT ;  /* 0x000000ff7c00720c */ /* 0x004fda0003f25270 */
[----:B------:R-:W-:Y:S05]  /*3c1d0*/  @!P1 BRA `(.L_x_3498) ;  /* 0x0000000400e49947 */ /* 0x000fea0003800000 */
[----:B------:R-:W-:Y:S02]  /*3c1e0*/  LOP3.LUT R124, R124, 0x7fffffff, RZ, 0xc0, !PT ;  /* 0x7fffffff7c7c7812 */ /* 0x000fe400078ec0ff */
[----:B------:R-:W-:-:S04]  /*3c1f0*/  ISETP.NE.AND P1, PT, R125, RZ, PT ;  /* 0x000000ff7d00720c */ /* 0x000fc80003f25270 */
[----:B------:R-:W0:Y:S02]  /*3c200*/  POPC R124, R124 ;  /* 0x0000007c007c7309 */ /* 0x000e240000000000 */
[----:B0-----:R-:W-:-:S04]  /*3c210*/  ISETP.GE.U32.AND P0, PT, R124, R126, PT ;  /* 0x0000007e7c00720c */ /* 0x001fc80003f06070 */
[----:B------:R-:W-:-:S04]  /*3c220*/  ISETP.GT.U32.AND P0, PT, R124, 0x1, !P0 ;  /* 0x000000017c00780c */ /* 0x000fc80004704070 */
[----:B------:R-:W-:-:S09]  /*3c230*/  SEL R124, R124, R126, P0 ;  /* 0x0000007e7c7c7207 */ /* 0x000fd20000000000 */
[----:B------:R-:W-:Y:S01]  /*3c240*/  @P0 VIADD R252, R240, 0x2 ;  /* 0x00000002f0fc0836 */ /* 0x000fe20000000000 */
        /* <DEDUP_REMOVED lines=103> */
[----:B------:R-:W-:Y:S01]  /*3c8c0*/  LOP3.LUT R125, R125, 0x7fffffff, RZ, 0xc0, !PT ;  /* 0x7fffffff7d7d7812 */ /* 0x000fe200078ec0ff */
[----:B------:R-:W-:-:S05]  /*3c8d0*/  IMAD.MOV.U32 R237, RZ, RZ, R252 ;  /* 0x000000ffffed7224 */ /* 0x000fca00078e00fc */
[----:B------:R-:W0:Y:S02]  /*3c8e0*/  POPC R125, R125 ;  /* 0x0000007d007d7309 */ /* 0x000e240000000000 */
[----:B0-----:R-:W-:-:S04]  /*3c8f0*/  ISETP.GE.U32.AND P0, PT, R125, R124, PT ;  /* 0x0000007c7d00720c */ /* 0x001fc80003f06070 */
[----:B------:R-:W-:-:S04]  /*3c900*/  ISETP.GT.U32.AND P0, PT, R125, 0x1, !P0 ;  /* 0x000000017d00780c */ /* 0x000fc80004704070 */
[----:B------:R-:W-:-:S09]  /*3c910*/  SEL R124, R125, R124, P0 ;  /* 0x0000007c7d7c7207 */ /* 0x000fd20000000000 */
[C---:B------:R-:W-:Y:S02]  /*3c920*/  @P0 VIADD R237, R240.reuse, 0xf ;  /* 0x0000000ff0ed0836 */ /* 0x040fe40000000000 */
[----:B------:R-:W-:Y:S02]  /*3c930*/  VIADD R240, R240, 0x10 ;  /* 0x00000010f0f07836 */ /* 0x000fe40000000000 */
[----:B------:R-:W-:-:S03]  /*3c940*/  IMAD.MOV.U32 R252, RZ, RZ, R237 ;  /* 0x000000fffffc7224 */ /* 0x000fc600078e00ed */
[----:B------:R-:W-:-:S13]  /*3c950*/  ISETP.NE.AND P1, PT, R240, 0x100, PT ;  /* 0x00000100f000780c */ /* 0x000fda0003f25270 */
[----:B------:R-:W-:Y:S05]  /*3c960*/  @P1 BRA `(.L_x_3499) ;  /* 0xfffffff400c01947 */ /* 0x000fea000383ffff */
.L_x_3498:
[----:B------:R-:W-:Y:S05]  /*3c970*/  BSYNC.RECONVERGENT B0 ;  /* 0x0000000000007941 */ /* 0x000fea0003800200 */
.L_x_3497:
[----:B------:R-:W0:Y:S01]  /*3c980*/  S2R R126, SR_TID.X ;  /* 0x00000000007e7919 */ /* 0x000e220000002100 */
[----:B------:R-:W0:Y:S01]  /*3c990*/  S2UR UR4, SR_CTAID.X ;  /* 0x00000000000479c3 */ /* 0x000e220000002500 */
[----:B------:R1:W-:Y:S07]  /*3c9a0*/  STL.64 [R1+0x1bf8], R2 ;  /* 0x001bf80201007387 */ /* 0x0003ee0000100a00 */
[----:B------:R-:W0:Y:S08]  /*3c9b0*/  LDC R124, c[0x0][0x360] ;  /* 0x0000d800ff7c7b82 */ /* 0x000e300000000800 */
[----:B-1----:R-:W1:Y:S01]  /*3c9c0*/  LDC.64 R2, c[0x0][0x390] ;  /* 0x0000e400ff027b82 */ /* 0x002e620000000a00 */
[----:B0-----:R-:W-:-:S04]  /*3c9d0*/  IMAD R124, R124, UR4, R126 ;  /* 0x000000047c7c7c24 */ /* 0x001fc8000f8e027e */
[----:B------:R-:W-:-:S04]  /*3c9e0*/  IMAD.SHL.U32 R124, R124, 0x10, RZ ;  /* 0x000000107c7c7824 */ /* 0x000fc800078e00ff */
[----:B-1----:R-:W-:Y:S02]  /*3c9f0*/  IMAD.WIDE R124, R124, 0x4, R2 ;  /* 0x000000047c7c7825 */ /* 0x002fe400078e0202 */
[----:B------:R0:W5:Y:S01]  /*3ca00*/  LDL.LU.64 R2, [R1+0x1bf8] ;  /* 0x001bf80001027983 */ /* 0x0001620000300a00 */
[----:B------:R-:W-:-:S03]  /*3ca10*/  ISETP.NE.AND P0, PT, R237, -0x1, PT ;  /* 0xffffffffed00780c */ /* 0x000fc60003f05270 */
        /* <DEDUP_REMOVED lines=16> */
[----:B------:R-:W-:Y:S05]  /*3cb20*/  @!P0 BRA `(.L_x_3500) ;  /* 0x0000008000d08947 */ /* 0x000fea0003800000 */
[----:B------:R-:W-:-:S04]  /*3cb30*/  VIADD R127, R1, 0xc38 ;  /* 0x00000c38017f7836 */ /* 0x000fc80000000000 */
[----:B------:R-:W-:-:S05]  /*3cb40*/  IMAD R0, R237, 0x4, R127 ;  /* 0x00000004ed007824 */ /* 0x000fca00078e027f */
[----:B-----5:R1:W2:Y:S01]  /*3cb50*/  LDL R2, [R0] ;  /* 0x0000000000027983 */ /* 0x0202a20000100800 */
[----:B------:R-:W-:Y:S02]  /*3cb60*/  IMAD.MOV.U32 R252, RZ, RZ, RZ ;  /* 0x000000fffffc7224 */ /* 0x000fe400078e00ff */
[----:B------:R-:W-:Y:S02]  /*3cb70*/  IMAD.MOV.U32 R251, RZ, RZ, -0x10 ;  /* 0xfffffff0fffb7424 */ /* 0x000fe400078e00ff */
[----:B-1----:R-:W-:-:S05]  /*3cb80*/  IMAD.IADD R0, R1, 0x1, R237 ;  /* 0x0000000101007824 */ /* 0x002fca00078e02ed */
[----:B------:R1:W-:Y:S04]  /*3cb90*/  STL [R1+0x1be4], R0 ;  /* 0x001be40001007387 */ /* 0x0003e80000100800 */
[----:B--2---:R1:W-:Y:S02]  /*3cba0*/  STL [R1+0x1be8], R2 ;  /* 0x001be80201007387 */ /* 0x0043e40000100800 */
.L_x_3503:
        /* <DEDUP_REMOVED lines=15> */
[----:B------:R-:W4:Y:S01]  /*3cca0*/  LDC.64 R126, c[0x0][0x388] ;  /* 0x0000e200ff7e7b82 */ /* 0x000f220000000a00 */
[----:B-1----:R-:W-:-:S04]  /*3ccb0*/  IMAD R0, R0, UR5, R5 ;  /* 0x0000000500007c24 */ /* 0x002fc8000f8e0205 */
[----:B------:R-:W-:Y:S02]  /*3ccc0*/  IMAD.SHL.U32 R5, R0, 0x10, RZ ;  /* 0x0000001000057824 */ /* 0x000fe400078e00ff */
[----:B------:R-:W-:Y:S02]  /*3ccd0*/  VIADD R0, R251, 0x11 ;  /* 0x00000011fb007836 */ /* 0x000fe40000000000 */
[----:B---3--:R-:W-:-:S04]  /*3cce0*/  IMAD.WIDE R2, R5, 0x4, R2 ;  /* 0x0000000405027825 */ /* 0x008fc800078e0202 */
[C---:B------:R-:W-:Y:S02]  /*3ccf0*/  IMAD.IADD R5, R252.reuse, 0x1, R5 ;  /* 0x00000001fc057824 */ /* 0x040fe400078e0205 */
[----:B------:R-:W-:-:S04]  /*3cd00*/  IMAD.WIDE R2, R252, 0x4, R2 ;  /* 0x00000004fc027825 */ /* 0x000fc800078e0202 */
[----:B----4-:R-:W-:Y:S01]  /*3cd10*/  IMAD.WIDE R126, R5, 0x271, R126 ;  /* 0x00000271057e7825 */ /* 0x010fe200078e027e */
        /* <DEDUP_REMOVED lines=89> */
[----:B-1----:R-:W4:Y:S04]  /*3d2b0*/  LDL.U8 R39, [R1+0xa02] ;  /* 0x000a020001277983 */ /* 0x002f280000100000 */
[----:B--2---:R-:W2:Y:S04]  /*3d2c0*/  LDL.U8 R38, [R1+0xa03] ;  /* 0x000a030001267983 */ /* 0x004ea80000100000 */
[----:B---3--:R-:W3:Y:S04]  /*3d2d0*/  LDL.U8 R37, [R1+0xa04] ;  /* 0x000a040001257983 */ /* 0x008ee80000100000 */
        /* <DEDUP_REMOVED lines=1972> */
.L_x_3502:
[----:B------:R-:W-:Y:S05]  /*44e20*/  BSYNC.RECONVERGENT B0 ;  /* 0x0000000000007941 */ /* 0x000fea0003800200 */
.L_x_3501:
[----:B-----5:R-:W-:-:S05]  /*44e30*/  VIADD R251, R251, 0x1 ;  /* 0x00000001fbfb7836 */ /* 0x020fca0000000000 */
[----:B------:R-:W-:-:S13]  /*44e40*/  ISETP.NE.AND P0, PT, R251, RZ, PT ;  /* 0x000000fffb00720c */ /* 0x000fda0003f05270 */
[----:B------:R-:W-:Y:S05]  /*44e50*/  @P0 BRA `(.L_x_3503) ;  /* 0xffffff7c00540947 */ /* 0x000fea000383ffff */
[----:B------:R-:W-:Y:S05]  /*44e60*/  EXIT ;  /* 0x000000000000794d */ /* 0x000fea0003800000 */
.L_x_3500:
[----:B------:R1:W-:Y:S04]  /*44e70*/  STL [R1+0x1c00], R4 ;  /* 0x001c000401007387 */ /* 0x0003e80000100800 */
[----:B-----5:R2:W-:Y:S04]  /*44e80*/  STL [R1+0x1bfc], R3 ;  /* 0x001bfc0301007387 */ /* 0x0205e80000100800 */
[----:B------:R3:W-:Y:S04]  /*44e90*/  STL [R1+0x1bf8], R2 ;  /* 0x001bf80201007387 */ /* 0x0007e80000100800 */
[----:B-1----:R-:W4:Y:S04]  /*44ea0*/  LDL R4, [R1+0x162c] ;  /* 0x00162c0001047983 */ /* 0x002f280000100800 */
[----:B--2---:R-:W2:Y:S04]  /*44eb0*/  LDL R3, [R1+0x1628] ;  /* 0x0016280001037983 */ /* 0x004ea80000100800 */
[----:B---3--:R-:W3:Y:S04]  /*44ec0*/  LDL R2, [R1+0x1624] ;  /* 0x0016240001027983 */ /* 0x008ee80000100800 */
[----:B------:R1:W-:Y:S04]  /*44ed0*/  STL [R1+0x1bf4], R0 ;  /* 0x001bf40001007387 */ /* 0x0003e80000100800 */
[----:B------:R-:W3:Y:S04]  /*44ee0*/  LDL R126, [R1+0x161c] ;  /* 0x00161c00017e7983 */ /* 0x000ee80000100800 */
[----:B0-----:R-:W3:Y:S04]  /*44ef0*/  LDL R125, [R1+0x1618] ;  /* 0x00161800017d7983 */ /* 0x001ee80000100800 */
[----:B-1----:R-:W3:Y:S04]  /*44f00*/  LDL R0, [R1+0x1620] ;  /* 0x0016200001007983 */ /* 0x002ee80000100800 */
[----:B------:R-:W3:Y:S04]  /*44f10*/  LDL R124, [R1+0x1614] ;  /* 0x00161400017c7983 */ /* 0x000ee80000100800 */
[----:B------:R-:W3:Y:S04]  /*44f20*/  LDL R252, [R1+0x1610] ;  /* 0x0016100001fc7983 */ /* 0x000ee80000100800 */
[----:B------:R-:W3:Y:S04]  /*44f30*/  LDL R242, [R1+0x160c] ;  /* 0x00160c0001f27983 */ /* 0x000ee80000100800 */
[----:B------:R-:W3:Y:S04]  /*44f40*/  LDL R240, [R1+0x1608] ;  /* 0x0016080001f07983 */ /* 0x000ee80000100800 */
[----:B------:R-:W3:Y:S04]  /*44f50*/  LDL R237, [R1+0x1604] ;  /* 0x0016040001ed7983 */ /* 0x000ee80000100800 */
[----:B------:R-:W3:Y:S01]  /*44f60*/  LDL R127, [R1+0x1600] ;  /* 0x00160000017f7983 */ /* 0x000ee20000100800 */
[----:B------:R-:W-:-:S04]  /*44f70*/  ISETP.NE.AND P0, PT, R236, RZ, PT ;  /* 0x000000ffec00720c */ /* 0x000fc80003f05270 */
[----:B----4-:R-:W-:Y:S02]  /*44f80*/  ISETP.EQ.OR P0, PT, R4, RZ, !P0 ;  /* 0x000000ff0400720c */ /* 0x010fe40004702670 */
[----:B------:R-:W4:Y:S02]  /*44f90*/  LDL.LU R4, [R1+0x1c00] ;  /* 0x001c000001047983 */ /* 0x000f240000300800 */
[----:B--2---:R-:W-:Y:S02]  /*44fa0*/  ISETP.EQ.OR P0, PT, R3, RZ, P0 ;  /* 0x000000ff0300720c */ /* 0x004fe40000702670 */
[----:B------:R-:W2:Y:S02]  /*44fb0*/  LDL.LU R3, [R1+0x1bfc] ;  /* 0x001bfc0001037983 */ /* 0x000ea40000300800 */
[----:B---3--:R-:W-:Y:S02]  /*44fc0*/  ISETP.EQ.OR P0, PT, R2, RZ, P0 ;  /* 0x000000ff0200720c */ /* 0x008fe40000702670 */
[----:B------:R-:W3:Y:S02]  /*44fd0*/  LDL.LU R2, [R1+0x1bf8] ;  /* 0x001bf80001027983 */ /* 0x000ee40000300800 */
[----:B------:R-:W-:-:S02]  /*44fe0*/  ISETP.EQ.OR P0, PT, R0, RZ, P0 ;  /* 0x000000ff0000720c */ /* 0x000fc40000702670 */
[----:B------:R-:W3:Y:S02]  /*44ff0*/  LDL.LU R0, [R1+0x1bf4] ;  /* 0x001bf40001007983 */ /* 0x000ee40000300800 */
[----:B------:R-:W-:-:S04]  /*45000*/  ISETP.EQ.OR P0, PT, R126, RZ, P0 ;  /* 0x000000ff7e00720c */ /* 0x000fc80000702670 */
        /* <DEDUP_REMOVED lines=246> */
[----:B----4-:R-:W-:Y:S01]  /*45f70*/  ISETP.EQ.OR P0, PT, R4, RZ, P0 ;  /* 0x000000ff0400720c */ /* 0x010fe20000702670 */
[----:B------:R-:W0:Y:S03]  /*45f80*/  S2R R126, SR_TID.X ;  /* 0x00000000007e7919 */ /* 0x000e260000002100 */
[----:B--2---:R-:W-:-:S04]  /*45f90*/  ISETP.EQ.OR P0, PT, R3, RZ, P0 ;  /* 0x000000ff0300720c */ /* 0x004fc80000702670 */
[----:B---3--:R-:W-:-:S04]  /*45fa0*/  ISETP.EQ.OR P0, PT, R2, RZ, P0 ;  /* 0x000000ff0200720c */ /* 0x008fc80000702670 */
[----:B------:R-:W-:-:S13]  /*45fb0*/  ISETP.EQ.OR P0, PT, R0, RZ, P0 ;  /* 0x000000ff0000720c */ /* 0x000fda0000702670 */
[----:B------:R-:W-:Y:S05]  /*45fc0*/  @P0 EXIT ;  /* 0x000000000000094d */ /* 0x000fea0003800000 */
[----:B------:R1:W-:Y:S04]  /*45fd0*/  STL [R1+0x1bf4], R0 ;  /* 0x001bf40001007387 */ /* 0x0003e80000100800 */
[----:B------:R-:W-:Y:S04]  /*45fe0*/  STL [R1+0x1c08], R6 ;  /* 0x001c080601007387 */ /* 0x000fe80000100800 */
[----:B-1----:R-:W2:Y:S01]  /*45ff0*/  LDL.LU R0, [R1+0x1618] ;  /* 0x0016180001007983 */ /* 0x002ea20000300800 */
[----:B------:R-:W0:Y:S03]  /*46000*/  LDC R124, c[0x0][0x360] ;  /* 0x0000d800ff7c7b82 */ /* 0x000e260000000800 */
[----:B------:R1:W-:Y:S04]  /*46010*/  STL [R1+0x1c00], R4 ;  /* 0x001c000401007387 */ /* 0x0003e80000100800 */
[----:B------:R3:W-:Y:S04]  /*46020*/  STL [R1+0x1bfc], R3 ;  /* 0x001bfc0301007387 */ /* 0x0007e80000100800 */
[----:B------:R4:W-:Y:S04]  /*46030*/  STL [R1+0x1bf8], R2 ;  /* 0x001bf80201007387 */ /* 0x0009e80000100800 */
[----:B-1----:R-:W5:Y:S04]  /*46040*/  LDL.LU R4, [R1+0x1624] ;  /* 0x0016240001047983 */ /* 0x002f680000300800 */
[----:B---3--:R-:W3:Y:S04]  /*46050*/  LDL.LU R3, [R1+0x1620] ;  /* 0x0016200001037983 */ /* 0x008ee80000300800 */
[----:B----4-:R-:W4:Y:S01]  /*46060*/  LDL.LU R2, [R1+0x161c] ;  /* 0x00161c0001027983 */ /* 0x010f220000300800 */
[----:B0-----:R-:W-:-:S03]  /*46070*/  IMAD R124, R124, UR4, R126 ;  /* 0x000000047c7c7c24 */ /* 0x001fc6000f8e027e */
[----:B------:R0:W-:Y:S01]  /*46080*/  STL [R1+0x1c04], R5 ;  /* 0x001c040501007387 */ /* 0x0001e20000100800 */
[----:B------:R-:W-:Y:S02]  /*46090*/  IMAD.SHL.U32 R126, R124, 0x10, RZ ;  /* 0x000000107c7e7824 */ /* 0x000fe400078e00ff */
[----:B------:R-:W1:Y:S01]  /*460a0*/  LDC.64 R124, c[0x0][0x388] ;  /* 0x0000e200ff7c7b82 */ /* 0x000e620000000a00 */
[----:B------:R-:W4:Y:S04]  /*460b0*/  LDL.LU R6, [R1+0x162c] ;  /* 0x00162c0001067983 */ /* 0x000f280000300800 */
[----:B0-----:R-:W4:Y:S01]  /*460c0*/  LDL.LU R5, [R1+0x1628] ;  /* 0x0016280001057983 */ /* 0x001f220000300800 */
[----:B-1----:R-:W-:-:S05]  /*460d0*/  IMAD.WIDE R124, R126, 0x271, R124 ;  /* 0x000002717e7c7825 */ /* 0x002fca00078e027c */
[----:B------:R0:W-:Y:S04]  /*460e0*/  STG.E.U8 desc[UR6][R124.64+0x272], R236 ;  /* 0x000272ec7c007986 */ /* 0x0001e8000c101106 */
[----:B0-----:R-:W4:Y:S04]  /*460f0*/  LDL.LU R236, [R1+0x1614] ;  /* 0x0016140001ec7983 */ /* 0x001f280000300800 */
[----:B--2---:R0:W-:Y:S04]  /*46100*/  STG.E.U8 desc[UR6][R124.64+0x277], R0 ;  /* 0x000277007c007986 */ /* 0x0041e8000c101106 */
[----:B0-----:R-:W2:Y:S04]  /*46110*/  LDL.LU R0, [R1+0x1bf4] ;  /* 0x001bf40001007983 */ /* 0x001ea80000300800 */
[----:B-----5:R0:W-:Y:S04]  /*46120*/  STG.E.U8 desc[UR6][R124.64+0x274], R4 ;  /* 0x000274047c007986 */ /* 0x0201e8000c101106 */
[----:B---3--:R1:W-:Y:S04]  /*46130*/  STG.E.U8 desc[UR6][R124.64+0x275], R3 ;  /* 0x000275037c007986 */ /* 0x0083e8000c101106 */
[----:B----4-:R3:W-:Y:S04]  /*46140*/  STG.E.U8 desc[UR6][R124.64+0x276], R2 ;  /* 0x000276027c007986 */ /* 0x0107e8000c101106 */
[----:B0-----:R-:W4:Y:S04]  /*46150*/  LDL.LU R4, [R1+0x1c00] ;  /* 0x001c000001047983 */ /* 0x001f280000300800 */
[----:B-1----:R-:W5:Y:S04]  /*46160*/  LDL.LU R3, [R1+0x1bfc] ;  /* 0x001bfc0001037983 */ /* 0x002f680000300800 */
[----:B---3--:R-:W3:Y:S04]  /*46170*/  LDL.LU R2, [R1+0x1bf8] ;  /* 0x001bf80001027983 */ /* 0x008ee80000300800 */
[----:B------:R-:W-:Y:S04]  /*46180*/  STG.E.U8 desc[UR6][R124.64+0x271], R6 ;  /* 0x000271067c007986 */ /* 0x000fe8000c101106 */
        /* <DEDUP_REMOVED lines=195> */
[----:B--2---:R1:W-:Y:S04]  /*46dc0*/  STG.E.U8 desc[UR6][R124.64+0x370], R0 ;  /* 0x000370007c007986 */ /* 0x0043e8000c101106 */
[----:B0-----:R-:W2:Y:S04]  /*46dd0*/  LDL.LU R5, [R1+0x1c04] ;  /* 0x001c040001057983 */ /* 0x001ea80000300800 */
[----:B------:R-:W2:Y:S04]  /*46de0*/  LDL.LU R6, [R1+0x1c08] ;  /* 0x001c080001067983 */ /* 0x000ea80000300800 */
[----:B-1----:R-:W2:Y:S04]  /*46df0*/  LDL.LU R0, [R1+0x1b80] ;  /* 0x001b800001007983 */ /* 0x002ea80000300800 */
[----:B----4-:R0:W-:Y:S04]  /*46e00*/  STG.E.U8 desc[UR6][R124.64+0x36d], R4 ;  /* 0x00036d047c007986 */ /* 0x0101e8000c101106 */
[----:B-----5:R1:W-:Y:S04]  /*46e10*/  STG.E.U8 desc[UR6][R124.64+0x36e], R3 ;  /* 0x00036e037c007986 */ /* 0x0203e8000c101106 */
[----:B---3--:R3:W-:Y:S04]  /*46e20*/  STG.E.U8 desc[UR6][R124.64+0x36f], R2 ;  /* 0x00036f027c007986 */ /* 0x0087e8000c101106 */
[----:B0-----:R-:W4:Y:S04]  /*46e30*/  LDL.LU R4, [R1+0x1b84] ;  /* 0x001b840001047983 */ /* 0x001f280000300800 */
[----:B-1----:R-:W5:Y:S04]  /*46e40*/  LDL.LU R3, [R1+0x1b7c] ;  /* 0x001b7c0001037983 */ /* 0x002f680000300800 */
[----:B---3--:R-:W3:Y:S04]  /*46e50*/  LDL.LU R2, [R1+0x1b74] ;  /* 0x001b740001027983 */ /* 0x008ee80000300800 */
        /* <DEDUP_REMOVED lines=26> */
[----:B0-----:R-:W2:Y:S04]  /*47000*/  LDL.LU R0, [R1+0x1b1c] ;  /* 0x001b1c0001007983 */ /* 0x001ea80000300800 */
[----:B------:R0:W-:Y:S04]  /*47010*/  STG.E.U8 desc[UR6][R124.64+0x36c], R5 ;  /* 0x00036c057c007986 */ /* 0x0001e8000c101106 */
[----:B----4-:R1:W-:Y:S04]  /*47020*/  STG.E.U8 desc[UR6][R124.64+0x38c], R4 ;  /* 0x00038c047c007986 */ /* 0x0103e8000c101106 */
[----:B-----5:R4:W-:Y:S04]  /*47030*/  STG.E.U8 desc[UR6][R124.64+0x38e], R3 ;  /* 0x00038e037c007986 */ /* 0x0209e8000c101106 */
[----:B0-----:R-:W5:Y:S04]  /*47040*/  LDL.LU R5, [R1+0x1b88] ;  /* 0x001b880001057983 */ /* 0x001f680000300800 */
[----:B-1----:R-:W5:Y:S04]  /*47050*/  LDL.LU R4, [R1+0x1b54] ;  /* 0x001b540001047983 */ /* 0x002f680000300800 */
[----:B----4-:R-:W4:Y:S04]  /*47060*/  LDL.LU R3, [R1+0x1b14] ;  /* 0x001b140001037983 */ /* 0x010f280000300800 */
[----:B---3--:R0:W-:Y:S04]  /*47070*/  STG.E.U8 desc[UR6][R124.64+0x390], R2 ;  /* 0x000390027c007986 */ /* 0x0081e8000c101106 */
[----:B0-----:R-:W3:Y:S04]  /*47080*/  LDL.LU R2, [R1+0x1b08] ;  /* 0x001b080001027983 */ /* 0x001ee80000300800 */
[----:B--2---:R0:W-:Y:S04]  /*47090*/  STG.E.U8 desc[UR6][R124.64+0x3a6], R0 ;  /* 0x0003a6007c007986 */ /* 0x0041e8000c101106 */
[----:B0-----:R-:W2:Y:S04]  /*470a0*/  LDL.LU R0, [R1+0x1b00] ;  /* 0x001b000001007983 */ /* 0x001ea80000300800 */
[----:B------:R0:W-:Y:S04]  /*470b0*/  STG.E.U8 desc[UR6][R124.64+0x36b], R6 ;  /* 0x00036b067c007986 */ /* 0x0001e8000c101106 */
[----:B-----5:R1:W-:Y:S04]  /*470c0*/  STG.E.U8 desc[UR6][R124.64+0x38b], R5 ;  /* 0x00038b057c007986 */ /* 0x0203e8000c101106 */
[----:B------:R5:W-:Y:S04]  /*470d0*/  STG.E.U8 desc[UR6][R124.64+0x398], R4 ;  /* 0x000398047c007986 */ /* 0x000be8000c101106 */
[----:B0-----:R-:W2:Y:S04]  /*470e0*/  LDL.LU R6, [R1+0x1b78] ;  /* 0x001b780001067983 */ /* 0x001ea80000300800 */
[----:B-1----:R-:W2:Y:S04]  /*470f0*/  LDL.LU R5, [R1+0x1b18] ;  /* 0x001b180001057983 */ /* 0x002ea80000300800 */
[----:B-----5:R-:W5:Y:S04]  /*47100*/  LDL.LU R4, [R1+0x1b04] ;  /* 0x001b040001047983 */ /* 0x020f680000300800 */
[----:B----4-:R0:W-:Y:S04]  /*47110*/  STG.E.U8 desc[UR6][R124.64+0x3a8], R3 ;  /* 0x0003a8037c007986 */ /* 0x0101e8000c101106 */
[----:B---3--:R1:W-:Y:S04]  /*47120*/  STG.E.U8 desc[UR6][R124.64+0x3ab], R2 ;  /* 0x0003ab027c007986 */ /* 0x0083e8000c101106 */
[----:B0-----:R-:W3:Y:S04]  /*47130*/  LDL.LU R3, [R1+0x1af8] ;  /* 0x001af80001037983 */ /* 0x001ee80000300800 */
[----:B-1----:R-:W4:Y:S04]  /*47140*/  LDL.LU R2, [R1+0x1ad8] ;  /* 0x001ad80001027983 */ /* 0x002f280000300800 */
[----:B--2---:R0:W-:Y:S04]  /*47150*/  STG.E.U8 desc[UR6][R124.64+0x3ad], R0 ;  /* 0x0003ad007c007986 */ /* 0x0041e8000c101106 */
[----:B0-----:R-:W2:Y:S04]  /*47160*/  LDL.LU R0, [R1+0x1a98] ;  /* 0x001a980001007983 */ /* 0x001ea80000300800 */
        /* <DEDUP_REMOVED lines=20> */
[----:B------:R1:W-:Y:S04]  /*472b0*/  STG.E.U8 desc[UR6][R124.64+0x38f], R6 ;  /* 0x00038f067c007986 */ /* 0x0003e8000c101106 */
[----:B------:R3:W-:Y:S04]  /*472c0*/  STG.E.U8 desc[UR6][R124.64+0x3a7], R5 ;  /* 0x0003a7057c007986 */ /* 0x0007e8000c101106 */
[----:B-----5:R5:W-:Y:S04]  /*472d0*/  STG.E.U8 desc[UR6][R124.64+0x3ac], R4 ;  /* 0x0003ac047c007986 */ /* 0x020be8000c101106 */
[----:B------:R4:W-:Y:S04]  /*472e0*/  STG.E.U8 desc[UR6][R124.64+0x369], R8 ;  /* 0x000369087c007986 */ /* 0x0009e8000c101106 */
[----:B0-----:R-:W2:Y:S04]  /*472f0*/  LDL.LU R7, [R1+0x1b8c] ;  /* 0x001b8c0001077983 */ /* 0x001ea80000300800 */
        /* <DEDUP_REMOVED lines=19> */
[----:B-1----:R-:W2:Y:S04]  /*47430*/  LDL.LU R6, [R1+0x1b0c] ;  /* 0x001b0c0001067983 */ /* 0x002ea80000300800 */
[----:B---3--:R-:W3:Y:S04]  /*47440*/  LDL.LU R5, [R1+0x1afc] ;  /* 0x001afc0001057983 */ /* 0x008ee80000300800 */
[----:B-----5:R-:W5:Y:S04]  /*47450*/  LDL.LU R4, [R1+0x1aa0] ;  /* 0x001aa00001047983 */ /* 0x020f680000300800 */
[----:B----4-:R-:W4:Y:S04]  /*47460*/  LDL.LU R8, [R1+0x1b20] ;  /* 0x001b200001087983 */ /* 0x010f280000300800 */
[----:B------:R0:W-:Y:S04]  /*47470*/  STG.E.U8 desc[UR6][R124.64+0x3af], R3 ;  /* 0x0003af037c007986 */ /* 0x0001e8000c101106 */
[----:B------:R1:W-:Y:S04]  /*47480*/  STG.E.U8 desc[UR6][R124.64+0x3b7], R2 ;  /* 0x0003b7027c007986 */ /* 0x0003e8000c101106 */
[----:B0-----:R-:W4:Y:S04]  /*47490*/  LDL.LU R3, [R1+0x1a8c] ;  /* 0x001a8c0001037983 */ /* 0x001f280000300800 */
[----:B-1----:R-:W4:Y:S04]  /*474a0*/  LDL.LU R2, [R1+0x1a88] ;  /* 0x001a880001027983 */ /* 0x002f280000300800 */
[----:B--2---:R0:W-:Y:S04]  /*474b0*/  STG.E.U8 desc[UR6][R124.64+0x3c7], R0 ;  /* 0x0003c7007c007986 */ /* 0x0041e8000c101106 */
[----:B0-----:R-:W2:Y:S04]  /*474c0*/  LDL.LU R0, [R1+0x1a7c] ;  /* 0x001a7c0001007983 */ /* 0x001ea80000300800 */
        /* <DEDUP_REMOVED lines=22> */
[----:B-----5:R5:W-:Y:S04]  /*47630*/  STG.E.U8 desc[UR6][R124.64+0x3c5], R4 ;  /* 0x0003c5047c007986 */ /* 0x020be8000c101106 */
[----:B0-----:R-:W2:Y:S04]  /*47640*/  LDL.LU R7, [R1+0x1b10] ;  /* 0x001b100001077983 */ /* 0x001ea80000300800 */
[----:B----4-:R0:W-:Y:S04]  /*47650*/  STG.E.U8 desc[UR6][R124.64+0x3a5], R8 ;  /* 0x0003a5087c007986 */ /* 0x0101e8000c101106 */
        /* <DEDUP_REMOVED lines=21> */
[----:B-----5:R-:W5:Y:S04]  /*477b0*/  LDL.LU R4, [R1+0x1a84] ;  /* 0x001a840001047983 */ /* 0x020f680000300800 */
[----:B0-----:R-:W5:Y:S04]  /*477c0*/  LDL.LU R8, [R1+0x1aa4] ;  /* 0x001aa40001087983 */ /* 0x001f680000300800 */
[----:B------:R0:W-:Y:S04]  /*477d0*/  STG.E.U8 desc[UR6][R124.64+0x3ca], R3 ;  /* 0x0003ca037c007986 */ /* 0x0001e8000c101106 */
[----:B------:R1:W-:Y:S04]  /*477e0*/  STG.E.U8 desc[UR6][R124.64+0x3cb], R2 ;  /* 0x0003cb027c007986 */ /* 0x0003e8000c101106 */
[----:B0-----:R-:W5:Y:S04]  /*477f0*/  LDL.LU R3, [R1+0x1a5c] ;  /* 0x001a5c0001037983 */ /* 0x001f680000300800 */
[----:B-1----:R-:W5:Y:S04]  /*47800*/  LDL.LU R2, [R1+0x1a24] ;  /* 0x001a240001027983 */ /* 0x002f680000300800 */
[----:B--2---:R0:W-:Y:S04]  /*47810*/  STG.E.U8 desc[UR6][R124.64+0x3ce], R0 ;  /* 0x0003ce007c007986 */ /* 0x0041e8000c101106 */
[----:B0-----:R-:W2:Y:S04]  /*47820*/  LDL.LU R0, [R1+0x1a10] ;  /* 0x001a100001007983 */ /* 0x001ea80000300800 */
[----:B------:R0:W-:Y:S04]  /*47830*/  STG.E.U8 desc[UR6][R124.64+0x3a9], R7 ;  /* 0x0003a9077c007986 */ /* 0x0001e8000c101106 */
[----:B----4-:R-:W-:Y:S04]  /*47840*/  STG.E.U8 desc[UR6][R124.64+0x3b0], R27 ;  /* 0x0003b01b7c007986 */ /* 0x010fe8000c101106 */
        /* <DEDUP_REMOVED lines=19> */
[----:B---3--:R3:W-:Y:S04]  /*47980*/  STG.E.U8 desc[UR6][R124.64+0x3c9], R5 ;  /* 0x0003c9057c007986 */ /* 0x0087e8000c101106 */
[----:B-----5:R4:W-:Y:S04]  /*47990*/  STG.E.U8 desc[UR6][R124.64+0x3cc], R4 ;  /* 0x0003cc047c007986 */ /* 0x0209e8000c101106 */
[----:B0-----:R-:W5:Y:S04]  /*479a0*/  LDL.LU R7, [R1+0x1a94] ;  /* 0x001a940001077983 */ /* 0x001f680000300800 */
[----:B------:R0:W-:Y:S04]  /*479b0*/  STG.E.U8 desc[UR6][R124.64+0x3c4], R8 ;  /* 0x0003c4087c007986 */ /* 0x0001e8000c101106 */
[----:B-1----:R-:W5:Y:S04]  /*479c0*/  LDL.LU R6, [R1+0x1a80] ;  /* 0x001a800001067983 */ /* 0x002f680000300800 */
        /* <DEDUP_REMOVED lines=19> */
[----:B---3--:R-:W3:Y:S04]  /*47b00*/  LDL.LU R5, [R1+0x1a20] ;  /* 0x001a200001057983 */ /* 0x008ee80000300800 */
[----:B----4-:R-:W4:Y:S04]  /*47b10*/  LDL.LU R4, [R1+0x1a1c] ;  /* 0x001a1c0001047983 */ /* 0x010f280000300800 */
[----:B0-----:R-:W4:Y:S04]  /*47b20*/  LDL.LU R8, [R1+0x1a28] ;  /* 0x001a280001087983 */ /* 0x001f280000300800 */
[----:B------:R0:W-:Y:S04]  /*47b30*/  STG.E.U8 desc[UR6][R124.64+0x3d6], R3 ;  /* 0x0003d6037c007986 */ /* 0x0001e8000c101106 */
[----:B------:R1:W-:Y:S04]  /*47b40*/  STG.E.U8 desc[UR6][R124.64+0x3e4], R2 ;  /* 0x0003e4027c007986 */ /* 0x0003e8000c101106 */
[----:B0-----:R-:W4:Y:S04]  /*47b50*/  LDL.LU R3, [R1+0x1a0c] ;  /* 0x001a0c0001037983 */ /* 0x001f280000300800 */
[----:B-1----:R-:W4:Y:S04]  /*47b60*/  LDL.LU R2, [R1+0x1a08] ;  /* 0x001a080001027983 */ /* 0x002f280000300800 */
[----:B--2---:R0:W-:Y:S04]  /*47b70*/  STG.E.U8 desc[UR6][R124.64+0x3e9], R0 ;  /* 0x0003e9007c007986 */ /* 0x0041e8000c101106 */
[----:B0-----:R-:W2:Y:S04]  /*47b80*/  LDL.LU R0, [R1+0x19e0] ;  /* 0x0019e00001007983 */ /* 0x001ea80000300800 */
[----:B-----5:R0:W-:Y:S04]  /*47b90*/  STG.E.U8 desc[UR6][R124.64+0x3c8], R7 ;  /* 0x0003c8077c007986 */ /* 0x0201e8000c101106 */
        /* <DEDUP_REMOVED lines=20> */
[----:B---3--:R3:W-:Y:S04]  /*47ce0*/  STG.E.U8 desc[UR6][R124.64+0x3e5], R5 ;  /* 0x0003e5057c007986 */ /* 0x0087e8000c101106 */
[----:B----4-:R4:W-:Y:S04]  /*47cf0*/  STG.E.U8 desc[UR6][R124.64+0x3e6], R4 ;  /* 0x0003e6047c007986 */ /* 0x0109e8000c101106 */
[----:B0-----:R-:W5:Y:S04]  /*47d00*/  LDL.LU R7, [R1+0x1a18] ;  /* 0x001a180001077983 */ /* 0x001f680000300800 */
[----:B-1----:R-:W5:Y:S04]  /*47d10*/  LDL.LU R6, [R1+0x1a14] ;  /* 0x001a140001067983 */ /* 0x002f680000300800 */
[----:B------:R0:W-:Y:S04]  /*47d20*/  STG.E.U8 desc[UR6][R124.64+0x3e3], R8 ;  /* 0x0003e3087c007986 */ /* 0x0001e8000c101106 */
[----:B---3--:R-:W3:Y:S04]  /*47d30*/  LDL.LU R5, [R1+0x1a04] ;  /* 0x001a040001057983 */ /* 0x008ee80000300800 */
[----:B----4-:R-:W4:Y:S04]  /*47d40*/  LDL.LU R4, [R1+0x1a00] ;  /* 0x001a000001047983 */ /* 0x010f280000300800 */
        /* <DEDUP_REMOVED lines=20> */
[----:B0-----:R-:W4:Y:S04]  /*47e90*/  LDL.LU R8, [R1+0x19ac] ;  /* 0x0019ac0001087983 */ /* 0x001f280000300800 */
[----:B------:R0:W-:Y:S04]  /*47ea0*/  STG.E.U8 desc[UR6][R124.64+0x3eb], R2 ;  /* 0x0003eb027c007986 */ /* 0x0001e8000c101106 */
[----:B-1----:R-:W4:Y:S04]  /*47eb0*/  LDL.LU R3, [R1+0x19a8] ;  /* 0x0019a80001037983 */ /* 0x002f280000300800 */
[----:B0-----:R-:W4:Y:S04]  /*47ec0*/  LDL.LU R2, [R1+0x19a0] ;  /* 0x0019a00001027983 */ /* 0x001f280000300800 */
        /* <DEDUP_REMOVED lines=55> */
[----:B-----5:R-:W-:Y:S04]  /*48240*/  STG.E.U8 desc[UR6][R124.64+0x3e7], R7 ;  /* 0x0003e7077c007986 */ /* 0x020fe8000c101106 */
[----:B------:R0:W-:Y:S04]  /*48250*/  STG.E.U8 desc[UR6][R124.64+0x3e8], R6 ;  /* 0x0003e8067c007986 */ /* 0x0001e8000c101106 */
[----:B---3--:R1:W-:Y:S04]  /*48260*/  STG.E.U8 desc[UR6][R124.64+0x3ec], R5 ;  /* 0x0003ec057c007986 */ /* 0x0083e8000c101106 */
[----:B----4-:R3:W-:Y:S04]  /*48270*/  STG.E.U8 desc[UR6][R124.64+0x3ed], R4 ;  /* 0x0003ed047c007986 */ /* 0x0107e8000c101106 */
        /* <DEDUP_REMOVED lines=21> */
[----:B0-----:R-:W5:Y:S04]  /*483d0*/  LDL.LU R6, [R1+0x19a4] ;  /* 0x0019a40001067983 */ /* 0x001f680000300800 */
[----:B-1----:R-:W5:Y:S04]  /*483e0*/  LDL.LU R5, [R1+0x1998] ;  /* 0x0019980001057983 */ /* 0x002f680000300800 */
[----:B---3--:R-:W3:Y:S04]  /*483f0*/  LDL.LU R4, [R1+0x1994] ;  /* 0x0019940001047983 */ /* 0x008ee80000300800 */
[----:B----4-:R-:W4:Y:S04]  /*48400*/  LDL.LU R3, [R1+0x198c] ;  /* 0x00198c0001037983 */ /* 0x010f280000300800 */
[----:B------:R0:W-:Y:S04]  /*48410*/  STG.E.U8 desc[UR6][R124.64+0x405], R2 ;  /* 0x000405027c007986 */ /* 0x0001e8000c101106 */
[----:B------:R-:W4:Y:S04]  /*48420*/  LDL.LU R7, [R1+0x199c] ;  /* 0x00199c0001077983 */ /* 0x000f280000300800 */
[----:B------:R-:W4:Y:S04]  /*48430*/  LDL.LU R27, [R1+0x1980] ;  /* 0x00198000011b7983 */ /* 0x000f280000300800 */
[----:B0-----:R-:W4:Y:S04]  /*48440*/  LDL.LU R2, [R1+0x1984] ;  /* 0x0019840001027983 */ /* 0x001f280000300800 */
[----:B--2---:R0:W-:Y:S04]  /*48450*/  STG.E.U8 desc[UR6][R124.64+0x409], R0 ;  /* 0x000409007c007986 */ /* 0x0041e8000c101106 */
[----:B------:R-:W2:Y:S04]  /*48460*/  LDL.LU R26, [R1+0x197c] ;  /* 0x00197c00011a7983 */ /* 0x000ea80000300800 */
[----:B------:R-:W2:Y:S04]  /*48470*/  LDL.LU R25, [R1+0x1978] ;  /* 0x0019780001197983 */ /* 0x000ea80000300800 */
        /* <DEDUP_REMOVED lines=18> */
[----:B-----5:R0:W-:Y:S04]  /*485a0*/  STG.E.U8 desc[UR6][R124.64+0x404], R6 ;  /* 0x000404067c007986 */ /* 0x0201e8000c101106 */
[----:B------:R-:W-:Y:S04]  /*485b0*/  STG.E.U8 desc[UR6][R124.64+0x407], R5 ;  /* 0x000407057c007986 */ /* 0x000fe8000c101106 */
[----:B---3--:R1:W-:Y:S04]  /*485c0*/  STG.E.U8 desc[UR6][R124.64+0x408], R4 ;  /* 0x000408047c007986 */ /* 0x0083e8000c101106 */
[----:B----4-:R3:W-:Y:S04]  /*485d0*/  STG.E.U8 desc[UR6][R124.64+0x40a], R3 ;  /* 0x00040a037c007986 */ /* 0x0107e8000c101106 */
[----:B0-----:R-:W4:Y:S04]  /*485e0*/  LDL.LU R6, [R1+0x1988] ;  /* 0x0019880001067983 */ /* 0x001f280000300800 */
[----:B-1----:R-:W5:Y:S04]  /*485f0*/  LDL.LU R4, [R1+0x1964] ;  /* 0x0019640001047983 */ /* 0x002f680000300800 */
[----:B------:R-:W5:Y:S04]  /*48600*/  LDL.LU R5, [R1+0x1928] ;  /* 0x0019280001057983 */ /* 0x000f680000300800 */
[----:B---3--:R-:W3:Y:S04]  /*48610*/  LDL.LU R3, [R1+0x1924] ;  /* 0x0019240001037983 */ /* 0x008ee80000300800 */
[----:B------:R0:W-:Y:S04]  /*48620*/  STG.E.U8 desc[UR6][R124.64+0x40c], R2 ;  /* 0x00040c027c007986 */ /* 0x0001e8000c101106 */
[----:B0-----:R-:W3:Y:S04]  /*48630*/  LDL.LU R2, [R1+0x1918] ;  /* 0x0019180001027983 */ /* 0x001ee80000300800 */
[----:B--2---:R0:W-:Y:S04]  /*48640*/  STG.E.U8 desc[UR6][R124.64+0x422], R0 ;  /* 0x000422007c007986 */ /* 0x0041e8000c101106 */
[----:B0-----:R-:W2:Y:S04]  /*48650*/  LDL.LU R0, [R1+0x1910] ;  /* 0x0019100001007983 */ /* 0x001ea80000300800 */
[----:B------:R0:W-:Y:S04]  /*48660*/  STG.E.U8 desc[UR6][R124.64+0x406], R7 ;  /* 0x000406077c007986 */ /* 0x0001e8000c101106 */
[----:B------:R-:W-:Y:S04]  /*48670*/  STG.E.U8 desc[UR6][R124.64+0x40d], R27 ;  /* 0x00040d1b7c007986 */ /* 0x000fe8000c101106 */
[----:B0-----:R-:W2:Y:S04]  /*48680*/  LDL.LU R7, [R1+0x1920] ;  /* 0x0019200001077983 */ /* 0x001ea80000300800 */
[----:B----4-:R0:W-:Y:S04]  /*48690*/  STG.E.U8 desc[UR6][R124.64+0x40b], R6 ;  /* 0x00040b067c007986 */ /* 0x0101e8000c101106 */
[----:B-----5:R1:W-:Y:S04]  /*486a0*/  STG.E.U8 desc[UR6][R124.64+0x414], R4 ;  /* 0x000414047c007986 */ /* 0x0203e8000c101106 */
[----:B------:R4:W-:Y:S04]  /*486b0*/  STG.E.U8 desc[UR6][R124.64+0x423], R5 ;  /* 0x000423057c007986 */ /* 0x0009e8000c101106 */
[----:B---3--:R3:W-:Y:S04]  /*486c0*/  STG.E.U8 desc[UR6][R124.64+0x424], R3 ;  /* 0x000424037c007986 */ /* 0x0087e8000c101106 */
[----:B0-----:R-:W5:Y:S04]  /*486d0*/  LDL.LU R6, [R1+0x191c] ;  /* 0x00191c0001067983 */ /* 0x001f680000300800 */
[----:B-1----:R-:W5:Y:S04]  /*486e0*/  LDL.LU R4, [R1+0x1914] ;  /* 0x0019140001047983 */ /* 0x002f680000300800 */
[----:B----4-:R-:W4:Y:S04]  /*486f0*/  LDL.LU R5, [R1+0x190c] ;  /* 0x00190c0001057983 */ /* 0x010f280000300800 */
[----:B---3--:R-:W3:Y:S04]  /*48700*/  LDL.LU R3, [R1+0x1908] ;  /* 0x0019080001037983 */ /* 0x008ee80000300800 */
[----:B------:R0:W-:Y:S04]  /*48710*/  STG.E.U8 desc[UR6][R124.64+0x427], R2 ;  /* 0x000427027c007986 */ /* 0x0001e8000c101106 */
[----:B------:R-:W4:Y:S04]  /*48720*/  LDL.LU R27, [R1+0x1904] ;  /* 0x00190400011b7983 */ /* 0x000f280000300800 */
[----:B0-----:R-:W4:Y:S04]  /*48730*/  LDL.LU R2, [R1+0x18e8] ;  /* 0x0018e80001027983 */ /* 0x001f280000300800 */
[----:B--2---:R0:W-:Y:S04]  /*48740*/  STG.E.U8 desc[UR6][R124.64+0x429], R0 ;  /* 0x000429007c007986 */ /* 0x0041e8000c101106 */
[----:B0-----:R-:W2:Y:S04]  /*48750*/  LDL.LU R0, [R1+0x18a8] ;  /* 0x0018a80001007983 */ /* 0x001ea80000300800 */
[----:B-----5:R0:W-:Y:S04]  /*48760*/  STG.E.U8 desc[UR6][R124.64+0x428], R4 ;  /* 0x000428047c007986 */ /* 0x0201e8000c101106 */
[----:B---3--:R1:W-:Y:S04]  /*48770*/  STG.E.U8 desc[UR6][R124.64+0x42b], R3 ;  /* 0x00042b037c007986 */ /* 0x0083e8000c101106 */
[----:B0-----:R-:W3:Y:S04]  /*48780*/  LDL.LU R4, [R1+0x18b0] ;  /* 0x0018b00001047983 */ /* 0x001ee80000300800 */
[----:B-1----:R-:W5:Y:S04]  /*48790*/  LDL.LU R3, [R1+0x189c] ;  /* 0x00189c0001037983 */ /* 0x002f680000300800 */
[----:B----4-:R0:W-:Y:S04]  /*487a0*/  STG.E.U8 desc[UR6][R124.64+0x433], R2 ;  /* 0x000433027c007986 */ /* 0x0101e8000c101106 */
[----:B0-----:R-:W4:Y:S04]  /*487b0*/  LDL.LU R2, [R1+0x1898] ;  /* 0x0018980001027983 */ /* 0x001f280000300800 */
[----:B------:R0:W-:Y:S04]  /*487c0*/  STG.E.U8 desc[UR6][R124.64+0x426], R6 ;  /* 0x000426067c007986 */ /* 0x0001e8000c101106 */
[----:B--2---:R1:W-:Y:S04]  /*487d0*/  STG.E.U8 desc[UR6][R124.64+0x443], R0 ;  /* 0x000443007c007986 */ /* 0x0043e8000c101106 */
[----:B0-----:R-:W2:Y:S04]  /*487e0*/  LDL.LU R6, [R1+0x18ac] ;  /* 0x0018ac0001067983 */ /* 0x001ea80000300800 */
[----:B-1----:R-:W2:Y:S04]  /*487f0*/  LDL.LU R0, [R1+0x188c] ;  /* 0x00188c0001007983 */ /* 0x002ea80000300800 */
[----:B------:R0:W-:Y:S04]  /*48800*/  STG.E.U8 desc[UR6][R124.64+0x42a], R5 ;  /* 0x00042a057c007986 */ /* 0x0001e8000c101106 */
[----:B0-----:R-:W2:Y:S04]  /*48810*/  LDL.LU R5, [R1+0x18a0] ;  /* 0x0018a00001057983 */ /* 0x001ea80000300800 */
[----:B---3--:R0:W-:Y:S04]  /*48820*/  STG.E.U8 desc[UR6][R124.64+0x441], R4 ;  /* 0x000441047c007986 */ /* 0x0081e8000c101106 */
[----:B-----5:R1:W-:Y:S04]  /*48830*/  STG.E.U8 desc[UR6][R124.64+0x446], R3 ;  /* 0x000446037c007986 */ /* 0x0203e8000c101106 */
[----:B0-----:R-:W3:Y:S04]  /*48840*/  LDL.LU R4, [R1+0x1894] ;  /* 0x0018940001047983 */ /* 0x001ee80000300800 */
[----:B-1----:R-:W5:Y:S04]  /*48850*/  LDL.LU R3, [R1+0x186c] ;  /* 0x00186c0001037983 */ /* 0x002f680000300800 */
[----:B----4-:R0:W-:Y:S04]  /*48860*/  STG.E.U8 desc[UR6][R124.64+0x447], R2 ;  /* 0x000447027c007986 */ /* 0x0101e8000c101106 */
[----:B0-----:R-:W4:Y:S04]  /*48870*/  LDL.LU R2, [R1+0x1834] ;  /* 0x0018340001027983 */ /* 0x001f280000300800 */
[----:B--2---:R0:W-:Y:S04]  /*48880*/  STG.E.U8 desc[UR6][R124.64+0x442], R6 ;  /* 0x000442067c007986 */ /* 0x0041e8000c101106 */
[----:B------:R1:W-:Y:S04]  /*48890*/  STG.E.U8 desc[UR6][R124.64+0x44a], R0 ;  /* 0x00044a007c007986 */ /* 0x0003e8000c101106 */
[----:B0-----:R-:W2:Y:S04]  /*488a0*/  LDL.LU R6, [R1+0x1890] ;  /* 0x0018900001067983 */ /* 0x001ea80000300800 */
[----:B-1----:R-:W2:Y:S04]  /*488b0*/  LDL.LU R0, [R1+0x1820] ;  /* 0x0018200001007983 */ /* 0x002ea80000300800 */
[----:B------:R0:W-:Y:S04]  /*488c0*/  STG.E.U8 desc[UR6][R124.64+0x445], R5 ;  /* 0x000445057c007986 */ /* 0x0001e8000c101106 */
[----:B0-----:R-:W2:Y:S04]  /*488d0*/  LDL.LU R5, [R1+0x1830] ;  /* 0x0018300001057983 */ /* 0x001ea80000300800 */
        /* <DEDUP_REMOVED lines=13> */
[----:B------:R1:W-:Y:S04]  /*489b0*/  STG.E.U8 desc[UR6][R124.64+0x40f], R25 ;  /* 0x00040f197c007986 */ /* 0x0003e8000c101106 */
[----:B------:R1:W-:Y:S04]  /*489c0*/  STG.E.U8 desc[UR6][R124.64+0x410], R24 ;  /* 0x000410187c007986 */ /* 0x0003e8000c101106 */
[----:B------:R1:W-:Y:S04]  /*489d0*/  STG.E.U8 desc[UR6][R124.64+0x411], R23 ;  /* 0x000411177c007986 */ /* 0x0003e8000c101106 */
[----:B0-----:R-:W2:Y:S04]  /*489e0*/  LDL.LU R26, [R1+0x1900] ;  /* 0x00190000011a7983 */ /* 0x001ea80000300800 */
[----:B-1----:R-:W2:Y:S04]  /*489f0*/  LDL.LU R25, [R1+0x18fc] ;  /* 0x0018fc0001197983 */ /* 0x002ea80000300800 */
[----:B------:R-:W2:Y:S04]  /*48a00*/  LDL.LU R24, [R1+0x18f8] ;  /* 0x0018f80001187983 */ /* 0x000ea80000300800 */
[----:B------:R-:W2:Y:S04]  /*48a10*/  LDL.LU R23, [R1+0x18f4] ;  /* 0x0018f40001177983 */ /* 0x000ea80000300800 */
[----:B------:R0:W-:Y:S04]  /*48a20*/  STG.E.U8 desc[UR6][R124.64+0x461], R5 ;  /* 0x000461057c007986 */ /* 0x0001e8000c101106 */
[----:B0-----:R-:W2:Y:S04]  /*48a30*/  LDL.LU R5, [R1+0x1814] ;  /* 0x0018140001057983 */ /* 0x001ea80000300800 */
[----:B------:R0:W-:Y:S04]  /*48a40*/  STG.E.U8 desc[UR6][R124.64+0x420], R9 ;  /* 0x000420097c007986 */ /* 0x0001e8000c101106 */
[----:B------:R1:W-:Y:S04]  /*48a50*/  STG.E.U8 desc[UR6][R124.64+0x444], R7 ;  /* 0x000444077c007986 */ /* 0x0003e8000c101106 */
[----:B------:R1:W-:Y:S04]  /*48a60*/  STG.E.U8 desc[UR6][R124.64+0x412], R22 ;  /* 0x000412167c007986 */ /* 0x0003e8000c101106 */
[----:B0-----:R-:W2:Y:S04]  /*48a70*/  LDL.LU R9, [R1+0x18b8] ;  /* 0x0018b80001097983 */ /* 0x001ea80000300800 */
[----:B-1----:R-:W2:Y:S04]  /*48a80*/  LDL.LU R7, [R1+0x1828] ;  /* 0x0018280001077983 */ /* 0x002ea80000300800 */
        /* <DEDUP_REMOVED lines=13> */
[----:B------:R-:W2:Y:S04]  /*48b60*/  LDL.LU R22, [R1+0x18f0] ;  /* 0x0018f00001167983 */ /* 0x000ea80000300800 */
[----:B0-----:R-:W2:Y:S04]  /*48b70*/  LDL.LU R21, [R1+0x18ec] ;  /* 0x0018ec0001157983 */ /* 0x001ea80000300800 */
[----:B-1----:R-:W2:Y:S04]  /*48b80*/  LDL.LU R20, [R1+0x18e4] ;  /* 0x0018e40001147983 */ /* 0x002ea80000300800 */
        /* <DEDUP_REMOVED lines=30> */
[----:B------:R-:W2:Y:S04]  /*48d70*/  LDL.LU R23, [R1+0x1878] ;  /* 0x0018780001177983 */ /* 0x000ea80000300800 */
[----:B------:R0:W-:Y:S04]  /*48d80*/  STG.E.U8 desc[UR6][R124.64+0x468], R5 ;  /* 0x000468057c007986 */ /* 0x0001e8000c101106 */
[----:B0-----:R-:W2:Y:S04]  /*48d90*/  LDL.LU R5, [R1+0x17a8] ;  /* 0x0017a80001057983 */ /* 0x001ea80000300800 */
        /* <DEDUP_REMOVED lines=70> */
[----:B------:R-:W-:Y:S04]  /*49200*/  STG.E.U8 desc[UR6][R124.64+0x45d], R10 ;  /* 0x00045d0a7c007986 */ /* 0x000fe8000c101106 */
[----:B------:R-:W-:Y:S04]  /*49210*/  STG.E.U8 desc[UR6][R124.64+0x45f], R8 ;  /* 0x00045f087c007986 */ /* 0x000fe8000c101106 */
        /* <DEDUP_REMOVED lines=12> */
[----:B------:R-:W3:Y:S04]  /*492e0*/  LDL.LU R11, [R1+0x17c8] ;  /* 0x0017c800010b7983 */ /* 0x000ee80000300800 */
[----:B-----5:R1:W-:Y:S04]  /*492f0*/  STG.E.U8 desc[UR6][R124.64+0x486], R3 ;  /* 0x000486037c007986 */ /* 0x0203e8000c101106 */
[----:B0-----:R-:W5:Y:S04]  /*49300*/  LDL.LU R4, [R1+0x1738] ;  /* 0x0017380001047983 */ /* 0x001f680000300800 */
[----:B------:R-:W5:Y:S04]  /*49310*/  LDL.LU R10, [R1+0x17c4] ;  /* 0x0017c400010a7983 */ /* 0x000f680000300800 */
[----:B-1----:R-:W5:Y:S04]  /*49320*/  LDL.LU R3, [R1+0x1734] ;  /* 0x0017340001037983 */ /* 0x002f680000300800 */
[----:B----4-:R0:W-:Y:S04]  /*49330*/  STG.E.U8 desc[UR6][R124.64+0x488], R2 ;  /* 0x000488027c007986 */ /* 0x0101e8000c101106 */
[----:B------:R-:W4:Y:S04]  /*49340*/  LDL.LU R8, [R1+0x17bc] ;  /* 0x0017bc0001087983 */ /* 0x000f280000300800 */
        /* <DEDUP_REMOVED lines=32> */
[----:B0-----:R-:W2:Y:S04]  /*49550*/  LDL.LU R22, [R1+0x177c] ;  /* 0x00177c0001167983 */ /* 0x001ea80000300800 */
[----:B---3--:R-:W-:Y:S04]  /*49560*/  STG.E.U8 desc[UR6][R124.64+0x47b], R11 ;  /* 0x00047b0b7c007986 */ /* 0x008fe8000c101106 */
[----:B-1----:R-:W3:Y:S04]  /*49570*/  LDL.LU R21, [R1+0x1778] ;  /* 0x0017780001157983 */ /* 0x002ee80000300800 */
[----:B-----5:R0:W-:Y:S04]  /*49580*/  STG.E.U8 desc[UR6][R124.64+0x49f], R4 ;  /* 0x00049f047c007986 */ /* 0x0201e8000c101106 */
[----:B------:R-:W-:Y:S04]  /*49590*/  STG.E.U8 desc[UR6][R124.64+0x47c], R10 ;  /* 0x00047c0a7c007986 */ /* 0x000fe8000c101106 */
[----:B------:R1:W-:Y:S04]  /*495a0*/  STG.E.U8 desc[UR6][R124.64+0x4a0], R3 ;  /* 0x0004a0037c007986 */ /* 0x0003e8000c101106 */
[----:B0-----:R-:W5:Y:S04]  /*495b0*/  LDL.LU R4, [R1+0x171c] ;  /* 0x00171c0001047983 */ /* 0x001f680000300800 */
[----:B----4-:R-:W-:Y:S04]  /*495c0*/  STG.E.U8 desc[UR6][R124.64+0x47e], R8 ;  /* 0x00047e087c007986 */ /* 0x010fe8000c101106 */
[----:B-1----:R-:W4:Y:S04]  /*495d0*/  LDL.LU R3, [R1+0x1718] ;  /* 0x0017180001037983 */ /* 0x002f280000300800 */
[----:B------:R0:W-:Y:S04]  /*495e0*/  STG.E.U8 desc[UR6][R124.64+0x4a3], R2 ;  /* 0x0004a3027c007986 */ /* 0x0001e8000c101106 */
[----:B------:R-:W4:Y:S04]  /*495f0*/  LDL.LU R20, [R1+0x1770] ;  /* 0x0017700001147983 */ /* 0x000f280000300800 */
[----:B------:R-:W4:Y:S04]  /*49600*/  LDL.LU R19, [R1+0x176c] ;  /* 0x00176c0001137983 */ /* 0x000f280000300800 */
[----:B0-----:R-:W4:Y:S04]  /*49610*/  LDL.LU R2, [R1+0x16f8] ;  /* 0x0016f80001027983 */ /* 0x001f280000300800 */
[----:B--2---:R0:W-:Y:S04]  /*49620*/  STG.E.U8 desc[UR6][R124.64+0x4a2], R6 ;  /* 0x0004a2067c007986 */ /* 0x0041e8000c101106 */
[----:B------:R1:W-:Y:S04]  /*49630*/  STG.E.U8 desc[UR6][R124.64+0x4a5], R0 ;  /* 0x0004a5007c007986 */ /* 0x0003e8000c101106 */
        /* <DEDUP_REMOVED lines=29> */
[----:B---3--:R1:W-:Y:S04]  /*49810*/  STG.E.U8 desc[UR6][R124.64+0x48f], R21 ;  /* 0x00048f157c007986 */ /* 0x0083e8000c101106 */
[----:B0-----:R-:W3:Y:S04]  /*49820*/  LDL.LU R22, [R1+0x1700] ;  /* 0x0017000001167983 */ /* 0x001ee80000300800 */
[----:B-1----:R-:W3:Y:S04]  /*49830*/  LDL.LU R21, [R1+0x16fc] ;  /* 0x0016fc0001157983 */ /* 0x002ee80000300800 */
[----:B-----5:R0:W-:Y:S04]  /*49840*/  STG.E.U8 desc[UR6][R124.64+0x4a6], R4 ;  /* 0x0004a6047c007986 */ /* 0x0201e8000c101106 */
[----:B----4-:R1:W-:Y:S04]  /*49850*/  STG.E.U8 desc[UR6][R124.64+0x4a7], R3 ;  /* 0x0004a7037c007986 */ /* 0x0103e8000c101106 */
[----:B0-----:R-:W4:Y:S04]  /*49860*/  LDL.LU R4, [R1+0x16b0] ;  /* 0x0016b00001047983 */ /* 0x001f280000300800 */
[----:B-1----:R-:W5:Y:S04]  /*49870*/  LDL.LU R3, [R1+0x16ac] ;  /* 0x0016ac0001037983 */ /* 0x002f680000300800 */
[----:B------:R0:W-:Y:S04]  /*49880*/  STG.E.U8 desc[UR6][R124.64+0x4af], R2 ;  /* 0x0004af027c007986 */ /* 0x0001e8000c101106 */
[----:B0-----:R-:W5:Y:S04]  /*49890*/  LDL.LU R2, [R1+0x16a8] ;  /* 0x0016a80001027983 */ /* 0x001f680000300800 */
[----:B------:R0:W-:Y:S04]  /*498a0*/  STG.E.U8 desc[UR6][R124.64+0x491], R20 ;  /* 0x000491147c007986 */ /* 0x0001e8000c101106 */
[----:B------:R1:W-:Y:S04]  /*498b0*/  STG.E.U8 desc[UR6][R124.64+0x492], R19 ;  /* 0x000492137c007986 */ /* 0x0003e8000c101106 */
[----:B--2---:R2:W-:Y:S04]  /*498c0*/  STG.E.U8 desc[UR6][R124.64+0x493], R18 ;  /* 0x000493127c007986 */ /* 0x0045e8000c101106 */
        /* <DEDUP_REMOVED lines=11> */
[----:B0-----:R-:W5:Y:S04]  /*49980*/  LDL.LU R20, [R1+0x16f4] ;  /* 0x0016f40001147983 */ /* 0x001f680000300800 */
[----:B-1----:R-:W5:Y:S04]  /*49990*/  LDL.LU R19, [R1+0x16f0] ;  /* 0x0016f00001137983 */ /* 0x002f680000300800 */
        /* <DEDUP_REMOVED lines=28> */
[----:B---3--:R0:W-:Y:S04]  /*49b60*/  STG.E.U8 desc[UR6][R124.64+0x4ad], R22 ;  /* 0x0004ad167c007986 */ /* 0x0081e8000c101106 */
[----:B------:R1:W-:Y:S04]  /*49b70*/  STG.E.U8 desc[UR6][R124.64+0x4ae], R21 ;  /* 0x0004ae157c007986 */ /* 0x0003e8000c101106 */
[----:B0-----:R-:W3:Y:S04]  /*49b80*/  LDL.LU R22, [R1+0x1684] ;  /* 0x0016840001167983 */ /* 0x001ee80000300800 */
[----:B-1----:R-:W3:Y:S04]  /*49b90*/  LDL.LU R21, [R1+0x1678] ;  /* 0x0016780001157983 */ /* 0x002ee80000300800 */
[----:B----4-:R0:W-:Y:S04]  /*49ba0*/  STG.E.U8 desc[UR6][R124.64+0x4c1], R4 ;  /* 0x0004c1047c007986 */ /* 0x0101e8000c101106 */
[----:B-----5:R1:W-:Y:S04]  /*49bb0*/  STG.E.U8 desc[UR6][R124.64+0x4c2], R3 ;  /* 0x0004c2037c007986 */ /* 0x0203e8000c101106 */
        /* <DEDUP_REMOVED lines=32> */
[----:B------:R-:W-:Y:S04]  /*49dc0*/  STG.E.U8 desc[UR6][R124.64+0x4c7], R27 ;  /* 0x0004c71b7c007986 */ /* 0x000fe8000c101106 */
[----:B------:R-:W-:Y:S04]  /*49dd0*/  STG.E.U8 desc[UR6][R124.64+0x4c8], R26 ;  /* 0x0004c81a7c007986 */ /* 0x000fe8000c101106 */
[----:B------:R-:W-:Y:S04]  /*49de0*/  STG.E.U8 desc[UR6][R124.64+0x4c9], R25 ;  /* 0x0004c9197c007986 */ /* 0x000fe8000c101106 */
[----:B------:R-:W-:Y:S04]  /*49df0*/  STG.E.U8 desc[UR6][R124.64+0x4ca], R24 ;  /* 0x0004ca187c007986 */ /* 0x000fe8000c101106 */
[----:B------:R-:W-:Y:S04]  /*49e00*/  STG.E.U8 desc[UR6][R124.64+0x4cb], R23 ;  /* 0x0004cb177c007986 */ /* 0x000fe8000c101106 */
[----:B------:R-:W-:Y:S04]  /*49e10*/  STG.E.U8 desc[UR6][R124.64+0x4cd], R5 ;  /* 0x0004cd057c007986 */ /* 0x000fe8000c101106 */
[----:B------:R0:W-:Y:S04]  /*49e20*/  STG.E.U8 desc[UR6][R124.64+0x4dd], R9 ;  /* 0x0004dd097c007986 */ /* 0x0001e8000c101106 */
[----:B------:R1:W-:Y:S01]  /*49e30*/  STG.E.U8 desc[UR6][R124.64+0x4de], R7 ;  /* 0x0004de077c007986 */ /* 0x0003e2000c101106 */
[----:B0-----:R-:W-:-:S02]  /*49e40*/  IMAD.MOV.U32 R9, RZ, RZ, 0x1 ;  /* 0x00000001ff097424 */ /* 0x001fc400078e00ff */
[C---:B-1----:R-:W-:Y:S01]  /*49e50*/  VIADD R7, R126.reuse, 0x1 ;  /* 0x000000017e077836 */ /* 0x042fe20000000000 */
[----:B---3--:R-:W-:Y:S04]  /*49e60*/  STG.E.U8 desc[UR6][R124.64+0x4cc], R22 ;  /* 0x0004cc167c007986 */ /* 0x008fe8000c101106 */
[----:B----4-:R0:W-:Y:S04]  /*49e70*/  STG.E.U8 desc[UR6][R124.64+0x4ce], R4 ;  /* 0x0004ce047c007986 */ /* 0x0101e8000c101106 */
[----:B-----5:R-:W-:Y:S01]  /*49e80*/  STG.E.U8 desc[UR6][R124.64+0x4db], R3 ;  /* 0x0004db037c007986 */ /* 0x020fe2000c101106 */
[----:B0-----:R-:W0:Y:S03]  /*49e90*/  LDC.64 R4, c[0x0][0x3a8] ;  /* 0x0000ea00ff047b82 */ /* 0x001e260000000a00 */
[----:B------:R1:W-:Y:S05]  /*49ea0*/  STG.E.U8 desc[UR6][R124.64+0x4dc], R2 ;  /* 0x0004dc027c007986 */ /* 0x0003ea000c101106 */
[----:B-1----:R-:W1:Y:S01]  /*49eb0*/  LDC.64 R2, c[0x0][0x390] ;  /* 0x0000e400ff027b82 */ /* 0x002e620000000a00 */
[----:B------:R-:W-:Y:S01]  /*49ec0*/  STG.E.U8 desc[UR6][R124.64+0x4cf], R21 ;  /* 0x0004cf157c007986 */ /* 0x000fe2000c101106 */
[----:B-1----:R-:W-:-:S03]  /*49ed0*/  IMAD.WIDE R2, R126, 0x4, R2 ;  /* 0x000000047e027825 */ /* 0x002fc600078e0202 */
[----:B------:R-:W-:Y:S04]  /*49ee0*/  STG.E.U8 desc[UR6][R124.64+0x4d0], R20 ;  /* 0x0004d0147c007986 */ /* 0x000fe8000c101106 */
[----:B------:R-:W-:Y:S04]  /*49ef0*/  STG.E.U8 desc[UR6][R124.64+0x4d1], R19 ;  /* 0x0004d1137c007986 */ /* 0x000fe8000c101106 */
[----:B--2---:R-:W-:Y:S04]  /*49f00*/  STG.E.U8 desc[UR6][R124.64+0x4d2], R18 ;  /* 0x0004d2127c007986 */ /* 0x004fe8000c101106 */
        /* <DEDUP_REMOVED lines=11> */
[----:B------:R-:W-:Y:S04]  /*49fc0*/  STG.E desc[UR6][R2.64+0x4], R9 ;  /* 0x0000040902007986 */ /* 0x000fe8000c101906 */
[----:B0-----:R-:W-:Y:S01]  /*49fd0*/  STG.E desc[UR6][R4.64], R7 ;  /* 0x0000000704007986 */ /* 0x001fe2000c101906 */
[----:B------:R-:W-:Y:S05]  /*49fe0*/  EXIT ;  /* 0x000000000000794d */ /* 0x000fea0003800000 */
.L_x_3504:
        /* <DEDUP_REMOVED lines=9> */
.L_x_3978:


//--------------------- .text._Z17generateProposalsILi3EEvP14SudokuProposalS1_PiS2_iS2_ --------------------------
	.section	.text._Z17generateProposalsILi3EEvP14SudokuProposalS1_PiS2_iS2_,"ax",@progbits
	.align	128
        .global         _Z17generateProposalsILi3EEvP14SudokuProposalS1_PiS2_iS2_
        .type           _Z17generateProposalsILi3EEvP14SudokuProposalS1_PiS2_iS2_,@function
        .size           _Z17generateProposalsILi3EEvP14SudokuProposalS1_PiS2_iS2_,(.L_x_3979 - _Z17generateProposalsILi3EEvP14SudokuProposalS1_PiS2_iS2_)
        .other          _Z17generateProposalsILi3EEvP14SudokuProposalS1_PiS2_iS2_,@"STO_CUDA_ENTRY STV_DEFAULT"
_Z17generateProposalsILi3EEvP14SudokuProposalS1_PiS2_iS2_:
.text._Z17generateProposalsILi3EEvP14SudokuProposalS1_PiS2_iS2_:
        /* <DEDUP_REMOVED lines=13> */
[----:B0-----:R-:W-:-:S05]  /*00d0*/  IMAD R2, R0, UR4, R5 ;  /* 0x0000000400027c24 */ /* 0x001fca000f8e0205 */
[----:B------:R0:W-:Y:S01]  /*00e0*/  STL [R1+0xd6c], R2 ;  /* 0x000d6c0201007387 */ /* 0x0001e20000100800 */
        /* <DEDUP_REMOVED lines=90> */
[----:B--2---:R-:W2:Y:S04]  /*0690*/  LDG.E.U8 R13, desc[UR6][R126.64+0x24f] ;  /* 0x00024f067e0d7981 */ /* 0x004ea8000c1e1100 */
        /* <DEDUP_REMOVED lines=432> */
[----:B------:R-:W5:Y:S04]  /*21a0*/  LDG.E.U8 R16, desc[UR6][R126.64+0x1b7] ;  /* 0x0001b7067e107981 */ /* 0x000f68000c1e1100 */
        /* <DEDUP_REMOVED lines=74> */
[----:B------:R-:W-:Y:S04]  /*2650*/  STL [R1+0xfb4], R16 ;  /* 0x000fb41001007387 */ /* 0x000fe80000100800 */
[----:B------:R-:W-:Y:S04]  /*2660*/  STL [R1+0xfb0], R15 ;  /* 0x000fb00f01007387 */ /* 0x000fe80000100800 */
[----:B------:R-:W-:Y:S04]  /*2670*/  STL [R1+0xfac], R14 ;  /* 0x000fac0e01007387 */ /* 0x000fe80000100800 */
[----:B--2---:R-:W-:Y:S04]  /*2680*/  STL [R1+0xfa8], R13 ;  /* 0x000fa80d01007387 */ /* 0x004fe80000100800 */
        /* <DEDUP_REMOVED lines=9> */
[----:B------:R-:W2:Y:S04]  /*2720*/  LDG.E.U8 R21, desc[UR6][R126.64+0x19d] ;  /* 0x00019d067e157981 */ /* 0x000ea8000c1e1100 */
[----:B------:R-:W3:Y:S04]  /*2730*/  LDG.E.U8 R20, desc[UR6][R126.64+0x19c] ;  /* 0x00019c067e147981 */ /* 0x000ee8000c1e1100 */
        /* <DEDUP_REMOVED lines=127> */
[----:B------:R1:W-:Y:S04]  /*2f30*/  STL [R1+0xf78], R0 ;  /* 0x000f780001007387 */ /* 0x0003e80000100800 */
[----:B0-----:R-:W5:Y:S04]  /*2f40*/  LDG.E.U8 R2, desc[UR6][R126.64+0x18a] ;  /* 0x00018a067e027981 */ /* 0x001f68000c1e1100 */
[----:B-1----:R-:W5:Y:S04]  /*2f50*/  LDG.E.U8 R0, desc[UR6][R126.64+0x189] ;  /* 0x000189067e007981 */ /* 0x002f68000c1e1100 */
[----:B--2---:R0:W-:Y:S04]  /*2f60*/  STL [R1+0xd74], R76 ;  /* 0x000d744c01007387 */ /* 0x0041e80000100800 */
        /* <DEDUP_REMOVED lines=140> */
[----:B---3--:R-:W-:Y:S04]  /*3830*/  STL [R1+0xe50], R20 ;  /* 0x000e501401007387 */ /* 0x008fe80000100800 */
[----:B----4-:R-:W-:Y:S04]  /*3840*/  STL [R1+0xe4c], R19 ;  /* 0x000e4c1301007387 */ /* 0x010fe80000100800 */
[----:B-----5:R-:W-:Y:S04]  /*3850*/  STL [R1+0xe48], R18 ;  /* 0x000e481201007387 */ /* 0x020fe80000100800 */
[----:B------:R-:W-:Y:S04]  /*3860*/  STL [R1+0xe44], R17 ;  /* 0x000e441101007387 */ /* 0x000fe80000100800 */
[----:B0-----:R-:W3:Y:S04]  /*3870*/  LDG.E.U8 R31, desc[UR6][R126.64+0x14a] ;  /* 0x00014a067e1f7981 */ /* 0x001ee8000c1e1100 */
[----:B--2---:R-:W-:Y:S04]  /*3880*/  STL [R1+0xe40], R16 ;  /* 0x000e401001007387 */ /* 0x004fe80000100800 */
[----:B------:R-:W-:Y:S04]  /*3890*/  STL [R1+0xe3c], R15 ;  /* 0x000e3c0f01007387 */ /* 0x000fe80000100800 */
[----:B------:R0:W-:Y:S04]  /*38a0*/  STL [R1+0xd80], R76 ;  /* 0x000d804c01007387 */ /* 0x0001e80000100800 */
[----:B------:R1:W-:Y:S04]  /*38b0*/  STL [R1+0xe38], R14 ;  /* 0x000e380e01007387 */ /* 0x0003e80000100800 */
[----:B------:R2:W-:Y:S04]  /*38c0*/  STL [R1+0xe34], R13 ;  /* 0x000e340d01007387 */ /* 0x0005e80000100800 */
[----:B0-----:R-:W4:Y:S04]  /*38d0*/  LDG.E.U8 R76, desc[UR6][R126.64+0x12a] ;  /* 0x00012a067e4c7981 */ /* 0x001f28000c1e1100 */
        /* <DEDUP_REMOVED lines=12> */
[----:B------:R-:W4:Y:S04]  /*39a0*/  LDG.E.U8 R30, desc[UR6][R126.64+0x149] ;  /* 0x000149067e1e7981 */ /* 0x000f28000c1e1100 */
        /* <DEDUP_REMOVED lines=15> */
[----:B-1----:R-:W4:Y:S04]  /*3aa0*/  LDG.E.U8 R14, desc[UR6][R126.64+0x139] ;  /* 0x000139067e0e7981 */ /* 0x002f28000c1e1100 */
[----:B--2---:R-:W2:Y:S04]  /*3ab0*/  LDG.E.U8 R13, desc[UR6][R126.64+0x138] ;  /* 0x000138067e0d7981 */ /* 0x004ea8000c1e1100 */
[----:B0-----:R-:W2:Y:S04]  /*3ac0*/  LDG.E.U8 R12, desc[UR6][R126.64+0x137] ;  /* 0x000137067e0c7981 */ /* 0x001ea8000c1e1100 */
        /* <DEDUP_REMOVED lines=13> */
[----:B----4-:R0:W-:Y:S04]  /*3ba0*/  STL [R1+0xd84], R76 ;  /* 0x000d844c01007387 */ /* 0x0101e80000100800 */
[----:B0-----:R-:W4:Y:S04]  /*3bb0*/  LDL.LU R76, [R1+0x12ac] ;  /* 0x0012ac00014c7983 */ /* 0x001f280000300800 */
        /* <DEDUP_REMOVED lines=19> */
[----:B-----5:R-:W-:Y:S04]  /*3cf0*/  STL [R1+0xdb0], R11 ;  /* 0x000db00b01007387 */ /* 0x020fe80000100800 */
[----:B------:R-:W-:Y:S04]  /*3d00*/  STL [R1+0xdac], R10 ;  /* 0x000dac0a01007387 */ /* 0x000fe80000100800 */
[----:B------:R-:W-:Y:S04]  /*3d10*/  STL [R1+0xda8], R9 ;  /* 0x000da80901007387 */ /* 0x000fe80000100800 */
[----:B------:R-:W-:Y:S04]  /*3d20*/  STL [R1+0xda4], R8 ;  /* 0x000da40801007387 */ /* 0x000fe80000100800 */
[----:B------:R-:W-:Y:S04]  /*3d30*/  STL [R1+0xda0], R7 ;  /* 0x000da00701007387 */ /* 0x000fe80000100800 */
[----:B------:R-:W-:Y:S04]  /*3d40*/  STL [R1+0xd9c], R6 ;  /* 0x000d9c0601007387 */ /* 0x000fe80000100800 */
[----:B------:R-:W-:Y:S04]  /*3d50*/  STL [R1+0xd98], R5 ;  /* 0x000d980501007387 */ /* 0x000fe80000100800 */
[----:B------:R0:W-:Y:S04]  /*3d60*/  STL [R1+0xd94], R4 ;  /* 0x000d940401007387 */ /* 0x0001e80000100800 */
[----:B------:R-:W-:Y:S04]  /*3d70*/  STL [R1+0xd90], R3 ;  /* 0x000d900301007387 */ /* 0x000fe80000100800 */
[----:B------:R-:W-:Y:S04]  /*3d80*/  STL [R1+0xd8c], R2 ;  /* 0x000d8c0201007387 */ /* 0x000fe80000100800 */
[----:B------:R1:W-:Y:S04]  /*3d90*/  STL [R1+0xd88], R0 ;  /* 0x000d880001007387 */ /* 0x0003e80000100800 */
[----:B0-----:R-:W2:Y:S04]  /*3da0*/  LDG.E.U8 R4, desc[UR6][R126.64+0x4] ;  /* 0x000004067e047981 */ /* 0x001ea8000c1e1100 */
[----:B------:R-:W5:Y:S04]  /*3db0*/  LDG.E.U8 R6, desc[UR6][R126.64+0x5] ;  /* 0x000005067e067981 */ /* 0x000f68000c1e1100 */
[----:B-1----:R-:W3:Y:S04]  /*3dc0*/  LDG.E.U8 R0, desc[UR6][R126.64+0x1] ;  /* 0x000001067e007981 */ /* 0x002ee8000c1e1100 */
        /* <DEDUP_REMOVED lines=29> */
[----:B----4-:R-:W-:Y:S04]  /*3fa0*/  STL.U8 [R1+0x80], R76 ;  /* 0x0000804c01007387 */ /* 0x010fe80000100000 */
[----:B------:R0:W-:Y:S04]  /*3fb0*/  STL.U8 [R1+0xe5], R102 ;  /* 0x0000e56601007387 */ /* 0x0001e80000100000 */
[----:B------:R1:W-:Y:S04]  /*3fc0*/  STL.U8 [R1+0xe4], R101 ;  /* 0x0000e46501007387 */ /* 0x0003e80000100000 */
[----:B------:R4:W-:Y:S04]  /*3fd0*/  STL.U8 [R1+0xe3], R100 ;  /* 0x0000e36401007387 */ /* 0x0009e80000100000 */
[----:B0-----:R-:W5:Y:S04]  /*3fe0*/  LDL.LU R102, [R1+0xcd4] ;  /* 0x000cd40001667983 */ /* 0x001f680000300800 */
[----:B-1----:R-:W5:Y:S04]  /*3ff0*/  LDL.LU R101, [R1+0xcd8] ;  /* 0x000cd80001657983 */ /* 0x002f680000300800 */
[----:B------:R0:W-:Y:S04]  /*4000*/  STL.U8 [R1+0xe2], R99 ;  /* 0x0000e26301007387 */ /* 0x0001e80000100000 */
[----:B----4-:R-:W4:Y:S04]  /*4010*/  LDL.LU R100, [R1+0xcdc] ;  /* 0x000cdc0001647983 */ /* 0x010f280000300800 */
[----:B------:R1:W-:Y:S04]  /*4020*/  STL.U8 [R1+0xe1], R98 ;  /* 0x0000e16201007387 */ /* 0x0003e80000100000 */
[----:B0-----:R-:W4:Y:S04]  /*4030*/  LDL.LU R99, [R1+0xce0] ;  /* 0x000ce00001637983 */ /* 0x001f280000300800 */
[----:B------:R0:W-:Y:S04]  /*4040*/  STL.U8 [R1+0xe0], R97 ;  /* 0x0000e06101007387 */ /* 0x0001e80000100000 */
[----:B-1----:R-:W4:Y:S04]  /*4050*/  LDL.LU R98, [R1+0xce4] ;  /* 0x000ce40001627983 */ /* 0x002f280000300800 */
        /* <DEDUP_REMOVED lines=22> */
[----:B-1----:R-:W4:Y:S04]  /*41c0*/  LDL.LU R90, [R1+0xd08] ;  /* 0x000d0800015a7983 */ /* 0x002f280000300800 */
[----:B------:R-:W-:Y:S04]  /*41d0*/  STL.U8 [R1+0xe6], R103 ;  /* 0x0000e66701007387 */ /* 0x000fe80000100000 */
[----:B------:R-:W-:Y:S04]  /*41e0*/  STL.U8 [R1+0xe7], R104 ;  /* 0x0000e76801007387 */ /* 0x000fe80000100000 */
[----:B------:R-:W-:Y:S04]  /*41f0*/  STL.U8 [R1+0xe8], R105 ;  /* 0x0000e86901007387 */ /* 0x000fe80000100000 */
[----:B------:R-:W-:Y:S04]  /*4200*/  STL.U8 [R1+0xe9], R106 ;  /* 0x0000e96a01007387 */ /* 0x000fe80000100000 */
        /* <DEDUP_REMOVED lines=95> */
[----:B---3--:R-:W-:Y:S04]  /*4800*/  STL.U8 [R1+0x81], R0 ;  /* 0x0000810001007387 */ /* 0x008fe80000100000 */
[----:B------:R-:W-:Y:S04]  /*4810*/  STL.U8 [R1+0x82], R75 ;  /* 0x0000824b01007387 */ /* 0x000fe80000100000 */
[----:B------:R-:W-:Y:S04]  /*4820*/  STL.U8 [R1+0x83], R78 ;  /* 0x0000834e01007387 */ /* 0x000fe80000100000 */
[----:B--2---:R-:W-:Y:S04]  /*4830*/  STL.U8 [R1+0x84], R4 ;  /* 0x0000840401007387 */ /* 0x004fe80000100000 */
        /* <DEDUP_REMOVED lines=76> */
[----:B0-----:R-:W2:Y:S04]  /*4d00*/  LDL.LU R89, [R1+0xd0c] ;  /* 0x000d0c0001597983 */ /* 0x001ea80000300800 */
[----:B------:R-:W-:Y:S04]  /*4d10*/  STL.U8 [R1+0x149], R180 ;  /* 0x000149b401007387 */ /* 0x000fe80000100000 */
[----:B------:R-:W3:Y:S04]  /*4d20*/  LDL.LU R88, [R1+0xd10] ;  /* 0x000d100001587983 */ /* 0x000ee80000300800 */
[----:B------:R0:W-:Y:S04]  /*4d30*/  STL.U8 [R1+0x18b], R127 ;  /* 0x00018b7f01007387 */ /* 0x0001e80000100000 */
[----:B-1----:R-:W5:Y:S04]  /*4d40*/  LDL.LU R107, [R1+0xcc0] ;  /* 0x000cc000016b7983 */ /* 0x002f680000300800 */
[----:B------:R-:W5:Y:S04]  /*4d50*/  LDL.LU R106, [R1+0xcc4] ;  /* 0x000cc400016a7983 */ /* 0x000f680000300800 */
[----:B0-----:R-:W5:Y:S04]  /*4d60*/  LDL.LU R127, [R1+0xd2c] ;  /* 0x000d2c00017f7983 */ /* 0x001f680000300800 */
        /* <DEDUP_REMOVED lines=10> */
[----:B------:R1:W-:Y:S04]  /*4e10*/  STL.U8 [R1+0x180], R101 ;  /* 0x0001806501007387 */ /* 0x0003e80000100000 */
[----:B----4-:R4:W-:Y:S04]  /*4e20*/  STL.U8 [R1+0x181], R100 ;  /* 0x0001816401007387 */ /* 0x0109e80000100000 */
        /* <DEDUP_REMOVED lines=33> */
[----:B--2---:R0:W-:Y:S04]  /*5040*/  STL.U8 [R1+0x18d], R89 ;  /* 0x00018d5901007387 */ /* 0x0041e80000100000 */
[----:B---3--:R1:W-:Y:S04]  /*5050*/  STL.U8 [R1+0x18e], R88 ;  /* 0x00018e5801007387 */ /* 0x0083e80000100000 */
[----:B0-----:R-:W2:Y:S04]  /*5060*/  LDL.LU R89, [R1+0xd88] ;  /* 0x000d880001597983 */ /* 0x001ea80000300800 */
[----:B-1----:R-:W3:Y:S04]  /*5070*/  LDL.LU R88, [R1+0xd8c] ;  /* 0x000d8c0001587983 */ /* 0x002ee80000300800 */
[----:B-----5:R0:W-:Y:S04]  /*5080*/  STL.U8 [R1+0x195], R127 ;  /* 0x0001957f01007387 */ /* 0x0201e80000100000 */
[----:B0-----:R-:W5:Y:S04]  /*5090*/  LDL.LU R127, [R1+0xda8] ;  /* 0x000da800017f7983 */ /* 0x001f680000300800 */
[----:B------:R0:W-:Y:S04]  /*50a0*/  STL.U8 [R1+0x17a], R107 ;  /* 0x00017a6b01007387 */ /* 0x0001e80000100000 */
[----:B------:R1:W-:Y:S04]  /*50b0*/  STL.U8 [R1+0x17b], R106 ;  /* 0x00017b6a01007387 */ /* 0x0003e80000100000 */
[----:B------:R1:W-:Y:S04]  /*50c0*/  STL.U8 [R1+0x17c], R105 ;  /* 0x00017c6901007387 */ /* 0x0003e80000100000 */
[----:B0-----:R-:W5:Y:S04]  /*50d0*/  LDL.LU R107, [R1+0xd3c] ;  /* 0x000d3c00016b7983 */ /* 0x001f680000300800 */
[----:B-1----:R-:W5:Y:S04]  /*50e0*/  LDL.LU R106, [R1+0xd40] ;  /* 0x000d4000016a7983 */ /* 0x002f680000300800 */
[----:B------:R0:W-:Y:S04]  /*50f0*/  STL.U8 [R1+0x17d], R104 ;  /* 0x00017d6801007387 */ /* 0x0001e80000100000 */
[----:B------:R-:W5:Y:S04]  /*5100*/  LDL.LU R105, [R1+0xd44] ;  /* 0x000d440001697983 */ /* 0x000f680000300800 */
[----:B------:R1:W-:Y:S04]  /*5110*/  STL.U8 [R1+0x17e], R103 ;  /* 0x00017e6701007387 */ /* 0x0003e80000100000 */
[----:B------:R1:W-:Y:S04]  /*5120*/  STL.U8 [R1+0x18f], R87 ;  /* 0x00018f5701007387 */ /* 0x0003e80000100000 */
[----:B------:R1:W-:Y:S04]  /*5130*/  STL.U8 [R1+0x190], R86 ;  /* 0x0001905601007387 */ /* 0x0003e80000100000 */
[----:B------:R1:W-:Y:S04]  /*5140*/  STL.U8 [R1+0x191], R85 ;  /* 0x0001915501007387 */ /* 0x0003e80000100000 */
[----:B------:R1:W-:Y:S04]  /*5150*/  STL.U8 [R1+0x192], R84 ;  /* 0x0001925401007387 */ /* 0x0003e80000100000 */
[----:B------:R1:W-:Y:S04]  /*5160*/  STL.U8 [R1+0x193], R83 ;  /* 0x0001935301007387 */ /* 0x0003e80000100000 */
[----:B------:R1:W-:Y:S04]  /*5170*/  STL.U8 [R1+0x194], R82 ;  /* 0x0001945201007387 */ /* 0x0003e80000100000 */
[----:B0-----:R-:W5:Y:S04]  /*5180*/  LDL.LU R104, [R1+0xd48] ;  /* 0x000d480001687983 */ /* 0x001f680000300800 */
[----:B-1----:R-:W5:Y:S04]  /*5190*/  LDL.LU R103, [R1+0xd4c] ;  /* 0x000d4c0001677983 */ /* 0x002f680000300800 */
        /* <DEDUP_REMOVED lines=31> */
[----:B-1----:R-:W4:Y:S04]  /*5390*/  LDL.LU R90, [R1+0xe00] ;  /* 0x000e0000015a7983 */ /* 0x002f280000300800 */
        /* <DEDUP_REMOVED lines=14> */
[----:B0-----:R-:W5:Y:S04]  /*5480*/  LDL.LU R107, [R1+0xdbc] ;  /* 0x000dbc00016b7983 */ /* 0x001f680000300800 */
[----:B------:R0:W-:Y:S04]  /*5490*/  STL.U8 [R1+0x19b], R105 ;  /* 0x00019b6901007387 */ /* 0x0001e80000100000 */
[----:B-1----:R-:W5:Y:S04]  /*54a0*/  LDL.LU R106, [R1+0xdc0] ;  /* 0x000dc000016a7983 */ /* 0x002f680000300800 */
[----:B------:R1:W-:Y:S04]  /*54b0*/  STL.U8 [R1+0x19c], R104 ;  /* 0x00019c6801007387 */ /* 0x0003e80000100000 */
[----:B0-----:R-:W5:Y:S04]  /*54c0*/  LDL.LU R105, [R1+0xdc4] ;  /* 0x000dc40001697983 */ /* 0x001f680000300800 */
[----:B------:R0:W-:Y:S04]  /*54d0*/  STL.U8 [R1+0x19d], R103 ;  /* 0x00019d6701007387 */ /* 0x0001e80000100000 */
[----:B------:R0:W-:Y:S04]  /*54e0*/  STL.U8 [R1+0x1ae], R87 ;  /* 0x0001ae5701007387 */ /* 0x0001e80000100000 */
[----:B------:R0:W-:Y:S04]  /*54f0*/  STL.U8 [R1+0x1af], R86 ;  /* 0x0001af5601007387 */ /* 0x0001e80000100000 */
[----:B------:R0:W-:Y:S04]  /*5500*/  STL.U8 [R1+0x1b0], R85 ;  /* 0x0001b05501007387 */ /* 0x0001e80000100000 */
[----:B------:R0:W-:Y:S04]  /*5510*/  STL.U8 [R1+0x1b1], R84 ;  /* 0x0001b15401007387 */ /* 0x0001e80000100000 */
[----:B------:R0:W-:Y:S04]  /*5520*/  STL.U8 [R1+0x1b2], R83 ;  /* 0x0001b25301007387 */ /* 0x0001e80000100000 */
[----:B------:R0:W-:Y:S04]  /*5530*/  STL.U8 [R1+0x1b3], R82 ;  /* 0x0001b35201007387 */ /* 0x0001e80000100000 */
[----:B-1----:R-:W5:Y:S04]  /*5540*/  LDL.LU R104, [R1+0xdc8] ;  /* 0x000dc80001687983 */ /* 0x002f680000300800 */
[----:B0-----:R-:W5:Y:S04]  /*5550*/  LDL.LU R103, [R1+0xdcc] ;  /* 0x000dcc0001677983 */ /* 0x001f680000300800 */
        /* <DEDUP_REMOVED lines=51> */
[----:B-1----:R-:W5:Y:S04]  /*5890*/  LDL.LU R105, [R1+0xe40] ;  /* 0x000e400001697983 */ /* 0x002f680000300800 */
        /* <DEDUP_REMOVED lines=123> */
[----:B------:R-:W-:Y:S04]  /*6050*/  STL.U8 [R1+0x14a], R179 ;  /* 0x00014ab301007387 */ /* 0x000fe80000100000 */
[----:B0-----:R-:W5:Y:S04]  /*6060*/  LDL.LU R105, [R1+0xf90] ;  /* 0x000f900001697983 */ /* 0x001f680000300800 */
        /* <DEDUP_REMOVED lines=56> */
[----:B0-----:R-:W5:Y:S04]  /*63f0*/  LDL.LU R104, [R1+0xf94] ;  /* 0x000f940001687983 */ /* 0x001f680000300800 */
[----:B------:R0:W-:Y:S04]  /*6400*/  STL.U8 [R1+0x212], R102 ;  /* 0x0002126601007387 */ /* 0x0001e80000100000 */
[----:B-1----:R-:W5:Y:S04]  /*6410*/  LDL.LU R103, [R1+0xf98] ;  /* 0x000f980001677983 */ /* 0x002f680000300800 */
[----:B------:R1:W-:Y:S04]  /*6420*/  STL.U8 [R1+0x213], R101 ;  /* 0x0002136501007387 */ /* 0x0003e80000100000 */
[----:B0-----:R-:W5:Y:S04]  /*6430*/  LDL.LU R102, [R1+0xf9c] ;  /* 0x000f9c0001667983 */ /* 0x001f680000300800 */
[----:B----4-:R0:W-:Y:S04]  /*6440*/  STL.U8 [R1+0x214], R100 ;  /* 0x0002146401007387 */ /* 0x0101e80000100000 */
        /* <DEDUP_REMOVED lines=21> */
[----:B--2---:R1:W-:Y:S04]  /*65a0*/  STL.U8 [R1+0x21f], R89 ;  /* 0x00021f5901007387 */ /* 0x0043e80000100000 */
[----:B0-----:R-:W2:Y:S04]  /*65b0*/  LDL.LU R90, [R1+0xfcc] ;  /* 0x000fcc00015a7983 */ /* 0x001ea80000300800 */
[----:B---3--:R0:W-:Y:S04]  /*65c0*/  STL.U8 [R1+0x220], R88 ;  /* 0x0002205801007387 */ /* 0x0081e80000100000 */
[----:B-1----:R-:W3:Y:S04]  /*65d0*/  LDL.LU R89, [R1+0xfd0] ;  /* 0x000fd00001597983 */ /* 0x002ee80000300800 */
[----:B-----5:R1:W-:Y:S04]  /*65e0*/  STL.U8 [R1+0x221], R127 ;  /* 0x0002217f01007387 */ /* 0x0203e80000100000 */
[----:B0-----:R-:W5:Y:S04]  /*65f0*/  LDL.LU R88, [R1+0xfd4] ;  /* 0x000fd40001587983 */ /* 0x001f680000300800 */
[----:B-1----:R-:W5:Y:S04]  /*6600*/  LDL.LU R127, [R1+0xfd8] ;  /* 0x000fd800017f7983 */ /* 0x002f680000300800 */
        /* <DEDUP_REMOVED lines=28> */
[----:B0-----:R-:W5:Y:S04]  /*67d0*/  LDL.LU R104, [R1+0x1010] ;  /* 0x0010100001687983 */ /* 0x001f680000300800 */
[----:B------:R0:W-:Y:S04]  /*67e0*/  STL.U8 [R1+0x231], R102 ;  /* 0x0002316601007387 */ /* 0x0001e80000100000 */
[----:B-1----:R-:W5:Y:S04]  /*67f0*/  LDL.LU R103, [R1+0x1014] ;  /* 0x0010140001677983 */ /* 0x002f680000300800 */
[----:B----4-:R1:W-:Y:S04]  /*6800*/  STL.U8 [R1+0x232], R101 ;  /* 0x0002326501007387 */ /* 0x0103e80000100000 */
        /* <DEDUP_REMOVED lines=21> */
[----:B--2---:R0:W-:Y:S04]  /*6960*/  STL.U8 [R1+0x23d], R90 ;  /* 0x00023d5a01007387 */ /* 0x0041e80000100000 */
[----:B-1----:R-:W2:Y:S04]  /*6970*/  LDL.LU R91, [R1+0x1044] ;  /* 0x00104400015b7983 */ /* 0x002ea80000300800 */
[----:B---3--:R1:W-:Y:S04]  /*6980*/  STL.U8 [R1+0x23e], R89 ;  /* 0x00023e5901007387 */ /* 0x0083e80000100000 */
[----:B0-----:R-:W3:Y:S04]  /*6990*/  LDL.LU R90, [R1+0x1048] ;  /* 0x00104800015a7983 */ /* 0x001ee80000300800 */
[----:B-----5:R0:W-:Y:S04]  /*69a0*/  STL.U8 [R1+0x23f], R88 ;  /* 0x00023f5801007387 */ /* 0x0201e80000100000 */
[----:B-1----:R-:W5:Y:S04]  /*69b0*/  LDL.LU R89, [R1+0x104c] ;  /* 0x00104c0001597983 */ /* 0x002f680000300800 */
[----:B------:R1:W-:Y:S04]  /*69c0*/  STL.U8 [R1+0x240], R127 ;  /* 0x0002407f01007387 */ /* 0x0003e80000100000 */
[----:B0-----:R-:W5:Y:S04]  /*69d0*/  LDL.LU R88, [R1+0x1050] ;  /* 0x0010500001587983 */ /* 0x001f680000300800 */
[----:B-1----:R-:W5:Y:S04]  /*69e0*/  LDL.LU R127, [R1+0x1054] ;  /* 0x00105400017f7983 */ /* 0x002f680000300800 */
[----:B------:R0:W-:Y:S04]  /*69f0*/  STL.U8 [R1+0x24b], R107 ;  /* 0x00024b6b01007387 */ /* 0x0001e80000100000 */
[----:B------:R1:W-:Y:S04]  /*6a00*/  STL.U8 [R1+0x24c], R106 ;  /* 0x00024c6a01007387 */ /* 0x0003e80000100000 */
[----:B------:R1:W-:Y:S04]  /*6a10*/  STL.U8 [R1+0x24d], R105 ;  /* 0x00024d6901007387 */ /* 0x0003e80000100000 */
[----:B0-----:R-:W5:Y:S04]  /*6a20*/  LDL.LU R107, [R1+0x1080] ;  /* 0x00108000016b7983 */ /* 0x001f680000300800 */
[----:B-1----:R-:W5:Y:S04]  /*6a30*/  LDL.LU R106, [R1+0x1084] ;  /* 0x00108400016a7983 */ /* 0x002f680000300800 */
[----:B------:R-:W5:Y:S04]  /*6a40*/  LDL.LU R105, [R1+0x1088] ;  /* 0x0010880001697983 */ /* 0x000f680000300800 */
[----:B------:R0:W-:Y:S04]  /*6a50*/  STL.U8 [R1+0x24e], R104 ;  /* 0x00024e6801007387 */ /* 0x0001e80000100000 */
        /* <DEDUP_REMOVED lines=46> */
[----:B------:R0:W-:Y:S04]  /*6d40*/  STL.U8 [R1+0x26a], R107 ;  /* 0x00026a6b01007387 */ /* 0x0001e80000100000 */
[----:B------:R0:W-:Y:S04]  /*6d50*/  STL.U8 [R1+0x26b], R106 ;  /* 0x00026b6a01007387 */ /* 0x0001e80000100000 */
[----:B------:R0:W-:Y:S04]  /*6d60*/  STL.U8 [R1+0x26c], R105 ;  /* 0x00026c6901007387 */ /* 0x0001e80000100000 */
        /* <DEDUP_REMOVED lines=9> */
[----:B0-----:R-:W5:Y:S04]  /*6e00*/  LDL.LU R107, [R1+0x10fc] ;  /* 0x0010fc00016b7983 */ /* 0x001f680000300800 */
[----:B------:R-:W5:Y:S04]  /*6e10*/  LDL.LU R106, [R1+0x1100] ;  /* 0x00110000016a7983 */ /* 0x000f680000300800 */
[----:B------:R-:W5:Y:S04]  /*6e20*/  LDL.LU R105, [R1+0x1104] ;  /* 0x0011040001697983 */ /* 0x000f680000300800 */
[----:B------:R0:W-:Y:S04]  /*6e30*/  STL.U8 [R1+0x26d], R104 ;  /* 0x00026d6801007387 */ /* 0x0001e80000100000 */
        /* <DEDUP_REMOVED lines=61> */
[----:B----4-:R0:W-:Y:S04]  /*7210*/  STL.U8 [R1+0x28c], R104 ;  /* 0x00028c6801007387 */ /* 0x0101e80000100000 */
        /* <DEDUP_REMOVED lines=59> */
[----:B------:R-:W4:Y:S04]  /*75d0*/  LDL.LU R107, [R1+0x11f4] ;  /* 0x0011f400016b7983 */ /* 0x000f280000300800 */
[----:B------:R1:W-:Y:S04]  /*75e0*/  STL.U8 [R1+0x2ac], R103 ;  /* 0x0002ac6701007387 */ /* 0x0003e80000100000 */
[----:B------:R-:W4:Y:S04]  /*75f0*/  LDL.LU R106, [R1+0x11f8] ;  /* 0x0011f800016a7983 */ /* 0x000f280000300800 */
[----:B------:R1:W-:Y:S04]  /*7600*/  STL.U8 [R1+0x2ad], R102 ;  /* 0x0002ad6601007387 */ /* 0x0003e80000100000 */
[----:B------:R-:W4:Y:S04]  /*7610*/  LDL.LU R105, [R1+0x11fc] ;  /* 0x0011fc0001697983 */ /* 0x000f280000300800 */
[----:B------:R1:W-:Y:S04]  /*7620*/  STL.U8 [R1+0x2ae], R101 ;  /* 0x0002ae6501007387 */ /* 0x0003e80000100000 */
[----:B0-----:R-:W4:Y:S04]  /*7630*/  LDL.LU R104, [R1+0x1200] ;  /* 0x0012000001687983 */ /* 0x001f280000300800 */
[----:B------:R0:W-:Y:S04]  /*7640*/  STL.U8 [R1+0x2af], R100 ;  /* 0x0002af6401007387 */ /* 0x0001e80000100000 */
[----:B-1----:R-:W4:Y:S04]  /*7650*/  LDL.LU R103, [R1+0x1204] ;  /* 0x0012040001677983 */ /* 0x002f280000300800 */
        /* <DEDUP_REMOVED lines=10> */
[----:B--2---:R2:W-:Y:S04]  /*7700*/  STL.U8 [R1+0x2b5], R94 ;  /* 0x0002b55e01007387 */ /* 0x0045e80000100000 */
[----:B------:R-:W4:Y:S04]  /*7710*/  LDL.LU R97, [R1+0x121c] ;  /* 0x00121c0001617983 */ /* 0x000f280000300800 */
[----:B---3--:R3:W-:Y:S04]  /*7720*/  STL.U8 [R1+0x2b6], R93 ;  /* 0x0002b65d01007387 */ /* 0x0087e80000100000 */
[----:B0-----:R-:W4:Y:S04]  /*7730*/  LDL.LU R96, [R1+0x1220] ;  /* 0x0012200001607983 */ /* 0x001f280000300800 */
[----:B-----5:R0:W-:Y:S04]  /*7740*/  STL.U8 [R1+0x2b7], R92 ;  /* 0x0002b75c01007387 */ /* 0x0201e80000100000 */
[----:B-1----:R-:W5:Y:S04]  /*7750*/  LDL.LU R95, [R1+0x1224] ;  /* 0x00122400015f7983 */ /* 0x002f680000300800 */
[----:B------:R1:W-:Y:S04]  /*7760*/  STL.U8 [R1+0x2b8], R91 ;  /* 0x0002b85b01007387 */ /* 0x0003e80000100000 */
[----:B--2---:R-:W2:Y:S04]  /*7770*/  LDL.LU R94, [R1+0x1228] ;  /* 0x00122800015e7983 */ /* 0x004ea80000300800 */
[----:B------:R1:W-:Y:S04]  /*7780*/  STL.U8 [R1+0x2b9], R90 ;  /* 0x0002b95a01007387 */ /* 0x0003e80000100000 */
[----:B---3--:R-:W3:Y:S04]  /*7790*/  LDL.LU R93, [R1+0x122c] ;  /* 0x00122c00015d7983 */ /* 0x008ee80000300800 */
[----:B------:R1:W-:Y:S04]  /*77a0*/  STL.U8 [R1+0x2ba], R89 ;  /* 0x0002ba5901007387 */ /* 0x0003e80000100000 */
[----:B0-----:R-:W3:Y:S04]  /*77b0*/  LDL.LU R92, [R1+0x1230] ;  /* 0x00123000015c7983 */ /* 0x001ee80000300800 */
[----:B------:R0:W-:Y:S04]  /*77c0*/  STL.U8 [R1+0x2bb], R88 ;  /* 0x0002bb5801007387 */ /* 0x0001e80000100000 */
[----:B------:R0:W-:Y:S04]  /*77d0*/  STL.U8 [R1+0x2bc], R127 ;  /* 0x0002bc7f01007387 */ /* 0x0001e80000100000 */
[----:B-1----:R-:W3:Y:S04]  /*77e0*/  LDL.LU R91, [R1+0x1234] ;  /* 0x00123400015b7983 */ /* 0x002ee80000300800 */
[----:B------:R-:W3:Y:S04]  /*77f0*/  LDL.LU R90, [R1+0x1238] ;  /* 0x00123800015a7983 */ /* 0x000ee80000300800 */
[----:B------:R-:W3:Y:S04]  /*7800*/  LDL.LU R89, [R1+0x123c] ;  /* 0x00123c0001597983 */ /* 0x000ee80000300800 */
[----:B0-----:R-:W3:Y:S04]  /*7810*/  LDL.LU R88, [R1+0x1240] ;  /* 0x0012400001587983 */ /* 0x001ee80000300800 */
[----:B------:R-:W3:Y:S01]  /*7820*/  LDL.LU R127, [R1+0x1244] ;  /* 0x00124400017f7983 */ /* 0x000ee20000300800 */
[----:B------:R-:W-:-:S02]  /*7830*/  ISETP.NE.AND P4, PT, R81, RZ, PT ;  /* 0x000000ff5100720c */ /* 0x000fc40003f85270 */
[----:B------:R-:W-:Y:S02]  /*7840*/  PRMT R81, R81, 0x8880, RZ ;  /* 0x0000888051517816 */ /* 0x000fe400000000ff */
[C---:B------:R-:W-:Y:S02]  /*7850*/  ISETP.NE.AND P6, PT, R75.reuse, RZ, PT ;  /* 0x000000ff4b00720c */ /* 0x040fe40003fc5270 */
[----:B------:R-:W-:Y:S01]  /*7860*/  PRMT R75, R75, 0x8880, RZ ;  /* 0x000088804b4b7816 */ /* 0x000fe200000000ff */
[----:B------:R-:W-:Y:S02]  /*7870*/  IMAD.MOV.U32 R82, RZ, RZ, 0x1 ;  /* 0x00000001ff527424 */ /* 0x000fe400078e00ff */
[----:B------:R-:W-:Y:S02]  /*7880*/  VIADD R81, R81, 0xffffffff ;  /* 0xffffffff51517836 */ /* 0x000fe40000000000 */
[----:B------:R-:W-:-:S03]  /*7890*/  VIADD R75, R75, 0xffffffff ;  /* 0xffffffff4b4b7836 */ /* 0x000fc60000000000 */
[C---:B------:R-:W-:Y:S02]  /*78a0*/  SHF.L.U32 R81, R82.reuse, R81, RZ ;  /* 0x0000005152517219 */ /* 0x040fe400000006ff */
[----:B------:R-:W-:Y:S02]  /*78b0*/  SHF.L.U32 R75, R82, R75, RZ ;  /* 0x0000004b524b7219 */ /* 0x000fe400000006ff */
[C---:B------:R-:W-:Y:S02]  /*78c0*/  ISETP.NE.AND P0, PT, R76.reuse, RZ, PT ;  /* 0x000000ff4c00720c */ /* 0x040fe40003f05270 */
[----:B------:R-:W-:Y:S02]  /*78d0*/  PRMT R83, R76, 0x8880, RZ ;  /* 0x000088804c537816 */ /* 0x000fe400000000ff */
[----:B------:R-:W-:Y:S02]  /*78e0*/  LOP3.LUT R81, R81, 0x80000000, RZ, 0xfc, !PT ;  /* 0x8000000051517812 */ /* 0x000fe400078efcff */
[----:B------:R-:W-:-:S02]  /*78f0*/  LOP3.LUT R76, R75, 0x80000000, RZ, 0xfc, !PT ;  /* 0x800000004b4c7812 */ /* 0x000fc400078efcff */
[C---:B------:R-:W-:Y:S02]  /*7900*/  ISETP.NE.AND P5, PT, R78.reuse, RZ, PT ;  /* 0x000000ff4e00720c */ /* 0x040fe40003fa5270 */
[----:B------:R-:W-:Y:S02]  /*7910*/  SEL R75, R81, 0x1ff, P4 ;  /* 0x000001ff514b7807 */ /* 0x000fe40002000000 */
[----:B------:R-:W-:Y:S02]  /*7920*/  PRMT R78, R78, 0x8880, RZ ;  /* 0x000088804e4e7816 */ /* 0x000fe400000000ff */
[----:B------:R-:W-:Y:S02]  /*7930*/  SEL R81, R76, 0x1ff, P6 ;  /* 0x000001ff4c517807 */ /* 0x000fe40003000000 */
[----:B------:R-:W-:Y:S02]  /*7940*/  ISETP.NE.AND P4, PT, R4, RZ, PT ;  /* 0x000000ff0400720c */ /* 0x000fe40003f85270 */
[----:B------:R-:W-:-:S02]  /*7950*/  ISETP.NE.AND P6, PT, R6, RZ, PT ;  /* 0x000000ff0600720c */ /* 0x000fc40003fc5270 */
[----:B------:R-:W-:Y:S02]  /*7960*/  PRMT R4, R4, 0x8880, RZ ;  /* 0x0000888004047816 */ /* 0x000fe400000000ff */
[----:B------:R-:W-:Y:S02]  /*7970*/  PRMT R6, R6, 0x8880, RZ ;  /* 0x0000888006067816 */ /* 0x000fe400000000ff */
[----:B------:R-:W-:Y:S01]  /*7980*/  ISETP.NE.AND P3, PT, R80, RZ, PT ;  /* 0x000000ff5000720c */ /* 0x000fe20003f65270 */
[----:B------:R-:W-:Y:S01]  /*7990*/  VIADD R78, R78, 0xffffffff ;  /* 0xffffffff4e4e7836 */ /* 0x000fe20000000000 */
[----:B------:R-:W-:Y:S01]  /*79a0*/  PRMT R80, R80, 0x8880, RZ ;  /* 0x0000888050507816 */ /* 0x000fe200000000ff */
[----:B------:R-:W-:Y:S02]  /*79b0*/  VIADD R4, R4, 0xffffffff ;  /* 0xffffffff04047836 */ /* 0x000fe40000000000 */
[----:B------:R-:W-:Y:S01]  /*79c0*/  VIADD R6, R6, 0xffffffff ;  /* 0xffffffff06067836 */ /* 0x000fe20000000000 */
[----:B------:R-:W-:Y:S01]  /*79d0*/  SHF.L.U32 R78, R82, R78, RZ ;  /* 0x0000004e524e7219 */ /* 0x000fe200000006ff */
[----:B------:R-:W-:Y:S01]  /*79e0*/  VIADD R80, R80, 0xffffffff ;  /* 0xffffffff50507836 */ /* 0x000fe20000000000 */
[----:B------:R-:W-:-:S02]  /*79f0*/  SHF.L.U32 R76, R82, R4, RZ ;  /* 0x00000004524c7219 */ /* 0x000fc400000006ff */
[----:B------:R-:W-:Y:S02]  /*7a00*/  SHF.L.U32 R6, R82, R6, RZ ;  /* 0x0000000652067219 */ /* 0x000fe400000006ff */
[----:B------:R-:W-:Y:S02]  /*7a10*/  LOP3.LUT R78, R78, 0x80000000, RZ, 0xfc, !PT ;  /* 0x800000004e4e7812 */ /* 0x000fe400078efcff */
[----:B------:R-:W-:Y:S02]  /*7a20*/  SHF.L.U32 R80, R82, R80, RZ ;  /* 0x0000005052507219 */ /* 0x000fe400000006ff */
[C---:B------:R-:W-:Y:S02]  /*7a30*/  ISETP.NE.AND P1, PT, R77.reuse, RZ, PT ;  /* 0x000000ff4d00720c */ /* 0x040fe40003f25270 */
[----:B------:R-:W-:Y:S02]  /*7a40*/  PRMT R84, R77, 0x8880, RZ ;  /* 0x000088804d547816 */ /* 0x000fe400000000ff */
[----:B------:R-:W-:-:S02]  /*7a50*/  LOP3.LUT R77, R76, 0x80000000, RZ, 0xfc, !PT ;  /* 0x800000004c4d7812 */ /* 0x000fc400078efcff */
[----:B------:R-:W-:Y:S02]  /*7a60*/  LOP3.LUT R6, R6, 0x80000000, RZ, 0xfc, !PT ;  /* 0x8000000006067812 */ /* 0x000fe400078efcff */
[----:B------:R-:W-:Y:S02]  /*7a70*/  SEL R4, R78, 0x1ff, P5 ;  /* 0x000001ff4e047807 */ /* 0x000fe40002800000 */
[----:B------:R-:W-:Y:S02]  /*7a80*/  LOP3.LUT R80, R80, 0x80000000, RZ, 0xfc, !PT ;  /* 0x8000000050507812 */ /* 0x000fe400078efcff */
[C---:B------:R-:W-:Y:S02]  /*7a90*/  ISETP.NE.AND P5, PT, R5.reuse, RZ, PT ;  /* 0x000000ff0500720c */ /* 0x040fe40003fa5270 */
[----:B------:R-:W-:Y:S02]  /*7aa0*/  PRMT R76, R5, 0x8880, RZ ;  /* 0x00008880054c7816 */ /* 0x000fe400000000ff */
[----:B------:R-:W-:-:S02]  /*7ab0*/  SEL R5, R77, 0x1ff, P4 ;  /* 0x000001ff4d057807 */ /* 0x000fc40002000000 */
[----:B------:R-:W-:Y:S02]  /*7ac0*/  SEL R6, R6, 0x1ff, P6 ;  /* 0x000001ff06067807 */ /* 0x000fe40003000000 */
[C---:B------:R-:W-:Y:S02]  /*7ad0*/  ISETP.NE.AND P6, PT, R7.reuse, RZ, PT ;  /* 0x000000ff0700720c */ /* 0x040fe40003fc5270 */
[----:B------:R-:W-:Y:S02]  /*7ae0*/  PRMT R77, R7, 0x8880, RZ ;  /* 0x00008880074d7816 */ /* 0x000fe400000000ff */
[----:B------:R-:W-:Y:S01]  /*7af0*/  SEL R7, R80, 0x1ff, P3 ;  /* 0x000001ff50077807 */ /* 0x000fe20001800000 */
[----:B------:R-:W-:Y:S01]  /*7b00*/  VIADD R76, R76, 0xffffffff ;  /* 0xffffffff4c4c7836 */ /* 0x000fe20000000000 */
[C---:B------:R-:W-:Y:S02]  /*7b10*/  ISETP.NE.AND P3, PT, R8.reuse, RZ, PT ;  /* 0x000000ff0800720c */ /* 0x040fe40003f65270 */
[----:B------:R-:W-:Y:S01]  /*7b20*/  PRMT R8, R8, 0x8880, RZ ;  /* 0x0000888008087816 */ /* 0x000fe200000000ff */
[----:B------:R-:W-:Y:S01]  /*7b30*/  VIADD R77, R77, 0xffffffff ;  /* 0xffffffff4d4d7836 */ /* 0x000fe20000000000 */
[----:B------:R-:W-:-:S02]  /*7b40*/  ISETP.NE.AND P4, PT, R10, RZ, PT ;  /* 0x000000ff0a00720c */ /* 0x000fc40003f85270 */
[----:B------:R-:W-:Y:S01]  /*7b50*/  PRMT R10, R10, 0x8880, RZ ;  /* 0x000088800a0a7816 */ /* 0x000fe200000000ff */
[----:B------:R-:W-:Y:S01]  /*7b60*/  VIADD R78, R8, 0xffffffff ;  /* 0xffffffff084e7836 */ /* 0x000fe20000000000 */
[C---:B------:R-:W-:Y:S02]  /*7b70*/  SHF.L.U32 R76, R82.reuse, R76, RZ ;  /* 0x0000004c524c7219 */ /* 0x040fe400000006ff */
[----:B------:R-:W-:Y:S01]  /*7b80*/  SHF.L.U32 R77, R82, R77, RZ ;  /* 0x0000004d524d7219 */ /* 0x000fe200000006ff */
[----:B------:R-:W-:Y:S01]  /*7b90*/  VIADD R10, R10, 0xffffffff ;  /* 0xffffffff0a0a7836 */ /* 0x000fe20000000000 */
[----:B------:R-:W-:Y:S02]  /*7ba0*/  LOP3.LUT R76, R76, 0x80000000, RZ, 0xfc, !PT ;  /* 0x800000004c4c7812 */ /* 0x000fe400078efcff */
[----:B------:R-:W-:Y:S02]  /*7bb0*/  SHF.L.U32 R78, R82, R78, RZ ;  /* 0x0000004e524e7219 */ /* 0x000fe400000006ff */
[----:B------:R-:W-:-:S02]  /*7bc0*/  LOP3.LUT R77, R77, 0x80000000, RZ, 0xfc, !PT ;  /* 0x800000004d4d7812 */ /* 0x000fc400078efcff */
[----:B------:R-:W-:Y:S02]  /*7bd0*/  SHF.L.U32 R10, R82, R10, RZ ;  /* 0x0000000a520a7219 */ /* 0x000fe400000006ff */
[----:B------:R-:W-:Y:S02]  /*7be0*/  SEL R8, R76, 0x1ff, P5 ;  /* 0x000001ff4c087807 */ /* 0x000fe40002800000 */
[C---:B------:R-:W-:Y:S02]  /*7bf0*/  ISETP.NE.AND P5, PT, R9.reuse, RZ, PT ;  /* 0x000000ff0900720c */ /* 0x040fe40003fa5270 */
[----:B------:R-:W-:Y:S02]  /*7c00*/  PRMT R76, R9, 0x8880, RZ ;  /* 0x00008880094c7816 */ /* 0x000fe400000000ff */
[----:B------:R-:W-:Y:S02]  /*7c10*/  LOP3.LUT R78, R78, 0x80000000, RZ, 0xfc, !PT ;  /* 0x800000004e4e7812 */ /* 0x000fe400078efcff */
[----:B------:R-:W-:-:S02]  /*7c20*/  SEL R9, R77, 0x1ff, P6 ;  /* 0x000001ff4d097807 */ /* 0x000fc40003000000 */
[----:B------:R-:W-:Y:S02]  /*7c30*/  LOP3.LUT R77, R10, 0x80000000, RZ, 0xfc, !PT ;  /* 0x800000000a4d7812 */ /* 0x000fe400078efcff */
[----:B------:R-:W-:Y:S02]  /*7c40*/  SEL R10, R78, 0x1ff, P3 ;  /* 0x000001ff4e0a7807 */ /* 0x000fe40001800000 */
[C---:B------:R-:W-:Y:S02]  /*7c50*/  ISETP.NE.AND P3, PT, R11.reuse, RZ, PT ;  /* 0x000000ff0b00720c */ /* 0x040fe40003f65270 */
[----:B------:R-:W-:Y:S02]  /*7c60*/  PRMT R78, R11, 0x8880, RZ ;  /* 0x000088800b4e7816 */ /* 0x000fe400000000ff */
[----:B------:R-:W-:Y:S01]  /*7c70*/  SEL R11, R77, 0x1ff, P4 ;  /* 0x000001ff4d0b7807 */ /* 0x000fe20002000000 */
[----:B------:R-:W-:Y:S01]  /*7c80*/  VIADD R76, R76, 0xffffffff ;  /* 0xffffffff4c4c7836 */ /* 0x000fe20000000000 */
[----:B------:R-:W-:-:S02]  /*7c90*/  ISETP.NE.AND P4, PT, R12, RZ, PT ;  /* 0x000000ff0c00720c */ /* 0x000fc40003f85270 */
[----:B------:R-:W-:Y:S01]  /*7ca0*/  PRMT R12, R12, 0x8880, RZ ;  /* 0x000088800c0c7816 */ /* 0x000fe200000000ff */
[----:B------:R-:W-:Y:S01]  /*7cb0*/  VIADD R78, R78, 0xffffffff ;  /* 0xffffffff4e4e7836 */ /* 0x000fe20000000000 */
[C---:B------:R-:W-:Y:S02]  /*7cc0*/  ISETP.NE.AND P6, PT, R14.reuse, RZ, PT ;  /* 0x000000ff0e00720c */ /* 0x040fe40003fc5270 */
[----:B------:R-:W-:Y:S01]  /*7cd0*/  PRMT R14, R14, 0x8880, RZ ;  /* 0x000088800e0e7816 */ /* 0x000fe200000000ff */
[----:B------:R-:W-:Y:S01]  /*7ce0*/  VIADD R77, R12, 0xffffffff ;  /* 0xffffffff0c4d7836 */ /* 0x000fe20000000000 */
[C---:B------:R-:W-:Y:S02]  /*7cf0*/  SHF.L.U32 R76, R82.reuse, R76, RZ ;  /* 0x0000004c524c7219 */ /* 0x040fe400000006ff */
[----:B------:R-:W-:Y:S01]  /*7d00*/  SHF.L.U32 R78, R82, R78, RZ ;  /* 0x0000004e524e7219 */ /* 0x000fe200000006ff */
[----:B------:R-:W-:Y:S01]  /*7d10*/  VIADD R14, R14, 0xffffffff ;  /* 0xffffffff0e0e7836 */ /* 0x000fe20000000000 */
[----:B------:R-:W-:-:S02]  /*7d20*/  LOP3.LUT R76, R76, 0x80000000, RZ, 0xfc, !PT ;  /* 0x800000004c4c7812 */ /* 0x000fc400078efcff */
[----:B------:R-:W-:Y:S02]  /*7d30*/  SHF.L.U32 R77, R82, R77, RZ ;  /* 0x0000004d524d7219 */ /* 0x000fe400000006ff */
[----:B------:R-:W-:Y:S02]  /*7d40*/  LOP3.LUT R78, R78, 0x80000000, RZ, 0xfc, !PT ;  /* 0x800000004e4e7812 */ /* 0x000fe400078efcff */
[----:B------:R-:W-:Y:S02]  /*7d50*/  SHF.L.U32 R14, R82, R14, RZ ;  /* 0x0000000e520e7219 */ /* 0x000fe400000006ff */
[----:B------:R-:W-:Y:S02]  /*7d60*/  SEL R12, R76, 0x1ff, P5 ;  /* 0x000001ff4c0c7807 */ /* 0x000fe40002800000 */
[C---:B------:R-:W-:Y:S02]  /*7d70*/  ISETP.NE.AND P5, PT, R13.reuse, RZ, PT ;  /* 0x000000ff0d00720c */ /* 0x040fe40003fa5270 */
[----:B------:R-:W-:-:S02]  /*7d80*/  PRMT R76, R13, 0x8880, RZ ;  /* 0x000088800d4c7816 */ /* 0x000fc400000000ff */
[----:B------:R-:W-:Y:S02]  /*7d90*/  LOP3.LUT R77, R77, 0x80000000, RZ, 0xfc, !PT ;  /* 0x800000004d4d7812 */ /* 0x000fe400078efcff */
[----:B------:R-:W-:Y:S02]  /*7da0*/  SEL R13, R78, 0x1ff, P3 ;  /* 0x000001ff4e0d7807 */ /* 0x000fe40001800000 */
[----:B------:R-:W-:Y:S02]  /*7db0*/  LOP3.LUT R78, R14, 0x80000000, RZ, 0xfc, !PT ;  /* 0x800000000e4e7812 */ /* 0x000fe400078efcff */
[----:B------:R-:W-:Y:S02]  /*7dc0*/  SEL R14, R77, 0x1ff, P4 ;  /* 0x000001ff4d0e7807 */ /* 0x000fe40002000000 */
[C---:B------:R-:W-:Y:S02]  /*7dd0*/  ISETP.NE.AND P4, PT, R15.reuse, RZ, PT ;  /* 0x000000ff0f00720c */ /* 0x040fe40003f85270 */
[----:B------:R-:W-:-:S02]  /*7de0*/  PRMT R77, R15, 0x8880, RZ ;  /* 0x000088800f4d7816 */ /* 0x000fc400000000ff */
[----:B------:R-:W-:Y:S01]  /*7df0*/  SEL R15, R78, 0x1ff, P6 ;  /* 0x000001ff4e0f7807 */ /* 0x000fe20003000000 */
[----:B------:R-:W-:Y:S01]  /*7e00*/  VIADD R76, R76, 0xffffffff ;  /* 0xffffffff4c4c7836 */ /* 0x000fe20000000000 */
[C---:B------:R-:W-:Y:S02]  /*7e10*/  ISETP.NE.AND P6, PT, R16.reuse, RZ, PT ;  /* 0x000000ff1000720c */ /* 0x040fe40003fc5270 */
[----:B------:R-:W-:Y:S01]  /*7e20*/  PRMT R16, R16, 0x8880, RZ ;  /* 0x0000888010107816 */ /* 0x000fe200000000ff */
[----:B------:R-:W-:Y:S01]  /*7e30*/  VIADD R77, R77, 0xffffffff ;  /* 0xffffffff4d4d7836 */ /* 0x000fe20000000000 */
[C---:B------:R-:W-:Y:S02]  /*7e40*/  ISETP.NE.AND P3, PT, R18.reuse, RZ, PT ;  /* 0x000000ff1200720c */ /* 0x040fe40003f65270 */
[----:B------:R-:W-:Y:S01]  /*7e50*/  PRMT R18, R18, 0x8880, RZ ;  /* 0x0000888012127816 */ /* 0x000fe200000000ff */
[----:B------:R-:W-:Y:S01]  /*7e60*/  VIADD R78, R16, 0xffffffff ;  /* 0xffffffff104e7836 */ /* 0x000fe20000000000 */
[----:B------:R-:W-:-:S02]  /*7e70*/  SHF.L.U32 R76, R82, R76, RZ ;  /* 0x0000004c524c7219 */ /* 0x000fc400000006ff */
[----:B------:R-:W-:Y:S01]  /*7e80*/  SHF.L.U32 R77, R82, R77, RZ ;  /* 0x0000004d524d7219 */ /* 0x000fe200000006ff */
[----:B------:R-:W-:Y:S01]  /*7e90*/  VIADD R18, R18, 0xffffffff ;  /* 0xffffffff12127836 */ /* 0x000fe20000000000 */
[----:B------:R-:W-:Y:S02]  /*7ea0*/  LOP3.LUT R76, R76, 0x80000000, RZ, 0xfc, !PT ;  /* 0x800000004c4c7812 */ /* 0x000fe400078efcff */
[C---:B------:R-:W-:Y:S02]  /*7eb0*/  SHF.L.U32 R78, R82.reuse, R78, RZ ;  /* 0x0000004e524e7219 */ /* 0x040fe400000006ff */
[----:B------:R-:W-:Y:S02]  /*7ec0*/  LOP3.LUT R77, R77, 0x80000000, RZ, 0xfc, !PT ;  /* 0x800000004d4d7812 */ /* 0x000fe400078efcff */
[----:B------:R-:W-:Y:S02]  /*7ed0*/  SHF.L.U32 R18, R82, R18, RZ ;  /* 0x0000001252127219 */ /* 0x000fe400000006ff */
[----:B------:R-:W-:-:S02]  /*7ee0*/  SEL R16, R76, 0x1ff, P5 ;  /* 0x000001ff4c107807 */ /* 0x000fc40002800000 */
[C---:B------:R-:W-:Y:S02]  /*7ef0*/  ISETP.NE.AND P5, PT, R17.reuse, RZ, PT ;  /* 0x000000ff1100720c */ /* 0x040fe40003fa5270 */
[----:B------:R-:W-:Y:S02]  /*7f00*/  PRMT R76, R17, 0x8880, RZ ;  /* 0x00008880114c7816 */ /* 0x000fe400000000ff */
[----:B------:R-:W-:Y:S02]  /*7f10*/  LOP3.LUT R78, R78, 0x80000000, RZ, 0xfc, !PT ;  /* 0x800000004e4e7812 */ /* 0x000fe400078efcff */
[----:B------:R-:W-:Y:S02]  /*7f20*/  SEL R17, R77, 0x1ff, P4 ;  /* 0x000001ff4d117807 */ /* 0x000fe40002000000 */
[----:B------:R-:W-:Y:S02]  /*7f30*/  LOP3.LUT R77, R18, 0x80000000, RZ, 0xfc, !PT ;  /* 0x80000000124d7812 */ /* 0x000fe400078efcff */
[----:B------:R-:W-:-:S02]  /*7f40*/  SEL R18, R78, 0x1ff, P6 ;  /* 0x000001ff4e127807 */ /* 0x000fc40003000000 */
[C---:B------:R-:W-:Y:S02]  /*7f50*/  ISETP.NE.AND P6, PT, R19.reuse, RZ, PT ;  /* 0x000000ff1300720c */ /* 0x040fe40003fc5270 */
[----:B------:R-:W-:Y:S02]  /*7f60*/  PRMT R78, R19, 0x8880, RZ ;  /* 0x00008880134e7816 */ /* 0x000fe400000000ff */
[----:B------:R-:W-:Y:S02]  /*7f70*/  SEL R19, R77, 0x1ff, P3 ;  /* 0x000001ff4d137807 */ /* 0x000fe40001800000 */
[----:B------:R-:W-:Y:S02]  /*7f80*/  ISETP.NE.AND P4, PT, R3, RZ, PT ;  /* 0x000000ff0300720c */ /* 0x000fe40003f85270 */
[C---:B------:R-:W-:Y:S02]  /*7f90*/  ISETP.NE.AND P3, PT, R2.reuse, RZ, PT ;  /* 0x000000ff0200720c */ /* 0x040fe40003f65270 */
[----:B------:R-:W-:-:S02]  /*7fa0*/  PRMT R2, R2, 0x8880, RZ ;  /* 0x0000888002027816 */ /* 0x000fc400000000ff */
[----:B------:R-:W-:Y:S01]  /*7fb0*/  PRMT R3, R3, 0x8880, RZ ;  /* 0x0000888003037816 */ /* 0x000fe200000000ff */
[----:B------:R0:W-:Y:S01]  /*7fc0*/  STL.U8 [R1+0x29e], R117 ;  /* 0x00029e7501007387 */ /* 0x0001e20000100000 */
[----:B------:R-:W-:-:S03]  /*7fd0*/  VIADD R76, R76, 0xffffffff ;  /* 0xffffffff4c4c7836 */ /* 0x000fc60000000000 */
[----:B------:R1:W-:Y:S01]  /*7fe0*/  STL.U8 [R1+0x29f], R116 ;  /* 0x00029f7401007387 */ /* 0x0003e20000100000 */
[----:B------:R-:W-:-:S03]  /*7ff0*/  VIADD R78, R78, 0xffffffff ;  /* 0xffffffff4e4e7836 */ /* 0x000fc60000000000 */
[----:B------:R1:W-:Y:S01]  /*8000*/  STL.U8 [R1+0x2a0], R115 ;  /* 0x0002a07301007387 */ /* 0x0003e20000100000 */
[----:B------:R-:W-:-:S03]  /*8010*/  VIADD R2, R2, 0xffffffff ;  /* 0xffffffff02027836 */ /* 0x000fc60000000000 */
[----:B------:R1:W-:Y:S01]  /*8020*/  STL.U8 [R1+0x2a1], R114 ;  /* 0x0002a17201007387 */ /* 0x0003e20000100000 */
[----:B------:R-:W-:-:S03]  /*8030*/  VIADD R3, R3, 0xffffffff ;  /* 0xffffffff03037836 */ /* 0x000fc60000000000 */
        /* <DEDUP_REMOVED lines=18> */
[----:B-----5:R5:W-:Y:S04]  /*8160*/  STL.U8 [R1+0x2d3], R95 ;  /* 0x0002d35f01007387 */ /* 0x020be80000100000 */
[----:B--2---:R2:W-:Y:S04]  /*8170*/  STL.U8 [R1+0x2d4], R94 ;  /* 0x0002d45e01007387 */ /* 0x0045e80000100000 */
[----:B---3--:R3:W-:Y:S04]  /*8180*/  STL.U8 [R1+0x2d5], R93 ;  /* 0x0002d55d01007387 */ /* 0x0087e80000100000 */
        /* <DEDUP_REMOVED lines=28> */
[----:B-----5:R-:W5:Y:S04]  /*8350*/  LDL.LU R95, [R1+0x1278] ;  /* 0x00127800015f7983 */ /* 0x020f680000300800 */
[----:B--2---:R-:W2:Y:S04]  /*8360*/  LDL.LU R94, [R1+0x127c] ;  /* 0x00127c00015e7983 */ /* 0x004ea80000300800 */
[----:B---3--:R-:W3:Y:S04]  /*8370*/  LDL.LU R93, [R1+0x1280] ;  /* 0x00128000015d7983 */ /* 0x008ee80000300800 */
[----:B------:R-:W3:Y:S04]  /*8380*/  LDL.LU R92, [R1+0x1284] ;  /* 0x00128400015c7983 */ /* 0x000ee80000300800 */
[----:B------:R-:W3:Y:S04]  /*8390*/  LDL.LU R91, [R1+0x1288] ;  /* 0x00128800015b7983 */ /* 0x000ee80000300800 */
[----:B------:R-:W3:Y:S04]  /*83a0*/  LDL.LU R90, [R1+0x128c] ;  /* 0x00128c00015a7983 */ /* 0x000ee80000300800 */
[----:B------:R-:W3:Y:S04]  /*83b0*/  LDL.LU R89, [R1+0x1290] ;  /* 0x0012900001597983 */ /* 0x000ee80000300800 */
[----:B------:R-:W3:Y:S04]  /*83c0*/  LDL.LU R88, [R1+0x1294] ;  /* 0x0012940001587983 */ /* 0x000ee80000300800 */
[----:B------:R-:W3:Y:S01]  /*83d0*/  LDL.LU R127, [R1+0x1298] ;  /* 0x00129800017f7983 */ /* 0x000ee20000300800 */
[----:B------:R-:W-:-:S02]  /*83e0*/  SHF.L.U32 R76, R82, R76, RZ ;  /* 0x0000004c524c7219 */ /* 0x000fc400000006ff */
[C---:B------:R-:W-:Y:S02]  /*83f0*/  SHF.L.U32 R78, R82.reuse, R78, RZ ;  /* 0x0000004e524e7219 */ /* 0x040fe400000006ff */
[C---:B------:R-:W-:Y:S02]  /*8400*/  SHF.L.U32 R2, R82.reuse, R2, RZ ;  /* 0x0000000252027219 */ /* 0x040fe400000006ff */
[----:B------:R-:W-:Y:S02]  /*8410*/  SHF.L.U32 R3, R82, R3, RZ ;  /* 0x0000000352037219 */ /* 0x000fe400000006ff */
[----:B------:R-:W-:Y:S02]  /*8420*/  LOP3.LUT R76, R76, 0x80000000, RZ, 0xfc, !PT ;  /* 0x800000004c4c7812 */ /* 0x000fe400078efcff */
[----:B------:R-:W-:Y:S02]  /*8430*/  LOP3.LUT R77, R78, 0x80000000, RZ, 0xfc, !PT ;  /* 0x800000004e4d7812 */ /* 0x000fe400078efcff */
[----:B------:R-:W-:-:S02]  /*8440*/  LOP3.LUT R2, R2, 0x80000000, RZ, 0xfc, !PT ;  /* 0x8000000002027812 */ /* 0x000fc400078efcff */
[----:B------:R-:W-:Y:S02]  /*8450*/  LOP3.LUT R3, R3, 0x80000000, RZ, 0xfc, !PT ;  /* 0x8000000003037812 */ /* 0x000fe400078efcff */
[C---:B------:R-:W-:Y:S02]  /*8460*/  ISETP.NE.AND P2, PT, R79.reuse, RZ, PT ;  /* 0x000000ff4f00720c */ /* 0x040fe40003f45270 */
[----:B------:R-:W-:Y:S02]  /*8470*/  PRMT R87, R79, 0x8880, RZ ;  /* 0x000088804f577816 */ /* 0x000fe400000000ff */
[----:B------:R-:W-:Y:S02]  /*8480*/  SEL R76, R76, 0x1ff, P5 ;  /* 0x000001ff4c4c7807 */ /* 0x000fe40002800000 */
[----:B------:R-:W-:Y:S02]  /*8490*/  SEL R77, R77, 0x1ff, P6 ;  /* 0x000001ff4d4d7807 */ /* 0x000fe40003000000 */
[----:B------:R-:W-:-:S02]  /*84a0*/  SEL R78, R2, 0x1ff, P3 ;  /* 0x000001ff024e7807 */ /* 0x000fc40001800000 */
[----:B------:R-:W-:Y:S02]  /*84b0*/  SEL R79, R3, 0x1ff, P4 ;  /* 0x000001ff034f7807 */ /* 0x000fe40002000000 */
[----:B------:R-:W-:Y:S02]  /*84c0*/  ISETP.NE.AND P5, PT, R20, RZ, PT ;  /* 0x000000ff1400720c */ /* 0x000fe40003fa5270 */
[----:B------:R-:W-:Y:S02]  /*84d0*/  ISETP.NE.AND P6, PT, R23, RZ, PT ;  /* 0x000000ff1700720c */ /* 0x000fe40003fc5270 */
[----:B------:R-:W-:Y:S02]  /*84e0*/  ISETP.NE.AND P3, PT, R21, RZ, PT ;  /* 0x000000ff1500720c */ /* 0x000fe40003f65270 */
[----:B------:R-:W-:Y:S02]  /*84f0*/  ISETP.NE.AND P4, PT, R22, RZ, PT ;  /* 0x000000ff1600720c */ /* 0x000fe40003f85270 */
[----:B------:R-:W-:-:S02]  /*8500*/  PRMT R20, R20, 0x8880, RZ ;  /* 0x0000888014147816 */ /* 0x000fc400000000ff */
[----:B------:R-:W-:Y:S02]  /*8510*/  PRMT R21, R21, 0x8880, RZ ;  /* 0x0000888015157816 */ /* 0x000fe400000000ff */
[----:B------:R-:W-:Y:S02]  /*8520*/  PRMT R22, R22, 0x8880, RZ ;  /* 0x0000888016167816 */ /* 0x000fe400000000ff */
[----:B------:R-:W-:Y:S01]  /*8530*/  PRMT R23, R23, 0x8880, RZ ;  /* 0x0000888017177816 */ /* 0x000fe200000000ff */
[----:B------:R-:W-:Y:S02]  /*8540*/  VIADD R20, R20, 0xffffffff ;  /* 0xffffffff14147836 */ /* 0x000fe40000000000 */
[----:B------:R-:W-:Y:S02]  /*8550*/  VIADD R21, R21, 0xffffffff ;  /* 0xffffffff15157836 */ /* 0x000fe40000000000 */
[----:B------:R-:W-:Y:S02]  /*8560*/  VIADD R22, R22, 0xffffffff ;  /* 0xffffffff16167836 */ /* 0x000fe40000000000 */
[----:B------:R-:W-:Y:S01]  /*8570*/  VIADD R23, R23, 0xffffffff ;  /* 0xffffffff17177836 */ /* 0x000fe20000000000 */
        /* <DEDUP_REMOVED lines=8> */
[----:B------:R-:W-:Y:S02]  /*8600*/  SEL R20, R20, 0x1ff, P5 ;  /* 0x000001ff14147807 */ /* 0x000fe40002800000 */
[----:B------:R-:W-:Y:S02]  /*8610*/  SEL R21, R21, 0x1ff, P3 ;  /* 0x000001ff15157807 */ /* 0x000fe40001800000 */
[----:B------:R-:W-:Y:S02]  /*8620*/  SEL R22, R22, 0x1ff, P4 ;  /* 0x000001ff16167807 */ /* 0x000fe40002000000 */
[----:B------:R-:W-:Y:S02]  /*8630*/  SEL R23, R23, 0x1ff, P6 ;  /* 0x000001ff17177807 */ /* 0x000fe40003000000 */
[----:B------:R-:W-:-:S02]  /*8640*/  ISETP.NE.AND P5, PT, R24, RZ, PT ;  /* 0x000000ff1800720c */ /* 0x000fc40003fa5270 */
[----:B------:R-:W-:Y:S02]  /*8650*/  ISETP.NE.AND P3, PT, R27, RZ, PT ;  /* 0x000000ff1b00720c */ /* 0x000fe40003f65270 */
[C---:B------:R-:W-:Y:S02]  /*8660*/  ISETP.NE.AND P4, PT, R25.reuse, RZ, PT ;  /* 0x000000ff1900720c */ /* 0x040fe40003f85270 */
[----:B------:R-:W-:Y:S02]  /*8670*/  ISETP.NE.AND P6, PT, R26, RZ, PT ;  /* 0x000000ff1a00720c */ /* 0x000fe40003fc5270 */
[----:B------:R-:W-:Y:S02]  /*8680*/  PRMT R24, R24, 0x8880, RZ ;  /* 0x0000888018187816 */ /* 0x000fe400000000ff */
[----:B------:R-:W-:Y:S02]  /*8690*/  PRMT R25, R25, 0x8880, RZ ;  /* 0x0000888019197816 */ /* 0x000fe400000000ff */
[----:B------:R-:W-:-:S02]  /*86a0*/  PRMT R26, R26, 0x8880, RZ ;  /* 0x000088801a1a7816 */ /* 0x000fc400000000ff */
[----:B------:R-:W-:Y:S01]  /*86b0*/  PRMT R27, R27, 0x8880, RZ ;  /* 0x000088801b1b7816 */ /* 0x000fe200000000ff */
[----:B------:R-:W-:Y:S02]  /*86c0*/  VIADD R24, R24, 0xffffffff ;  /* 0xffffffff18187836 */ /* 0x000fe40000000000 */
[----:B------:R-:W-:Y:S02]  /*86d0*/  VIADD R25, R25, 0xffffffff ;  /* 0xffffffff19197836 */ /* 0x000fe40000000000 */
[----:B------:R-:W-:Y:S02]  /*86e0*/  VIADD R26, R26, 0xffffffff ;  /* 0xffffffff1a1a7836 */ /* 0x000fe40000000000 */
[----:B------:R-:W-:Y:S01]  /*86f0*/  VIADD R27, R27, 0xffffffff ;  /* 0xffffffff1b1b7836 */ /* 0x000fe20000000000 */
[C---:B------:R-:W-:Y:S02]  /*8700*/  SHF.L.U32 R24, R82.reuse, R24, RZ ;  /* 0x0000001852187219 */ /* 0x040fe400000006ff */
[----:B------:R-:W-:-:S02]  /*8710*/  SHF.L.U32 R25, R82, R25, RZ ;  /* 0x0000001952197219 */ /* 0x000fc400000006ff */
[C---:B------:R-:W-:Y:S02]  /*8720*/  SHF.L.U32 R26, R82.reuse, R26, RZ ;  /* 0x0000001a521a7219 */ /* 0x040fe400000006ff */
[----:B------:R-:W-:Y:S02]  /*8730*/  SHF.L.U32 R27, R82, R27, RZ ;  /* 0x0000001b521b7219 */ /* 0x000fe400000006ff */
[----:B------:R-:W-:Y:S02]  /*8740*/  LOP3.LUT R24, R24, 0x80000000, RZ, 0xfc, !PT ;  /* 0x8000000018187812 */ /* 0x000fe400078efcff */
[----:B------:R-:W-:Y:S02]  /*8750*/  LOP3.LUT R25, R25, 0x80000000, RZ, 0xfc, !PT ;  /* 0x8000000019197812 */ /* 0x000fe400078efcff */
[----:B------:R-:W-:Y:S02]  /*8760*/  LOP3.LUT R26, R26, 0x80000000, RZ, 0xfc, !PT ;  /* 0x800000001a1a7812 */ /* 0x000fe400078efcff */
[----:B------:R-:W-:-:S02]  /*8770*/  LOP3.LUT R27, R27, 0x80000000, RZ, 0xfc, !PT ;  /* 0x800000001b1b7812 */ /* 0x000fc400078efcff */
[----:B------:R-:W-:Y:S02]  /*8780*/  SEL R24, R24, 0x1ff, P5 ;  /* 0x000001ff18187807 */ /* 0x000fe40002800000 */
[----:B------:R-:W-:Y:S02]  /*8790*/  SEL R25, R25, 0x1ff, P4 ;  /* 0x000001ff19197807 */ /* 0x000fe40002000000 */
[----:B------:R-:W-:Y:S02]  /*87a0*/  SEL R26, R26, 0x1ff, P6 ;  /* 0x000001ff1a1a7807 */ /* 0x000fe40003000000 */
[----:B------:R-:W-:Y:S02]  /*87b0*/  SEL R27, R27, 0x1ff, P3 ;  /* 0x000001ff1b1b7807 */ /* 0x000fe40001800000 */
[----:B------:R-:W-:Y:S02]  /*87c0*/  ISETP.NE.AND P5, PT, R28, RZ, PT ;  /* 0x000000ff1c00720c */ /* 0x000fe40003fa5270 */
[----:B------:R-:W-:-:S02]  /*87d0*/  ISETP.NE.AND P4, PT, R31, RZ, PT ;  /* 0x000000ff1f00720c */ /* 0x000fc40003f85270 */
[C---:B------:R-:W-:Y:S02]  /*87e0*/  ISETP.NE.AND P6, PT, R29.reuse, RZ, PT ;  /* 0x000000ff1d00720c */ /* 0x040fe40003fc5270 */
[----:B------:R-:W-:Y:S02]  /*87f0*/  ISETP.NE.AND P3, PT, R30, RZ, PT ;  /* 0x000000ff1e00720c */ /* 0x000fe40003f65270 */
[----:B------:R-:W-:Y:S02]  /*8800*/  PRMT R28, R28, 0x8880, RZ ;  /* 0x000088801c1c7816 */ /* 0x000fe400000000ff */
[----:B------:R-:W-:Y:S02]  /*8810*/  PRMT R29, R29, 0x8880, RZ ;  /* 0x000088801d1d7816 */ /* 0x000fe400000000ff */
[----:B------:R-:W-:Y:S02]  /*8820*/  PRMT R30, R30, 0x8880, RZ ;  /* 0x000088801e1e7816 */ /* 0x000fe400000000ff */
[----:B------:R-:W-:Y:S01]  /*8830*/  PRMT R31, R31, 0x8880, RZ ;  /* 0x000088801f1f7816 */ /* 0x000fe200000000ff */
[----:B------:R-:W-:-:S02]  /*8840*/  VIADD R28, R28, 0xffffffff ;  /* 0xffffffff1c1c7836 */ /* 0x000fc40000000000 */
[----:B------:R-:W-:Y:S02]  /*8850*/  VIADD R29, R29, 0xffffffff ;  /* 0xffffffff1d1d7836 */ /* 0x000fe40000000000 */
[----:B------:R-:W-:Y:S02]  /*8860*/  VIADD R30, R30, 0xffffffff ;  /* 0xffffffff1e1e7836 */ /* 0x000fe40000000000 */
[----:B------:R-:W-:Y:S01]  /*8870*/  VIADD R31, R31, 0xffffffff ;  /* 0xffffffff1f1f7836 */ /* 0x000fe20000000000 */
[C---:B------:R-:W-:Y:S02]  /*8880*/  SHF.L.U32 R28, R82.reuse, R28, RZ ;  /* 0x0000001c521c7219 */ /* 0x040fe400000006ff */
[C---:B------:R-:W-:Y:S02]  /*8890*/  SHF.L.U32 R29, R82.reuse, R29, RZ ;  /* 0x0000001d521d7219 */ /* 0x040fe400000006ff */
[C---:B------:R-:W-:Y:S02]  /*88a0*/  SHF.L.U32 R30, R82.reuse, R30, RZ ;  /* 0x0000001e521e7219 */ /* 0x040fe400000006ff */
[----:B------:R-:W-:-:S02]  /*88b0*/  SHF.L.U32 R31, R82, R31, RZ ;  /* 0x0000001f521f7219 */ /* 0x000fc400000006ff */
[----:B------:R-:W-:Y:S02]  /*88c0*/  LOP3.LUT R28, R28, 0x80000000, RZ, 0xfc, !PT ;  /* 0x800000001c1c7812 */ /* 0x000fe400078efcff */
[----:B------:R-:W-:Y:S02]  /*88d0*/  LOP3.LUT R29, R29, 0x80000000, RZ, 0xfc, !PT ;  /* 0x800000001d1d7812 */ /* 0x000fe400078efcff */
[----:B------:R-:W-:Y:S02]  /*88e0*/  LOP3.LUT R30, R30, 0x80000000, RZ, 0xfc, !PT ;  /* 0x800000001e1e7812 */ /* 0x000fe400078efcff */
[----:B------:R-:W-:Y:S02]  /*88f0*/  LOP3.LUT R31, R31, 0x80000000, RZ, 0xfc, !PT ;  /* 0x800000001f1f7812 */ /* 0x000fe400078efcff */
[----:B------:R-:W-:Y:S02]  /*8900*/  SEL R28, R28, 0x1ff, P5 ;  /* 0x000001ff1c1c7807 */ /* 0x000fe40002800000 */
[----:B------:R-:W-:-:S02]  /*8910*/  SEL R29, R29, 0x1ff, P6 ;  /* 0x000001ff1d1d7807 */ /* 0x000fc40003000000 */
[----:B------:R-:W-:Y:S02]  /*8920*/  SEL R30, R30, 0x1ff, P3 ;  /* 0x000001ff1e1e7807 */ /* 0x000fe40001800000 */
[----:B------:R-:W-:Y:S02]  /*8930*/  SEL R31, R31, 0x1ff, P4 ;  /* 0x000001ff1f1f7807 */ /* 0x000fe40002000000 */
[----:B------:R-:W-:Y:S02]  /*8940*/  ISETP.NE.AND P5, PT, R32, RZ, PT ;  /* 0x000000ff2000720c */ /* 0x000fe40003fa5270 */
[----:B------:R-:W-:Y:S02]  /*8950*/  ISETP.NE.AND P6, PT, R35, RZ, PT ;  /* 0x000000ff2300720c */ /* 0x000fe40003fc5270 */
[----:B------:R-:W-:Y:S02]  /*8960*/  ISETP.NE.AND P3, PT, R33, RZ, PT ;  /* 0x000000ff2100720c */ /* 0x000fe40003f65270 */
[----:B------:R-:W-:-:S02]  /*8970*/  ISETP.NE.AND P4, PT, R34, RZ, PT ;  /* 0x000000ff2200720c */ /* 0x000fc40003f85270 */
[----:B------:R-:W-:Y:S02]  /*8980*/  PRMT R32, R32, 0x8880, RZ ;  /* 0x0000888020207816 */ /* 0x000fe400000000ff */
[----:B------:R-:W-:Y:S02]  /*8990*/  PRMT R33, R33, 0x8880, RZ ;  /* 0x0000888021217816 */ /* 0x000fe400000000ff */
[----:B------:R-:W-:Y:S02]  /*89a0*/  PRMT R34, R34, 0x8880, RZ ;  /* 0x0000888022227816 */ /* 0x000fe400000000ff */
[----:B------:R-:W-:Y:S01]  /*89b0*/  PRMT R35, R35, 0x8880, RZ ;  /* 0x0000888023237816 */ /* 0x000fe200000000ff */
[----:B------:R-:W-:Y:S02]  /*89c0*/  VIADD R32, R32, 0xffffffff ;  /* 0xffffffff20207836 */ /* 0x000fe40000000000 */
[----:B------:R-:W-:Y:S02]  /*89d0*/  VIADD R33, R33, 0xffffffff ;  /* 0xffffffff21217836 */ /* 0x000fe40000000000 */
[----:B------:R-:W-:-:S02]  /*89e0*/  VIADD R34, R34, 0xffffffff ;  /* 0xffffffff22227836 */ /* 0x000fc40000000000 */
[----:B------:R-:W-:Y:S01]  /*89f0*/  VIADD R35, R35, 0xffffffff ;  /* 0xffffffff23237836 */ /* 0x000fe20000000000 */
[C---:B------:R-:W-:Y:S02]  /*8a00*/  SHF.L.U32 R32, R82.reuse, R32, RZ ;  /* 0x0000002052207219 */ /* 0x040fe400000006ff */
[C---:B------:R-:W-:Y:S02]  /*8a10*/  SHF.L.U32 R33, R82.reuse, R33, RZ ;  /* 0x0000002152217219 */ /* 0x040fe400000006ff */
[C---:B------:R-:W-:Y:S02]  /*8a20*/  SHF.L.U32 R34, R82.reuse, R34, RZ ;  /* 0x0000002252227219 */ /* 0x040fe400000006ff */
[----:B------:R-:W-:Y:S02]  /*8a30*/  SHF.L.U32 R35, R82, R35, RZ ;  /* 0x0000002352237219 */ /* 0x000fe400000006ff */
[----:B------:R-:W-:Y:S02]  /*8a40*/  LOP3.LUT R32, R32, 0x80000000, RZ, 0xfc, !PT ;  /* 0x8000000020207812 */ /* 0x000fe400078efcff */
[----:B------:R-:W-:-:S02]  /*8a50*/  LOP3.LUT R33, R33, 0x80000000, RZ, 0xfc, !PT ;  /* 0x8000000021217812 */ /* 0x000fc400078efcff */
[----:B------:R-:W-:Y:S02]  /*8a60*/  LOP3.LUT R34, R34, 0x80000000, RZ, 0xfc, !PT ;  /* 0x8000000022227812 */ /* 0x000fe400078efcff */
[----:B------:R-:W-:Y:S02]  /*8a70*/  LOP3.LUT R35, R35, 0x80000000, RZ, 0xfc, !PT ;  /* 0x8000000023237812 */ /* 0x000fe400078efcff */
[----:B------:R-:W-:Y:S02]  /*8a80*/  SEL R32, R32, 0x1ff, P5 ;  /* 0x000001ff20207807 */ /* 0x000fe40002800000 */
[----:B------:R-:W-:Y:S02]  /*8a90*/  SEL R33, R33, 0x1ff, P3 ;  /* 0x000001ff21217807 */ /* 0x000fe40001800000 */
[----:B------:R-:W-:Y:S02]  /*8aa0*/  SEL R34, R34, 0x1ff, P4 ;  /* 0x000001ff22227807 */ /* 0x000fe40002000000 */
[----:B------:R-:W-:-:S02]  /*8ab0*/  SEL R35, R35, 0x1ff, P6 ;  /* 0x000001ff23237807 */ /* 0x000fc40003000000 */
[----:B------:R-:W-:Y:S02]  /*8ac0*/  ISETP.NE.AND P5, PT, R36, RZ, PT ;  /* 0x000000ff2400720c */ /* 0x000fe40003fa5270 */
[----:B------:R-:W-:Y:S02]  /*8ad0*/  ISETP.NE.AND P3, PT, R39, RZ, PT ;  /* 0x000000ff2700720c */ /* 0x000fe40003f65270 */
[C---:B------:R-:W-:Y:S02]  /*8ae0*/  ISETP.NE.AND P4, PT, R37.reuse, RZ, PT ;  /* 0x000000ff2500720c */ /* 0x040fe40003f85270 */
[----:B------:R-:W-:Y:S02]  /*8af0*/  ISETP.NE.AND P6, PT, R38, RZ, PT ;  /* 0x000000ff2600720c */ /* 0x000fe40003fc5270 */
[----:B------:R-:W-:Y:S02]  /*8b00*/  PRMT R36, R36, 0x8880, RZ ;  /* 0x0000888024247816 */ /* 0x000fe400000000ff */
[----:B------:R-:W-:-:S02]  /*8b10*/  PRMT R37, R37, 0x8880, RZ ;  /* 0x0000888025257816 */ /* 0x000fc400000000ff */
        /* <DEDUP_REMOVED lines=188> */
[----:B------:R-:W-:Y:S02]  /*96e0*/  ISETP.NE.AND P3, PT, R71, RZ, PT ;  /* 0x000000ff4700720c */ /* 0x000fe40003f65270 */
        /* <DEDUP_REMOVED lines=23> */
[----:B------:R-:W-:Y:S02]  /*9860*/  ISETP.NE.AND P4, PT, R64, RZ, PT ;  /* 0x000000ff4000720c */ /* 0x000fe40003f85270 */
        /* <DEDUP_REMOVED lines=8> */
[----:B------:R-:W-:Y:S02]  /*98f0*/  VIADD R72, R72, 0xffffffff ;  /* 0xffffffff48487836 */ /* 0x000fe40000000000 */
[----:B------:R-:W-:Y:S02]  /*9900*/  VIADD R68, R68, 0xffffffff ;  /* 0xffffffff44447836 */ /* 0x000fe40000000000 */
[----:B------:R-:W-:-:S02]  /*9910*/  VIADD R64, R64, 0xffffffff ;  /* 0xffffffff40407836 */ /* 0x000fc40000000000 */
[----:B------:R-:W-:Y:S01]  /*9920*/  VIADD R0, R0, 0xffffffff ;  /* 0xffffffff00007836 */ /* 0x000fe20000000000 */
[C---:B------:R-:W-:Y:S02]  /*9930*/  SHF.L.U32 R83, R82.reuse, R83, RZ ;  /* 0x0000005352537219 */ /* 0x040fe400000006ff */
[C---:B------:R-:W-:Y:S02]  /*9940*/  SHF.L.U32 R84, R82.reuse, R84, RZ ;  /* 0x0000005452547219 */ /* 0x040fe400000006ff */
[C---:B------:R-:W-:Y:S02]  /*9950*/  SHF.L.U32 R87, R82.reuse, R87, RZ ;  /* 0x0000005752577219 */ /* 0x040fe400000006ff */
[C---:B------:R-:W-:Y:S02]  /*9960*/  SHF.L.U32 R72, R82.reuse, R72, RZ ;  /* 0x0000004852487219 */ /* 0x040fe400000006ff */
[C---:B------:R-:W-:Y:S02]  /*9970*/  SHF.L.U32 R68, R82.reuse, R68, RZ ;  /* 0x0000004452447219 */ /* 0x040fe400000006ff */
[----:B------:R-:W-:-:S02]  /*9980*/  SHF.L.U32 R64, R82, R64, RZ ;  /* 0x0000004052407219 */ /* 0x000fc400000006ff */
[----:B------:R-:W-:Y:S02]  /*9990*/  SHF.L.U32 R0, R82, R0, RZ ;  /* 0x0000000052007219 */ /* 0x000fe400000006ff */
[----:B------:R-:W-:Y:S02]  /*99a0*/  LOP3.LUT R74, R84, 0x80000000, RZ, 0xfc, !PT ;  /* 0x80000000544a7812 */ /* 0x000fe400078efcff */
[----:B------:R-:W-:Y:S02]  /*99b0*/  LOP3.LUT R87, R87, 0x80000000, RZ, 0xfc, !PT ;  /* 0x8000000057577812 */ /* 0x000fe400078efcff */
[----:B------:R-:W-:Y:S02]  /*99c0*/  LOP3.LUT R72, R72, 0x80000000, RZ, 0xfc, !PT ;  /* 0x8000000048487812 */ /* 0x000fe400078efcff */
[----:B------:R-:W-:Y:S02]  /*99d0*/  LOP3.LUT R64, R64, 0x80000000, RZ, 0xfc, !PT ;  /* 0x8000000040407812 */ /* 0x000fe400078efcff */
[----:B------:R-:W-:-:S02]  /*99e0*/  LOP3.LUT R68, R68, 0x80000000, RZ, 0xfc, !PT ;  /* 0x8000000044447812 */ /* 0x000fc400078efcff */
[----:B------:R-:W-:Y:S02]  /*99f0*/  LOP3.LUT R0, R0, 0x80000000, RZ, 0xfc, !PT ;  /* 0x8000000000007812 */ /* 0x000fe400078efcff */
[----:B------:R-:W-:Y:S01]  /*9a00*/  LOP3.LUT R83, R83, 0x80000000, RZ, 0xfc, !PT ;  /* 0x8000000053537812 */ /* 0x000fe200078efcff */
[----:B------:R0:W-:Y:S01]  /*9a10*/  STL.128 [R1+0x300], R4 ;  /* 0x0003000401007387 */ /* 0x0001e20000100c00 */
[----:B------:R-:W-:Y:S02]  /*9a20*/  SEL R87, R87, 0x1ff, P2 ;  /* 0x000001ff57577807 */ /* 0x000fe40001000000 */
[----:B------:R-:W-:Y:S02]  /*9a30*/  SEL R64, R64, 0x1ff, P4 ;  /* 0x000001ff40407807 */ /* 0x000fe40002000000 */
[----:B------:R-:W-:Y:S02]  /*9a40*/  SEL R68, R68, 0x1ff, P3 ;  /* 0x000001ff44447807 */ /* 0x000fe40001800000 */
[----:B------:R-:W-:-:S02]  /*9a50*/  SEL R84, R72, 0x1ff, P5 ;  /* 0x000001ff48547807 */ /* 0x000fc40002800000 */
[----:B------:R-:W-:Y:S02]  /*9a60*/  SEL R80, R0, 0x1ff, P6 ;  /* 0x000001ff00507807 */ /* 0x000fe40003000000 */
[----:B------:R-:W-:Y:S02]  /*9a70*/  SEL R74, R74, 0x1ff, P1 ;  /* 0x000001ff4a4a7807 */ /* 0x000fe40000800000 */
[----:B0-----:R-:W-:Y:S01]  /*9a80*/  SEL R4, R83, 0x1ff, P0 ;  /* 0x000001ff53047807 */ /* 0x001fe20000000000 */
        /* <DEDUP_REMOVED lines=10> */
[----:B------:R0:W-:Y:S04]  /*9b30*/  STL.128 [R1+0x310], R8 ;  /* 0x0003100801007387 */ /* 0x0001e80000100c00 */
        /* <DEDUP_REMOVED lines=17> */
[----:B------:R0:W-:Y:S04]  /*9c50*/  STL.64 [R1+0x2f8], R80 ;  /* 0x0002f85001007387 */ /* 0x0001e80000100a00 */
[----:B------:R0:W-:Y:S04]  /*9c60*/  STL.64 [R1+0x430], R74 ;  /* 0x0004304a01007387 */ /* 0x0001e80000100a00 */
        /* <DEDUP_REMOVED lines=21> */
[----:B------:R0:W-:Y:S01]  /*9dc0*/  STL [R1+0x2f4], R4 ;  /* 0x0002f40401007387 */ /* 0x0001e20000100800 */
[----:B------:R-:W-:-:S02]  /*9dd0*/  VIADD R2, R1, 0x304 ;  /* 0x0000030401027836 */ /* 0x000fc40000000000 */
[----:B------:R-:W-:Y:S02]  /*9de0*/  IMAD.MOV.U32 R0, RZ, RZ, R1 ;  /* 0x000000ffff007224 */ /* 0x000fe400078e0001 */
[----:B------:R-:W-:Y:S02]  /*9df0*/  VIADD R162, R1, 0x2f4 ;  /* 0x000002f401a27836 */ /* 0x000fe40000000000 */
[----:B------:R-:W-:Y:S02]  /*9e00*/  IMAD.MOV.U32 R3, RZ, RZ, RZ ;  /* 0x000000ffff037224 */ /* 0x000fe400078e00ff */
[----:B------:R-:W-:Y:S01]  /*9e10*/  IMAD.MOV.U32 R5, RZ, RZ, R2 ;  /* 0x000000ffff057224 */ /* 0x000fe200078e0002 */
[----:B0-----:R-:W-:-:S06]  /*9e20*/  UMOV UR4, URZ ;  /* 0x000000ff00047c82 */ /* 0x001fcc0008000000 */
.L_x_3557:
[----:B------:R-:W2:Y:S04]  /*9e30*/  LDL R8, [R5+-0x4] ;  /* 0xfffffc0005087983 */ /* 0x000ea80000100800 */
[----:B------:R-:W3:Y:S04]  /*9e40*/  LDL R4, [R5+-0x10] ;  /* 0xfffff00005047983 */ /* 0x000ee80000100800 */
[----:B------:R-:W4:Y:S04]  /*9e50*/  LDL R10, [R5+0x8] ;  /* 0x00000800050a7983 */ /* 0x000f280000100800 */
[----:B------:R-:W5:Y:S04]  /*9e60*/  LDL R12, [R5+-0xc] ;  /* 0xfffff400050c7983 */ /* 0x000f680000100800 */
[----:B------:R-:W5:Y:S04]  /*9e70*/  LDL R14, [R5] ;  /* 0x00000000050e7983 */ /* 0x000f680000100800 */
[----:B------:R-:W5:Y:S04]  /*9e80*/  LDL R16, [R5+0xc] ;  /* 0x00000c0005107983 */ /* 0x000f680000100800 */
[----:B------:R-:W5:Y:S04]  /*9e90*/  LDL R18, [R5+-0x8] ;  /* 0xfffff80005127983 */ /* 0x000f680000100800 */
        /* <DEDUP_REMOVED lines=67> */
.L_x_3506:
[----:B------:R-:W-:Y:S05]  /*a2d0*/  BSYNC.RECONVERGENT B0 ;  /* 0x0000000000007941 */ /* 0x000fea0003800200 */
.L_x_3505:
        /* <DEDUP_REMOVED lines=12> */
.L_x_3508:
[----:B------:R-:W-:Y:S05]  /*a3a0*/  BSYNC.RECONVERGENT B0 ;  /* 0x0000000000007941 */ /* 0x000fea0003800200 */
.L_x_3507:
        /* <DEDUP_REMOVED lines=12> */
.L_x_3510:
[----:B------:R-:W-:Y:S05]  /*a470*/  BSYNC.RECONVERGENT B0 ;  /* 0x0000000000007941 */ /* 0x000fea0003800200 */
.L_x_3509:
[----:B------:R-:W-:Y:S04]  /*a480*/  BSSY.RECONVERGENT B0, `(.L_x_3511) ;  /* 0x000000b000007945 */ /* 0x000fe80003800200 */
[----:B------:R-:W-:Y:S05]  /*a490*/  @!P4 BRA `(.L_x_3512) ;  /* 0x000000000024c947 */ /* 0x000fea0003800000 */
[----:B012---:R-:W-:-:S04]  /*a4a0*/  LOP3.LUT R9, R12, R7, RZ, 0x30, !PT ;  /* 0x000000070c097212 */ /* 0x007fc800078e30ff */
        /* <DEDUP_REMOVED lines=8> */
.L_x_3512:
[----:B------:R-:W-:Y:S05]  /*a530*/  BSYNC.RECONVERGENT B0 ;  /* 0x0000000000007941 */ /* 0x000fea0003800200 */
.L_x_3511:
[----:B------:R-:W-:Y:S04]  /*a540*/  BSSY.RECONVERGENT B0, `(.L_x_3513) ;  /* 0x000000b000007945 */ /* 0x000fe80003800200 */
[----:B------:R-:W-:Y:S05]  /*a550*/  @!P3 BRA `(.L_x_3514) ;  /* 0x000000000024b947 */ /* 0x000fea0003800000 */
[----:B0123--:R-:W-:-:S04]  /*a560*/  LOP3.LUT R9, R14, R7, RZ, 0x30, !PT ;  /* 0x000000070e097212 */ /* 0x00ffc800078e30ff */
        /* <DEDUP_REMOVED lines=8> */
.L_x_3514:
[----:B------:R-:W-:Y:S05]  /*a5f0*/  BSYNC.RECONVERGENT B0 ;  /* 0x0000000000007941 */ /* 0x000fea0003800200 */
.L_x_3513:
        /* <DEDUP_REMOVED lines=11> */
.L_x_3516:
[----:B------:R-:W-:Y:S05]  /*a6b0*/  BSYNC.RECONVERGENT B0 ;  /* 0x0000000000007941 */ /* 0x000fea0003800200 */
.L_x_3515:
        /* <DEDUP_REMOVED lines=11> */
.L_x_3518:
[----:B------:R-:W-:Y:S05]  /*a770*/  BSYNC.RECONVERGENT B0 ;  /* 0x0000000000007941 */ /* 0x000fea0003800200 */
.L_x_3517:
        /* <DEDUP_REMOVED lines=11> */
.L_x_3520:
[----:B------:R-:W-:Y:S05]  /*a830*/  BSYNC.RECONVERGENT B0 ;  /* 0x0000000000007941 */ /* 0x000fea0003800200 */
.L_x_3519:
        /* <DEDUP_REMOVED lines=11> */
.L_x_3522:
[----:B------:R-:W-:Y:S05]  /*a8f0*/  BSYNC.RECONVERGENT B0 ;  /* 0x0000000000007941 */ /* 0x000fea0003800200 */
.L_x_3521:
        /* <DEDUP_REMOVED lines=15> */
[----:B------:R-:W-:Y:S01]  /*a9f0*/  IMAD.MOV.U32 R24, RZ, RZ, -0x80000000 ;  /* 0x80000000ff187424 */ /* 0x000fe200078e00ff */
[----:B0-----:R-:W-:-:S04]  /*aa00*/  IADD3 R7, PT, PT, -R7, 0x1f, RZ ;  /* 0x0000001f07077810 */ /* 0x001fc80007ffe1ff */
[----:B------:R-:W-:-:S04]  /*aa10*/  SHF.R.U32.HI R7, RZ, R7, R24 ;  /* 0x00000007ff077219 */ /* 0x000fc80000011618 */
[----:B-1234-:R-:W-:-:S06]  /*aa20*/  LOP3.LUT R9, R7, R4, RZ, 0x3c, !PT ;  /* 0x0000000407097212 */ /* 0x01efcc00078e3cff */
        /* <DEDUP_REMOVED lines=8> */
.L_x_3524:
[----:B------:R-:W-:Y:S05]  /*aab0*/  BSYNC.RECONVERGENT B0 ;  /* 0x0000000000007941 */ /* 0x000fea0003800200 */
.L_x_3523:
        /* <DEDUP_REMOVED lines=17> */
.L_x_3526:
[----:B------:R-:W-:Y:S05]  /*abd0*/  BSYNC.RECONVERGENT B0 ;  /* 0x0000000000007941 */ /* 0x000fea0003800200 */
.L_x_3525:
        /* <DEDUP_REMOVED lines=17> */
.L_x_3528:
[----:B------:R-:W-:Y:S05]  /*acf0*/  BSYNC.RECONVERGENT B0 ;  /* 0x0000000000007941 */ /* 0x000fea0003800200 */
.L_x_3527:
        /* <DEDUP_REMOVED lines=17> */
.L_x_3530:
[----:B------:R-:W-:Y:S05]  /*ae10*/  BSYNC.RECONVERGENT B0 ;  /* 0x0000000000007941 */ /* 0x000fea0003800200 */
.L_x_3529:
        /* <DEDUP_REMOVED lines=17> */
.L_x_3532:
[----:B------:R-:W-:Y:S05]  /*af30*/  BSYNC.RECONVERGENT B0 ;  /* 0x0000000000007941 */ /* 0x000fea0003800200 */
.L_x_3531:
        /* <DEDUP_REMOVED lines=17> */
.L_x_3534:
[----:B------:R-:W-:Y:S05]  /*b050*/  BSYNC.RECONVERGENT B0 ;  /* 0x0000000000007941 */ /* 0x000fea0003800200 */
.L_x_3533:
        /* <DEDUP_REMOVED lines=17> */
.L_x_3536:
[----:B------:R-:W-:Y:S05]  /*b170*/  BSYNC.RECONVERGENT B0 ;  /* 0x0000000000007941 */ /* 0x000fea0003800200 */
.L_x_3535:
        /* <DEDUP_REMOVED lines=17> */
.L_x_3538:
[----:B------:R-:W-:Y:S05]  /*b290*/  BSYNC.RECONVERGENT B0 ;  /* 0x0000000000007941 */ /* 0x000fea0003800200 */
.L_x_3537:
        /* <DEDUP_REMOVED lines=14> */
[----:B--2---:R-:W-:-:S04]  /*b380*/  LOP3.LUT P0, RZ, R24, R9, RZ, 0xc0, !PT ;  /* 0x0000000918ff7212 */ /* 0x004fc8000780c0ff */
[----:B------:R-:W-:-:S04]  /*b390*/  SEL R24, R22, RZ, P0 ;  /* 0x000000ff16187207 */ /* 0x000fc80000000000 */
[----:B------:R-:W-:-:S07]  /*b3a0*/  LOP3.LUT R7, R7, R24, RZ, 0xfc, !PT ;  /* 0x0000001807077212 */ /* 0x000fce00078efcff */
.L_x_3540:
[----:B------:R-:W-:Y:S05]  /*b3b0*/  BSYNC.RECONVERGENT B0 ;  /* 0x0000000000007941 */ /* 0x000fea0003800200 */
.L_x_3539:
[----:B------:R-:W-:Y:S01]  /*b3c0*/  ISETP.NE.AND P0, PT, R7, RZ, PT ;  /* 0x000000ff0700720c */ /* 0x000fe20003f05270 */
[----:B------:R-:W-:Y:S01]  /*b3d0*/  UISETP.NE.AND UP0, UPT, UR4, 0x9, UPT ;  /* 0x000000090400788c */ /* 0x000fe2000bf05270 */
[----:B------:R-:W-:Y:S01]  /*b3e0*/  BSSY.RECONVERGENT B0, `(.L_x_3541) ;  /* 0x0000089000007945 */ /* 0x000fe20003800200 */
[----:B-1234-:R-:W-:-:S10]  /*b3f0*/  IMAD.MOV.U32 R9, RZ, RZ, RZ ;  /* 0x000000ffff097224 */ /* 0x01efd400078e00ff */
[----:B------:R-:W-:Y:S05]  /*b400*/  @!P0 BRA `(.L_x_3542) ;  /* 0x0000000800188947 */ /* 0x000fea0003800000 */
[-C--:B------:R-:W-:Y:S01]  /*b410*/  LOP3.LUT R9, R4, R7.reuse, RZ, 0xc0, !PT ;  /* 0x0000000704097212 */ /* 0x080fe200078ec0ff */
        /* <DEDUP_REMOVED lines=8> */
[-C--:B------:R-:W-:Y:S02]  /*b4a0*/  LOP3.LUT R13, R14, R7.reuse, RZ, 0xc0, !PT ;  /* 0x000000070e0d7212 */ /* 0x080fe400078ec0ff */
[----:B------:R-:W-:Y:S02]  /*b4b0*/  P2R R19, PR, RZ, 0x2 ;  /* 0x00000002ff137803 */ /* 0x000fe40000000000 */
[----:B------:R-:W-:Y:S02]  /*b4c0*/  ISETP.NE.AND P1, PT, R13, R14, PT ;  /* 0x0000000e0d00720c */ /* 0x000fe40003f25270 */
[----:B------:R-:W-:-:S02]  /*b4d0*/  LOP3.LUT R17, R18, R7, RZ, 0xc0, !PT ;  /* 0x0000000712117212 */ /* 0x000fc400078ec0ff */
[-C--:B------:R-:W-:Y:S02]  /*b4e0*/  LOP3.LUT R13, R20, R7.reuse, RZ, 0xc0, !PT ;  /* 0x00000007140d7212 */ /* 0x080fe400078ec0ff */
[----:B0-----:R-:W-:-:S04]  /*b4f0*/  @!P3 LOP3.LUT R11, R4, R7, RZ, 0x30, !PT ;  /* 0x00000007040bb212 */ /* 0x001fc800078e30ff */
        /* <DEDUP_REMOVED lines=13> */
[----:B------:R-:W-:Y:S02]  /*b5d0*/  ISETP.NE.AND P3, PT, R17, R18, PT ;  /* 0x000000121100720c */ /* 0x000fe40003f65270 */
[----:B------:R-:W-:Y:S02]  /*b5e0*/  ISETP.NE.AND P4, PT, R13, R20, PT ;  /* 0x000000140d00720c */ /* 0x000fe40003f85270 */
[----:B0-----:R-:W-:Y:S01]  /*b5f0*/  LOP3.LUT R11, R22, R7, RZ, 0xc0, !PT ;  /* 0x00000007160b7212 */ /* 0x001fe200078ec0ff */
        /* <DEDUP_REMOVED lines=9> */
.L_x_3544:
[----:B------:R-:W-:Y:S05]  /*b690*/  BSYNC.RECONVERGENT B1 ;  /* 0x0000000000017941 */ /* 0x000fea0003800200 */
.L_x_3543:
[----:B------:R-:W-:Y:S01]  /*b6a0*/  ISETP.EQ.AND P3, PT, R28, 0x2, !P3 ;  /* 0x000000021c00780c */ /* 0x000fe20005f62270 */
[----:B------:R-:W-:Y:S01]  /*b6b0*/  BSSY.RECONVERGENT B1, `(.L_x_3545) ;  /* 0x0000014000017945 */ /* 0x000fe20003800200 */
[----:B------:R-:W-:Y:S02]  /*b6c0*/  ISETP.NE.AND P6, PT, R19, RZ, PT ;  /* 0x000000ff1300720c */ /* 0x000fe40003fc5270 */
[----:B------:R-:W-:Y:S02]  /*b6d0*/  ISETP.NE.AND P5, PT, R11, R22, PT ;  /* 0x000000160b00720c */ /* 0x000fe40003fa5270 */
[----:B------:R-:W-:Y:S02]  /*b6e0*/  P2R R11, PR, RZ, 0x8 ;  /* 0x00000008ff0b7803 */ /* 0x000fe40000000000 */
[----:B------:R-:W-:Y:S02]  /*b6f0*/  ISETP.EQ.AND P6, PT, R23, 0x2, !P6 ;  /* 0x000000021700780c */ /* 0x000fe400077c2270 */
[----:B------:R-:W-:-:S02]  /*b700*/  ISETP.GT.AND P3, PT, R10, -0x1, PT ;  /* 0xffffffff0a00780c */ /* 0x000fc40003f64270 */
[----:B------:R-:W-:Y:S02]  /*b710*/  ISETP.EQ.AND P0, PT, R25, 0x2, !P0 ;  /* 0x000000021900780c */ /* 0x000fe40004702270 */
[----:B------:R-:W-:Y:S02]  /*b720*/  ISETP.EQ.AND P1, PT, R26, 0x2, !P1 ;  /* 0x000000021a00780c */ /* 0x000fe40004f22270 */
[----:B------:R-:W-:Y:S02]  /*b730*/  ISETP.EQ.AND P2, PT, R27, 0x2, !P2 ;  /* 0x000000021b00780c */ /* 0x000fe40005742270 */
[----:B------:R-:W-:Y:S02]  /*b740*/  ISETP.EQ.AND P4, PT, R29, 0x2, !P4 ;  /* 0x000000021d00780c */ /* 0x000fe40006782270 */
[----:B------:R-:W-:-:S03]  /*b750*/  ISETP.EQ.AND P5, PT, R30, 0x2, !P5 ;  /* 0x000000021e00780c */ /* 0x000fc60006fa2270 */
[----:B------:R-:W-:Y:S10]  /*b760*/  @P6 BRA P3, `(.L_x_3546) ;  /* 0x0000000000206947 */ /* 0x000ff40001800000 */
[----:B0-----:R-:W-:-:S04]  /*b770*/  LOP3.LUT R4, R10, R7, RZ, 0x30, !PT ;  /* 0x000000070a047212 */ /* 0x001fc800078e30ff */
[----:B------:R-:W0:Y:S02]  /*b780*/  POPC R8, R4 ;  /* 0x0000000400087309 */ /* 0x000e240000000000 */
[----:B0-----:R-:W-:-:S13]  /*b790*/  ISETP.NE.AND P3, PT, R8, 0x1, PT ;  /* 0x000000010800780c */ /* 0x001fda0003f65270 */
[----:B------:R-:W-:-:S04]  /*b7a0*/  @!P3 LOP3.LUT R4, R4, 0x80000000, RZ, 0xfc, !PT ;  /* 0x800000000404b812 */ /* 0x000fc800078efcff */
[----:B------:R-:W-:Y:S01]  /*b7b0*/  ISETP.NE.AND P3, PT, R10, R4, PT ;  /* 0x000000040a00720c */ /* 0x000fe20003f65270 */
[----:B------:R1:W-:Y:S03]  /*b7c0*/  STL [R5+0x8], R4 ;  /* 0x0000080405007387 */ /* 0x0003e60000100800 */
[----:B------:R-:W-:-:S04]  /*b7d0*/  SEL R8, RZ, 0x1, !P3 ;  /* 0x00000001ff087807 */ /* 0x000fc80005800000 */
[----:B------:R-:W-:-:S07]  /*b7e0*/  LOP3.LUT R9, R9, R8, RZ, 0xfc, !PT ;  /* 0x0000000809097212 */ /* 0x000fce00078efcff */
.L_x_3546:
[----:B------:R-:W-:Y:S05]  /*b7f0*/  BSYNC.RECONVERGENT B1 ;  /* 0x0000000000017941 */ /* 0x000fea0003800200 */
.L_x_3545:
[----:B------:R-:W-:Y:S01]  /*b800*/  ISETP.GT.AND P6, PT, R12, -0x1, PT ;  /* 0xffffffff0c00780c */ /* 0x000fe20003fc4270 */
[----:B------:R-:W-:Y:S01]  /*b810*/  BSSY.RECONVERGENT B1, `(.L_x_3547) ;  /* 0x000000b000017945 */ /* 0x000fe20003800200 */
[----:B------:R-:W-:-:S11]  /*b820*/  ISETP.GT.AND P3, PT, R14, -0x1, PT ;  /* 0xffffffff0e00780c */ /* 0x000fd60003f64270 */
[----:B------:R-:W-:Y:S05]  /*b830*/  @P0 BRA P6, `(.L_x_3548) ;  /* 0x0000000000200947 */ /* 0x000fea0003000000 */
[----:B01----:R-:W-:-:S04]  /*b840*/  LOP3.LUT R4, R12, R7, RZ, 0x30, !PT ;  /* 0x000000070c047212 */ /* 0x003fc800078e30ff */
[----:B------:R-:W0:Y:S02]  /*b850*/  POPC R8, R4 ;  /* 0x0000000400087309 */ /* 0x000e240000000000 */
[----:B0-----:R-:W-:-:S13]  /*b860*/  ISETP.NE.AND P0, PT, R8, 0x1, PT ;  /* 0x000000010800780c */ /* 0x001fda0003f05270 */
[----:B------:R-:W-:-:S04]  /*b870*/  @!P0 LOP3.LUT R4, R4, 0x80000000, RZ, 0xfc, !PT ;  /* 0x8000000004048812 */ /* 0x000fc800078efcff */
[----:B------:R-:W-:Y:S01]  /*b880*/  ISETP.NE.AND P0, PT, R12, R4, PT ;  /* 0x000000040c00720c */ /* 0x000fe20003f05270 */
[----:B------:R2:W-:Y:S03]  /*b890*/  STL [R5+-0xc], R4 ;  /* 0xfffff40405007387 */ /* 0x0005e60000100800 */
[----:B------:R-:W-:-:S04]  /*b8a0*/  SEL R8, RZ, 0x1, !P0 ;  /* 0x00000001ff087807 */ /* 0x000fc80004000000 */
[----:B------:R-:W-:-:S07]  /*b8b0*/  LOP3.LUT R9, R9, R8, RZ, 0xfc, !PT ;  /* 0x0000000809097212 */ /* 0x000fce00078efcff */
.L_x_3548:
[----:B------:R-:W-:Y:S05]  /*b8c0*/  BSYNC.RECONVERGENT B1 ;  /* 0x0000000000017941 */ /* 0x000fea0003800200 */
.L_x_3547:
[----:B------:R-:W-:Y:S04]  /*b8d0*/  BSSY.RECONVERGENT B1, `(.L_x_3549) ;  /* 0x000000a000017945 */ /* 0x000fe80003800200 */
[----:B------:R-:W-:Y:S05]  /*b8e0*/  @P1 BRA P3, `(.L_x_3550) ;  /* 0x0000000000201947 */ /* 0x000fea0001800000 */
[----:B012---:R-:W-:-:S04]  /*b8f0*/  LOP3.LUT R4, R14, R7, RZ, 0x30, !PT ;  /* 0x000000070e047212 */ /* 0x007fc800078e30ff */
[----:B------:R-:W0:Y:S02]  /*b900*/  POPC R8, R4 ;  /* 0x0000000400087309 */ /* 0x000e240000000000 */
[----:B0-----:R-:W-:-:S13]  /*b910*/  ISETP.NE.AND P0, PT, R8, 0x1, PT ;  /* 0x000000010800780c */ /* 0x001fda0003f05270 */
[----:B------:R-:W-:-:S04]  /*b920*/  @!P0 LOP3.LUT R4, R4, 0x80000000, RZ, 0xfc, !PT ;  /* 0x8000000004048812 */ /* 0x000fc800078efcff */
[----:B------:R-:W-:Y:S01]  /*b930*/  ISETP.NE.AND P0, PT, R14, R4, PT ;  /* 0x000000040e00720c */ /* 0x000fe20003f05270 */
[----:B------:R3:W-:Y:S03]  /*b940*/  STL [R5], R4 ;  /* 0x0000000405007387 */ /* 0x0007e60000100800 */
[----:B------:R-:W-:-:S04]  /*b950*/  SEL R8, RZ, 0x1, !P0 ;  /* 0x00000001ff087807 */ /* 0x000fc80004000000 */
[----:B------:R-:W-:-:S07]  /*b960*/  LOP3.LUT R9, R9, R8, RZ, 0xfc, !PT ;  /* 0x0000000809097212 */ /* 0x000fce00078efcff */
.L_x_3550:
[----:B------:R-:W-:Y:S05]  /*b970*/  BSYNC.RECONVERGENT B1 ;  /* 0x0000000000017941 */ /* 0x000fea0003800200 */
.L_x_3549:
[----:B------:R-:W-:Y:S01]  /*b980*/  ISETP.GT.AND P6, PT, R16, -0x1, PT ;  /* 0xffffffff1000780c */ /* 0x000fe20003fc4270 */
[----:B------:R-:W-:Y:S01]  /*b990*/  BSSY.RECONVERGENT B1, `(.L_x_3551) ;  /* 0x000000d000017945 */ /* 0x000fe20003800200 */
[----:B------:R-:W-:Y:S02]  /*b9a0*/  ISETP.GT.AND P0, PT, R18, -0x1, PT ;  /* 0xffffffff1200780c */ /* 0x000fe40003f04270 */
[----:B------:R-:W-:Y:S02]  /*b9b0*/  ISETP.GT.AND P1, PT, R20, -0x1, PT ;  /* 0xffffffff1400780c */ /* 0x000fe40003f24270 */
[----:B------:R-:W-:-:S07]  /*b9c0*/  ISETP.GT.AND P3, PT, R22, -0x1, PT ;  /* 0xffffffff1600780c */ /* 0x000fce0003f64270 */
[----:B------:R-:W-:Y:S06]  /*b9d0*/  @P2 BRA P6, `(.L_x_3552) ;  /* 0x0000000000202947 */ /* 0x000fec0003000000 */
        /* <DEDUP_REMOVED lines=8> */
.L_x_3552:
[----:B------:R-:W-:Y:S05]  /*ba60*/  BSYNC.RECONVERGENT B1 ;  /* 0x0000000000017941 */ /* 0x000fea0003800200 */
.L_x_3551:
[----:B------:R-:W-:Y:S01]  /*ba70*/  ISETP.NE.AND P2, PT, R11, RZ, PT ;  /* 0x000000ff0b00720c */ /* 0x000fe20003f45270 */
[----:B------:R-:W-:-:S12]  /*ba80*/  BSSY.RECONVERGENT B1, `(.L_x_3553) ;  /* 0x000000a000017945 */ /* 0x000fd80003800200 */
        /* <DEDUP_REMOVED lines=9> */
.L_x_3554:
[----:B------:R-:W-:Y:S05]  /*bb20*/  BSYNC.RECONVERGENT B1 ;  /* 0x0000000000017941 */ /* 0x000fea0003800200 */
.L_x_3553:
        /* <DEDUP_REMOVED lines=10> */
.L_x_3556:
[----:B------:R-:W-:Y:S05]  /*bbd0*/  BSYNC.RECONVERGENT B1 ;  /* 0x0000000000017941 */ /* 0x000fea0003800200 */
.L_x_3555:
        /* <DEDUP_REMOVED lines=9> */
.L_x_3542:
[----:B------:R-:W-:Y:S05]  /*bc70*/  BSYNC.RECONVERGENT B0 ;  /* 0x0000000000007941 */ /* 0x000fea0003800200 */
.L_x_3541:
[----:B------:R-:W-:Y:S01]  /*bc80*/  LOP3.LUT R3, R6, R3, R9, 0xfe, !PT ;  /* 0x0000000306037212 */ /* 0x000fe200078efe09 */
[----:B01234-:R-:W-:Y:S01]  /*bc90*/  VIADD R5, R5, 0x24 ;  /* 0x0000002405057836 */ /* 0x01ffe20000000000 */
[----:B------:R-:W-:Y:S06]  /*bca0*/  BRA.U UP0, `(.L_x_3557) ;  /* 0xffffffe100607547 */ /* 0x000fec000b83ffff */
[----:B------:R-:W-:Y:S01]  /*bcb0*/  ISETP.NE.AND P0, PT, R3, 0x3, PT ;  /* 0x000000030300780c */ /* 0x000fe20003f05270 */
[----:B------:R-:W-:-:S12]  /*bcc0*/  BSSY.RECONVERGENT B0, `(.L_x_3558) ;  /* 0x0000ef8000007945 */ /* 0x000fd80003800200 */
[----:B------:R-:W-:Y:S05]  /*bcd0*/  @!P0 BRA `(.L_x_3559) ;  /* 0x000000ec00d88947 */ /* 0x000fea0003800000 */
[----:B------:R-:W-:-:S07]  /*bce0*/  IMAD.MOV.U32 R5, RZ, RZ, RZ ;  /* 0x000000ffff057224 */ /* 0x000fce00078e00ff */
.L_x_3614:
        /* <DEDUP_REMOVED lines=56> */
[----:B------:R-:W-:Y:S01]  /*c070*/  @!P2 LOP3.LUT R9, R6, R9, RZ, 0xfc, !PT ;  /* 0x000000090609a212 */ /* 0x000fe200078efcff */
[----:B------:R-:W-:Y:S01]  /*c080*/  IMAD.MOV.U32 R6, RZ, RZ, RZ ;  /* 0x000000ffff067224 */ /* 0x000fe200078e00ff */
[----:B------:R-:W-:Y:S02]  /*c090*/  ISETP.GE.AND P2, PT, R16, RZ, PT ;  /* 0x000000ff1000720c */ /* 0x000fe40003f46270 */
[----:B------:R-:W-:-:S13]  /*c0a0*/  ISETP.GT.AND P0, PT, R9, -0x1, PT ;  /* 0xffffffff0900780c */ /* 0x000fda0003f04270 */
[----:B------:R-:W-:Y:S05]  /*c0b0*/  @P0 BRA `(.L_x_3561) ;  /* 0x00000000000c0947 */ /* 0x000fea0003800000 */
[----:B------:R0:W-:Y:S04]  /*c0c0*/  STL [R1+0x2f4], RZ ;  /* 0x0002f4ff01007387 */ /* 0x0001e80000100800 */
[----:B------:R0:W5:Y:S01]  /*c0d0*/  LDL R4, [R7] ;  /* 0x0000000007047983 */ /* 0x0001620000100800 */
[----:B------:R-:W-:-:S07]  /*c0e0*/  IMAD.MOV.U32 R6, RZ, RZ, 0x3 ;  /* 0x00000003ff067424 */ /* 0x000fce00078e00ff */
.L_x_3561:
[----:B------:R-:W-:Y:S05]  /*c0f0*/  BSYNC.RECONVERGENT B1 ;  /* 0x0000000000017941 */ /* 0x000fea0003800200 */
.L_x_3560:
        /* <DEDUP_REMOVED lines=13> */
.L_x_3563:
[----:B------:R-:W-:Y:S05]  /*c1d0*/  BSYNC.RECONVERGENT B1 ;  /* 0x0000000000017941 */ /* 0x000fea0003800200 */
.L_x_3562:
        /* <DEDUP_REMOVED lines=12> */
.L_x_3565:
[----:B------:R-:W-:Y:S05]  /*c2a0*/  BSYNC.RECONVERGENT B1 ;  /* 0x0000000000017941 */ /* 0x000fea0003800200 */
.L_x_3564:
        /* <DEDUP_REMOVED lines=12> */
.L_x_3567:
[----:B------:R-:W-:Y:S05]  /*c370*/  BSYNC.RECONVERGENT B1 ;  /* 0x0000000000017941 */ /* 0x000fea0003800200 */
.L_x_3566:
[----:B------:R-:W-:Y:S04]  /*c380*/  BSSY.RECONVERGENT B1, `(.L_x_3568) ;  /* 0x000000b000017945 */ /* 0x000fe80003800200 */
[----:B------:R-:W-:Y:S05]  /*c390*/  @!P4 BRA `(.L_x_3569) ;  /* 0x000000000024c947 */ /* 0x000fea0003800000 */
        /* <DEDUP_REMOVED lines=9> */
.L_x_3569:
[----:B------:R-:W-:Y:S05]  /*c430*/  BSYNC.RECONVERGENT B1 ;  /* 0x0000000000017941 */ /* 0x000fea0003800200 */
.L_x_3568:
        /* <DEDUP_REMOVED lines=11> */
.L_x_3571:
[----:B------:R-:W-:Y:S05]  /*c4f0*/  BSYNC.RECONVERGENT B1 ;  /* 0x0000000000017941 */ /* 0x000fea0003800200 */
.L_x_3570:
        /* <DEDUP_REMOVED lines=11> */
.L_x_3573:
[----:B------:R-:W-:Y:S05]  /*c5b0*/  BSYNC.RECONVERGENT B1 ;  /* 0x0000000000017941 */ /* 0x000fea0003800200 */
.L_x_3572:
        /* <DEDUP_REMOVED lines=11> */
.L_x_3575:
[----:B------:R-:W-:Y:S05]  /*c670*/  BSYNC.RECONVERGENT B1 ;  /* 0x0000000000017941 */ /* 0x000fea0003800200 */
.L_x_3574:
        /* <DEDUP_REMOVED lines=11> */
.L_x_3577:
[----:B------:R-:W-:Y:S05]  /*c730*/  BSYNC.RECONVERGENT B1 ;  /* 0x0000000000017941 */ /* 0x000fea0003800200 */
.L_x_3576:
        /* <DEDUP_REMOVED lines=11> */
.L_x_3579:
[----:B------:R-:W-:Y:S05]  /*c7f0*/  BSYNC.RECONVERGENT B1 ;  /* 0x0000000000017941 */ /* 0x000fea0003800200 */
.L_x_3578:
        /* <DEDUP_REMOVED lines=27> */
.L_x_3581:
[----:B------:R-:W-:Y:S05]  /*c9b0*/  BSYNC.RECONVERGENT B1 ;  /* 0x0000000000017941 */ /* 0x000fea0003800200 */
.L_x_3580:
        /* <DEDUP_REMOVED lines=17> */
.L_x_3583:
[----:B------:R-:W-:Y:S05]  /*cad0*/  BSYNC.RECONVERGENT B1 ;  /* 0x0000000000017941 */ /* 0x000fea0003800200 */
.L_x_3582:
        /* <DEDUP_REMOVED lines=17> */
.L_x_3585:
[----:B------:R-:W-:Y:S05]  /*cbf0*/  BSYNC.RECONVERGENT B1 ;  /* 0x0000000000017941 */ /* 0x000fea0003800200 */
.L_x_3584:
        /* <DEDUP_REMOVED lines=17> */
.L_x_3587:
[----:B------:R-:W-:Y:S05]  /*cd10*/  BSYNC.RECONVERGENT B1 ;  /* 0x0000000000017941 */ /* 0x000fea0003800200 */
.L_x_3586:
        /* <DEDUP_REMOVED lines=17> */
.L_x_3589:
[----:B------:R-:W-:Y:S05]  /*ce30*/  BSYNC.RECONVERGENT B1 ;  /* 0x0000000000017941 */ /* 0x000fea0003800200 */
.L_x_3588:
        /* <DEDUP_REMOVED lines=17> */
.L_x_3591:
[----:B------:R-:W-:Y:S05]  /*cf50*/  BSYNC.RECONVERGENT B1 ;  /* 0x0000000000017941 */ /* 0x000fea0003800200 */
.L_x_3590:
        /* <DEDUP_REMOVED lines=17> */
.L_x_3593:
[----:B------:R-:W-:Y:S05]  /*d070*/  BSYNC.RECONVERGENT B1 ;  /* 0x0000000000017941 */ /* 0x000fea0003800200 */
.L_x_3592:
        /* <DEDUP_REMOVED lines=17> */
.L_x_3595:
[----:B------:R-:W-:Y:S05]  /*d190*/  BSYNC.RECONVERGENT B1 ;  /* 0x0000000000017941 */ /* 0x000fea0003800200 */
.L_x_3594:
        /* <DEDUP_REMOVED lines=19> */
.L_x_3597:
[----:B------:R-:W-:Y:S05]  /*d2d0*/  BSYNC.RECONVERGENT B1 ;  /* 0x0000000000017941 */ /* 0x000fea0003800200 */
.L_x_3596:
[----:B------:R-:W-:Y:S01]  /*d2e0*/  ISETP.NE.AND P0, PT, R9, RZ, PT ;  /* 0x000000ff0900720c */ /* 0x000fe20003f05270 */
[----:B------:R-:W-:Y:S01]  /*d2f0*/  BSSY.RECONVERGENT B1, `(.L_x_3598) ;  /* 0x0000085000017945 */ /* 0x000fe20003800200 */
[----:B--234-:R-:W-:-:S11]  /*d300*/  IMAD.MOV.U32 R11, RZ, RZ, RZ ;  /* 0x000000ffff0b7224 */ /* 0x01cfd600078e00ff */
        /* <DEDUP_REMOVED lines=9> */
[----:B------:R-:W-:Y:S02]  /*d3a0*/  LOP3.LUT R19, R16, R9, RZ, 0xc0, !PT ;  /* 0x0000000910137212 */ /* 0x000fe400078ec0ff */
[----:B------:R-:W-:-:S09]  /*d3b0*/  ISETP.NE.AND P3, PT, R17, R14, PT ;  /* 0x0000000e1100720c */ /* 0x000fd20003f65270 */
[----:B-1----:R-:W-:-:S04]  /*d3c0*/  @!P0 LOP3.LUT R13, R4, R9, RZ, 0x30, !PT ;  /* 0x00000009040d8212 */ /* 0x002fc800078e30ff */
        /* <DEDUP_REMOVED lines=8> */
[----:B------:R-:W-:Y:S01]  /*d450*/  LOP3.LUT R15, R12, R9, RZ, 0xc0, !PT ;  /* 0x000000090c0f7212 */ /* 0x000fe200078ec0ff */
[----:B------:R1:W-:Y:S01]  /*d460*/  @!P0 STL [R7], R13 ;  /* 0x0000000d07008387 */ /* 0x0003e20000100800 */
[----:B------:R-:W-:Y:S02]  /*d470*/  @!P0 ISETP.NE.AND P2, PT, R4, R13, PT ;  /* 0x0000000d0400820c */ /* 0x000fe40003f45270 */
[----:B------:R-:W-:Y:S02]  /*d480*/  ISETP.NE.AND P4, PT, R15, R12, PT ;  /* 0x0000000c0f00720c */ /* 0x000fe40003f85270 */
[----:B------:R-:W-:-:S02]  /*d490*/  LOP3.LUT R15, R18, R9, RZ, 0xc0, !PT ;  /* 0x00000009120f7212 */ /* 0x000fc400078ec0ff */
[----:B------:R-:W-:Y:S02]  /*d4a0*/  @!P0 SEL R11, RZ, 0x1, !P2 ;  /* 0x00000001ff0b8807 */ /* 0x000fe40005000000 */
[----:B------:R-:W-:Y:S02]  /*d4b0*/  ISETP.NE.AND P2, PT, R19, R16, PT ;  /* 0x000000101300720c */ /* 0x000fe40003f45270 */
[----:B------:R-:W-:Y:S02]  /*d4c0*/  ISETP.EQ.AND P1, PT, R25, 0x2, !P1 ;  /* 0x000000021900780c */ /* 0x000fe40004f22270 */
[----:B-1----:R-:W-:Y:S02]  /*d4d0*/  LOP3.LUT R13, R20, R9, RZ, 0xc0, !PT ;  /* 0x00000009140d7212 */ /* 0x002fe400078ec0ff */
[----:B------:R-:W-:Y:S01]  /*d4e0*/  ISETP.NE.AND P0, PT, R15, R18, PT ;  /* 0x000000120f00720c */ /* 0x000fe20003f05270 */
[----:B------:R-:W-:-:S12]  /*d4f0*/  @P5 BRA P6, `(.L_x_3601) ;  /* 0x0000000000205947 */ /* 0x000fd80003000000 */
        /* <DEDUP_REMOVED lines=8> */
.L_x_3601:
[----:B------:R-:W-:Y:S05]  /*d580*/  BSYNC.RECONVERGENT B2 ;  /* 0x0000000000027941 */ /* 0x000fea0003800200 */
.L_x_3600:
        /* <DEDUP_REMOVED lines=10> */
[----:B------:R2:W-:Y:S03]  /*d630*/  STL [R7+0xd8], R4 ;  /* 0x0000d80407007387 */ /* 0x0005e60000100800 */
[----:B------:R-:W-:-:S04]  /*d640*/  SEL R8, RZ, 0x1, !P1 ;  /* 0x00000001ff087807 */ /* 0x000fc80004800000 */
[----:B------:R-:W-:-:S07]  /*d650*/  LOP3.LUT R11, R11, R8, RZ, 0xfc, !PT ;  /* 0x000000080b0b7212 */ /* 0x000fce00078efcff */
.L_x_3603:
[----:B------:R-:W-:Y:S05]  /*d660*/  BSYNC.RECONVERGENT B2 ;  /* 0x0000000000027941 */ /* 0x000fea0003800200 */
.L_x_3602:
        /* <DEDUP_REMOVED lines=18> */
.L_x_3605:
[----:B------:R-:W-:Y:S05]  /*d790*/  BSYNC.RECONVERGENT B2 ;  /* 0x0000000000027941 */ /* 0x000fea0003800200 */
.L_x_3604:
[----:B------:R-:W-:Y:S01]  /*d7a0*/  ISETP.GT.AND P6, PT, R14, -0x1, PT ;  /* 0xffffffff0e00780c */ /* 0x000fe20003fc4270 */
[----:B------:R-:W-:Y:S01]  /*d7b0*/  BSSY.RECONVERGENT B2, `(.L_x_3606) ;  /* 0x000000b000027945 */ /* 0x000fe20003800200 */
[----:B------:R-:W-:-:S11]  /*d7c0*/  ISETP.GT.AND P4, PT, R16, -0x1, PT ;  /* 0xffffffff1000780c */ /* 0x000fd60003f84270 */
        /* <DEDUP_REMOVED lines=9> */
.L_x_3607:
[----:B------:R-:W-:Y:S05]  /*d860*/  BSYNC.RECONVERGENT B2 ;  /* 0x0000000000027941 */ /* 0x000fea0003800200 */
.L_x_3606:
        /* <DEDUP_REMOVED lines=10> */
.L_x_3609:
[----:B------:R-:W-:Y:S05]  /*d910*/  BSYNC.RECONVERGENT B2 ;  /* 0x0000000000027941 */ /* 0x000fea0003800200 */
.L_x_3608:
        /* <DEDUP_REMOVED lines=13> */
.L_x_3611:
[----:B------:R-:W-:Y:S05]  /*d9f0*/  BSYNC.RECONVERGENT B2 ;  /* 0x0000000000027941 */ /* 0x000fea0003800200 */
.L_x_3610:
        /* <DEDUP_REMOVED lines=10> */
.L_x_3613:
[----:B------:R-:W-:Y:S05]  /*daa0*/  BSYNC.RECONVERGENT B2 ;  /* 0x0000000000027941 */ /* 0x000fea0003800200 */
.L_x_3612:
        /* <DEDUP_REMOVED lines=9> */
.L_x_3599:
[----:B------:R-:W-:Y:S05]  /*db40*/  BSYNC.RECONVERGENT B1 ;  /* 0x0000000000017941 */ /* 0x000fea0003800200 */
.L_x_3598:
[----:B------:R-:W-:Y:S02]  /*db50*/  ISETP.NE.AND P0, PT, R21, RZ, PT ;  /* 0x000000ff1500720c */ /* 0x000fe40003f05270 */
[----:B------:R-:W-:-:S11]  /*db60*/  LOP3.LUT R3, R6, R3, R11, 0xfe, !PT ;  /* 0x0000000306037212 */ /* 0x000fd600078efe0b */
[----:B------:R-:W-:Y:S05]  /*db70*/  @P0 BRA `(.L_x_3614) ;  /* 0xffffffe0005c0947 */ /* 0x000fea000383ffff */
[----:B------:R-:W-:-:S13]  /*db80*/  ISETP.NE.AND P0, PT, R3, 0x3, PT ;  /* 0x000000030300780c */ /* 0x000fda0003f05270 */
[----:B------:R-:W-:Y:S05]  /*db90*/  @!P0 BRA `(.L_x_3559) ;  /* 0x000000d000288947 */ /* 0x000fea0003800000 */
[----:B------:R-:W-:Y:S02]  /*dba0*/  IMAD.MOV.U32 R8, RZ, RZ, RZ ;  /* 0x000000ffff087224 */ /* 0x000fe400078e00ff */
[----:B------:R-:W-:-:S07]  /*dbb0*/  VIADD R5, R1, 0x31c ;  /* 0x0000031c01057836 */ /* 0x000fce0000000000 */
.L_x_3668:
[C---:B------:R-:W-:Y:S02]  /*dbc0*/  IMAD R28, R8.reuse, 0x24, R5 ;  /* 0x00000024081c7824 */ /* 0x040fe400078e0205 */
[----:B------:R-:W-:Y:S02]  /*dbd0*/  VIADD R8, R8, 0x3 ;  /* 0x0000000308087836 */ /* 0x000fe40000000000 */
[----:B01234-:R-:W-:-:S03]  /*dbe0*/  IMAD.MOV.U32 R7, RZ, RZ, RZ ;  /* 0x000000ffff077224 */ /* 0x01ffc600078e00ff */
[----:B------:R-:W-:-:S04]  /*dbf0*/  ISETP.GE.U32.AND P0, PT, R8, 0x9, PT ;  /* 0x000000090800780c */ /* 0x000fc80003f06070 */
[----:B------:R-:W-:-:S09]  /*dc00*/  P2R R21, PR, RZ, 0x1 ;  /* 0x00000001ff157803 */ /* 0x000fd20000000000 */
.L_x_3667:
        /* <DEDUP_REMOVED lines=73> */
.L_x_3616:
[----:B------:R-:W-:Y:S05]  /*e0a0*/  BSYNC.RECONVERGENT B1 ;  /* 0x0000000000017941 */ /* 0x000fea0003800200 */
.L_x_3615:
        /* <DEDUP_REMOVED lines=12> */
.L_x_3618:
[----:B------:R-:W-:Y:S05]  /*e170*/  BSYNC.RECONVERGENT B1 ;  /* 0x0000000000017941 */ /* 0x000fea0003800200 */
.L_x_3617:
        /* <DEDUP_REMOVED lines=12> */
.L_x_3620:
[----:B------:R-:W-:Y:S05]  /*e240*/  BSYNC.RECONVERGENT B1 ;  /* 0x0000000000017941 */ /* 0x000fea0003800200 */
.L_x_3619:
        /* <DEDUP_REMOVED lines=12> */
.L_x_3622:
[----:B------:R-:W-:Y:S05]  /*e310*/  BSYNC.RECONVERGENT B1 ;  /* 0x0000000000017941 */ /* 0x000fea0003800200 */
.L_x_3621:
        /* <DEDUP_REMOVED lines=11> */
.L_x_3624:
[----:B------:R-:W-:Y:S05]  /*e3d0*/  BSYNC.RECONVERGENT B1 ;  /* 0x0000000000017941 */ /* 0x000fea0003800200 */
.L_x_3623:
        /* <DEDUP_REMOVED lines=11> */
.L_x_3626:
[----:B------:R-:W-:Y:S05]  /*e490*/  BSYNC.RECONVERGENT B1 ;  /* 0x0000000000017941 */ /* 0x000fea0003800200 */
.L_x_3625:
        /* <DEDUP_REMOVED lines=11> */
.L_x_3628:
[----:B------:R-:W-:Y:S05]  /*e550*/  BSYNC.RECONVERGENT B1 ;  /* 0x0000000000017941 */ /* 0x000fea0003800200 */
.L_x_3627:
        /* <DEDUP_REMOVED lines=11> */
.L_x_3630:
[----:B------:R-:W-:Y:S05]  /*e610*/  BSYNC.RECONVERGENT B1 ;  /* 0x0000000000017941 */ /* 0x000fea0003800200 */
.L_x_3629:
        /* <DEDUP_REMOVED lines=11> */
.L_x_3632:
[----:B------:R-:W-:Y:S05]  /*e6d0*/  BSYNC.RECONVERGENT B1 ;  /* 0x0000000000017941 */ /* 0x000fea0003800200 */
.L_x_3631:
        /* <DEDUP_REMOVED lines=27> */
.L_x_3634:
[----:B------:R-:W-:Y:S05]  /*e890*/  BSYNC.RECONVERGENT B1 ;  /* 0x0000000000017941 */ /* 0x000fea0003800200 */
.L_x_3633:
        /* <DEDUP_REMOVED lines=17> */
.L_x_3636:
[----:B------:R-:W-:Y:S05]  /*e9b0*/  BSYNC.RECONVERGENT B1 ;  /* 0x0000000000017941 */ /* 0x000fea0003800200 */
.L_x_3635:
        /* <DEDUP_REMOVED lines=17> */
.L_x_3638:
[----:B------:R-:W-:Y:S05]  /*ead0*/  BSYNC.RECONVERGENT B1 ;  /* 0x0000000000017941 */ /* 0x000fea0003800200 */
.L_x_3637:
        /* <DEDUP_REMOVED lines=17> */
.L_x_3640:
[----:B------:R-:W-:Y:S05]  /*ebf0*/  BSYNC.RECONVERGENT B1 ;  /* 0x0000000000017941 */ /* 0x000fea0003800200 */
.L_x_3639:
        /* <DEDUP_REMOVED lines=17> */
.L_x_3642:
[----:B------:R-:W-:Y:S05]  /*ed10*/  BSYNC.RECONVERGENT B1 ;  /* 0x0000000000017941 */ /* 0x000fea0003800200 */
.L_x_3641:
        /* <DEDUP_REMOVED lines=17> */
.L_x_3644:
[----:B------:R-:W-:Y:S05]  /*ee30*/  BSYNC.RECONVERGENT B1 ;  /* 0x0000000000017941 */ /* 0x000fea0003800200 */
.L_x_3643:
        /* <DEDUP_REMOVED lines=17> */
.L_x_3646:
[----:B------:R-:W-:Y:S05]  /*ef50*/  BSYNC.RECONVERGENT B1 ;  /* 0x0000000000017941 */ /* 0x000fea0003800200 */
.L_x_3645:
        /* <DEDUP_REMOVED lines=17> */
.L_x_3648:
[----:B------:R-:W-:Y:S05]  /*f070*/  BSYNC.RECONVERGENT B1 ;  /* 0x0000000000017941 */ /* 0x000fea0003800200 */
.L_x_3647:
        /* <DEDUP_REMOVED lines=17> */
.L_x_3650:
[----:B------:R-:W-:Y:S05]  /*f190*/  BSYNC.RECONVERGENT B1 ;  /* 0x0000000000017941 */ /* 0x000fea0003800200 */
.L_x_3649:
[----:B------:R-:W-:Y:S01]  /*f1a0*/  ISETP.NE.AND P0, PT, R9, RZ, PT ;  /* 0x000000ff0900720c */ /* 0x000fe20003f05270 */
[----:B------:R-:W-:Y:S01]  /*f1b0*/  BSSY.RECONVERGENT B1, `(.L_x_3651) ;  /* 0x0000086000017945 */ /* 0x000fe20003800200 */
[----:B-1234-:R-:W-:Y:S02]  /*f1c0*/  IMAD.MOV.U32 R11, RZ, RZ, RZ ;  /* 0x000000ffff0b7224 */ /* 0x01efe400078e00ff */
[----:B------:R-:W-:-:S09]  /*f1d0*/  VIADD R7, R7, 0x3 ;  /* 0x0000000307077836 */ /* 0x000fd20000000000 */
        /* <DEDUP_REMOVED lines=10> */
[-C--:B------:R-:W-:Y:S02]  /*f280*/  LOP3.LUT R19, R16, R9.reuse, RZ, 0xc0, !PT ;  /* 0x0000000910137212 */ /* 0x080fe400078ec0ff */
[----:B------:R-:W-:Y:S02]  /*f290*/  LOP3.LUT R15, R18, R9, RZ, 0xc0, !PT ;  /* 0x00000009120f7212 */ /* 0x000fe400078ec0ff */
[----:B------:R-:W-:Y:S02]  /*f2a0*/  ISETP.NE.AND P4, PT, R17, R14, PT ;  /* 0x0000000e1100720c */ /* 0x000fe40003f85270 */
[----:B------:R-:W-:-:S02]  /*f2b0*/  ISETP.EQ.AND P2, PT, R25, 0x2, !P2 ;  /* 0x000000021900780c */ /* 0x000fc40005742270 */
[-C--:B------:R-:W-:Y:S02]  /*f2c0*/  LOP3.LUT R17, R20, R9.reuse, RZ, 0xc0, !PT ;  /* 0x0000000914117212 */ /* 0x080fe400078ec0ff */
[----:B0-----:R-:W-:-:S04]  /*f2d0*/  @!P1 LOP3.LUT R13, R4, R9, RZ, 0x30, !PT ;  /* 0x00000009040d9212 */ /* 0x001fc800078e30ff */
        /* <DEDUP_REMOVED lines=9> */
[----:B------:R-:W-:Y:S02]  /*f370*/  @!P1 SEL R11, RZ, 0x1, !P3 ;  /* 0x00000001ff0b9807 */ /* 0x000fe40005800000 */
[----:B------:R-:W-:-:S02]  /*f380*/  ISETP.NE.AND P3, PT, R19, R16, PT ;  /* 0x000000101300720c */ /* 0x000fc40003f65270 */
[----:B------:R-:W-:-:S07]  /*f390*/  ISETP.NE.AND P1, PT, R15, R18, PT ;  /* 0x000000120f00720c */ /* 0x000fce0003f25270 */
[----:B0-----:R-:W-:Y:S06]  /*f3a0*/  @P0 BRA P6, `(.L_x_3654) ;  /* 0x0000000000200947 */ /* 0x001fec0003000000 */
        /* <DEDUP_REMOVED lines=8> */
.L_x_3654:
[----:B------:R-:W-:Y:S05]  /*f430*/  BSYNC.RECONVERGENT B2 ;  /* 0x0000000000027941 */ /* 0x000fea0003800200 */
.L_x_3653:
        /* <DEDUP_REMOVED lines=13> */
.L_x_3656:
[----:B------:R-:W-:Y:S05]  /*f510*/  BSYNC.RECONVERGENT B2 ;  /* 0x0000000000027941 */ /* 0x000fea0003800200 */
.L_x_3655:
        /* <DEDUP_REMOVED lines=18> */
.L_x_3658:
[----:B------:R-:W-:Y:S05]  /*f640*/  BSYNC.RECONVERGENT B2 ;  /* 0x0000000000027941 */ /* 0x000fea0003800200 */
.L_x_3657:
[----:B------:R-:W-:Y:S01]  /*f650*/  ISETP.GT.AND P6, PT, R16, -0x1, PT ;  /* 0xffffffff1000780c */ /* 0x000fe20003fc4270 */
[----:B------:R-:W-:Y:S01]  /*f660*/  BSSY.RECONVERGENT B2, `(.L_x_3659) ;  /* 0x000000b000027945 */ /* 0x000fe20003800200 */
[----:B------:R-:W-:-:S11]  /*f670*/  ISETP.NE.AND P4, PT, R15, R24, PT ;  /* 0x000000180f00720c */ /* 0x000fd60003f85270 */
        /* <DEDUP_REMOVED lines=9> */
.L_x_3660:
[----:B------:R-:W-:Y:S05]  /*f710*/  BSYNC.RECONVERGENT B2 ;  /* 0x0000000000027941 */ /* 0x000fea0003800200 */
.L_x_3659:
[----:B------:R-:W-:Y:S01]  /*f720*/  ISETP.GT.AND P3, PT, R18, -0x1, PT ;  /* 0xffffffff1200780c */ /* 0x000fe20003f64270 */
[----:B------:R-:W-:Y:S01]  /*f730*/  BSSY.RECONVERGENT B2, `(.L_x_3661) ;  /* 0x000000b000027945 */ /* 0x000fe20003800200 */
[----:B------:R-:W-:-:S11]  /*f740*/  ISETP.EQ.AND P4, PT, R33, 0x2, !P4 ;  /* 0x000000022100780c */ /* 0x000fd60006782270 */
        /* <DEDUP_REMOVED lines=9> */
.L_x_3662:
[----:B------:R-:W-:Y:S05]  /*f7e0*/  BSYNC.RECONVERGENT B2 ;  /* 0x0000000000027941 */ /* 0x000fea0003800200 */
.L_x_3661:
        /* <DEDUP_REMOVED lines=13> */
.L_x_3664:
[----:B------:R-:W-:Y:S05]  /*f8c0*/  BSYNC.RECONVERGENT B2 ;  /* 0x0000000000027941 */ /* 0x000fea0003800200 */
.L_x_3663:
        /* <DEDUP_REMOVED lines=10> */
.L_x_3666:
[----:B------:R-:W-:Y:S05]  /*f970*/  BSYNC.RECONVERGENT B2 ;  /* 0x0000000000027941 */ /* 0x000fea0003800200 */
.L_x_3665:
[----:B------:R-:W-:Y:S05]  /*f980*/  @P4 BRA P3, `(.L_x_3652) ;  /* 0x0000000000204947 */ /* 0x000fea0001800000 */
[----:B------:R-:W-:-:S04]  /*f990*/  LOP3.LUT R9, R24, R9, RZ, 0x30, !PT ;  /* 0x0000000918097212 */ /* 0x000fc800078e30ff */
[----:B------:R-:W5:Y:S02]  /*f9a0*/  POPC R4, R9 ;  /* 0x0000000900047309 */ /* 0x000f640000000000 */
[----:B-----5:R-:W-:-:S13]  /*f9b0*/  ISETP.NE.AND P0, PT, R4, 0x1, PT ;  /* 0x000000010400780c */ /* 0x020fda0003f05270 */
[----:B------:R-:W-:-:S04]  /*f9c0*/  @!P0 LOP3.LUT R9, R9, 0x80000000, RZ, 0xfc, !PT ;  /* 0x8000000009098812 */ /* 0x000fc800078efcff */
[----:B------:R-:W-:Y:S01]  /*f9d0*/  ISETP.NE.AND P0, PT, R24, R9, PT ;  /* 0x000000091800720c */ /* 0x000fe20003f05270 */
[----:B------:R0:W-:Y:S03]  /*f9e0*/  STL [R28+0x28], R9 ;  /* 0x000028091c007387 */ /* 0x0001e60000100800 */
[----:B------:R-:W-:-:S04]  /*f9f0*/  SEL R4, RZ, 0x1, !P0 ;  /* 0x00000001ff047807 */ /* 0x000fc80004000000 */
[----:B------:R-:W-:-:S07]  /*fa00*/  LOP3.LUT R11, R11, R4, RZ, 0xfc, !PT ;  /* 0x000000040b0b7212 */ /* 0x000fce00078efcff */
.L_x_3652:
[----:B------:R-:W-:Y:S05]  /*fa10*/  BSYNC.RECONVERGENT B1 ;  /* 0x0000000000017941 */ /* 0x000fea0003800200 */
.L_x_3651:
[----:B------:R-:W-:Y:S01]  /*fa20*/  LOP3.LUT R3, R6, R3, R11, 0xfe, !PT ;  /* 0x0000000306037212 */ /* 0x000fe200078efe0b */
[----:B01234-:R-:W-:Y:S01]  /*fa30*/  VIADD R28, R28, 0xc ;  /* 0x0000000c1c1c7836 */ /* 0x01ffe20000000000 */
[----:B------:R-:W-:Y:S06]  /*fa40*/  @!P5 BRA `(.L_x_3667) ;  /* 0xffffffe00070d947 */ /* 0x000fec000383ffff */
[----:B------:R-:W-:-:S13]  /*fa50*/  ISETP.NE.AND P0, PT, R21, RZ, PT ;  /* 0x000000ff1500720c */ /* 0x000fda0003f05270 */
[----:B------:R-:W-:Y:S05]  /*fa60*/  @!P0 BRA `(.L_x_3668) ;  /* 0xffffffe000548947 */ /* 0x000fea000383ffff */
[----:B------:R-:W-:-:S13]  /*fa70*/  ISETP.NE.AND P0, PT, R3, 0x3, PT ;  /* 0x000000030300780c */ /* 0x000fda0003f05270 */
[----:B------:R-:W-:Y:S05]  /*fa80*/  @!P0 BRA `(.L_x_3559) ;  /* 0x000000b0006c8947 */ /* 0x000fea0003800000 */
[----:B------:R-:W-:Y:S01]  /*fa90*/  CS2R R6, SRZ ;  /* 0x0000000000067805 */ /* 0x000fe2000001ff00 */
[----:B------:R-:W-:-:S07]  /*faa0*/  IMAD.MOV.U32 R29, RZ, RZ, R2 ;  /* 0x000000ffff1d7224 */ /* 0x000fce00078e0002 */
.L_x_3721:
        /* <DEDUP_REMOVED lines=74> */
.L_x_3670:
[----:B------:R-:W-:Y:S05]  /*ff50*/  BSYNC.RECONVERGENT B1 ;  /* 0x0000000000017941 */ /* 0x000fea0003800200 */
.L_x_3669:
        /* <DEDUP_REMOVED lines=12> */
.L_x_3672:
[----:B------:R-:W-:Y:S05]  /*10020*/  BSYNC.RECONVERGENT B1 ;  /* 0x0000000000017941 */ /* 0x000fea0003800200 */
.L_x_3671:
        /* <DEDUP_REMOVED lines=12> */
.L_x_3674:
[----:B------:R-:W-:Y:S05]  /*100f0*/  BSYNC.RECONVERGENT B1 ;  /* 0x0000000000017941 */ /* 0x000fea0003800200 */
.L_x_3673:
        /* <DEDUP_REMOVED lines=11> */
.L_x_3676:
[----:B------:R-:W-:Y:S05]  /*101b0*/  BSYNC.RECONVERGENT B1 ;  /* 0x0000000000017941 */ /* 0x000fea0003800200 */
.L_x_3675:
        /* <DEDUP_REMOVED lines=11> */
.L_x_3678:
[----:B------:R-:W-:Y:S05]  /*10270*/  BSYNC.RECONVERGENT B1 ;  /* 0x0000000000017941 */ /* 0x000fea0003800200 */
.L_x_3677:
        /* <DEDUP_REMOVED lines=11> */
.L_x_3680:
[----:B------:R-:W-:Y:S05]  /*10330*/  BSYNC.RECONVERGENT B1 ;  /* 0x0000000000017941 */ /* 0x000fea0003800200 */
.L_x_3679:
        /* <DEDUP_REMOVED lines=11> */
.L_x_3682:
[----:B------:R-:W-:Y:S05]  /*103f0*/  BSYNC.RECONVERGENT B1 ;  /* 0x0000000000017941 */ /* 0x000fea0003800200 */
.L_x_3681:
        /* <DEDUP_REMOVED lines=11> */
.L_x_3684:
[----:B------:R-:W-:Y:S05]  /*104b0*/  BSYNC.RECONVERGENT B1 ;  /* 0x0000000000017941 */ /* 0x000fea0003800200 */
.L_x_3683:
        /* <DEDUP_REMOVED lines=11> */
.L_x_3686:
[----:B------:R-:W-:Y:S05]  /*10570*/  BSYNC.RECONVERGENT B1 ;  /* 0x0000000000017941 */ /* 0x000fea0003800200 */
.L_x_3685:
        /* <DEDUP_REMOVED lines=18> */
[----:B-1234-:R-:W-:-:S04]  /*106a0*/  LOP3.LUT R10, R8, R3, RZ, 0x3c, !PT ;  /* 0x00000003080a7212 */ /* 0x01efc800078e3cff */
        /* <DEDUP_REMOVED lines=8> */
.L_x_3688:
[----:B------:R-:W-:Y:S05]  /*10730*/  BSYNC.RECONVERGENT B1 ;  /* 0x0000000000017941 */ /* 0x000fea0003800200 */
.L_x_3687:
        /* <DEDUP_REMOVED lines=17> */
.L_x_3690:
[----:B------:R-:W-:Y:S05]  /*10850*/  BSYNC.RECONVERGENT B1 ;  /* 0x0000000000017941 */ /* 0x000fea0003800200 */
.L_x_3689:
        /* <DEDUP_REMOVED lines=17> */
.L_x_3692:
[----:B------:R-:W-:Y:S05]  /*10970*/  BSYNC.RECONVERGENT B1 ;  /* 0x0000000000017941 */ /* 0x000fea0003800200 */
.L_x_3691:
        /* <DEDUP_REMOVED lines=17> */
.L_x_3694:
[----:B------:R-:W-:Y:S05]  /*10a90*/  BSYNC.RECONVERGENT B1 ;  /* 0x0000000000017941 */ /* 0x000fea0003800200 */
.L_x_3693:
        /* <DEDUP_REMOVED lines=17> */
.L_x_3696:
[----:B------:R-:W-:Y:S05]  /*10bb0*/  BSYNC.RECONVERGENT B1 ;  /* 0x0000000000017941 */ /* 0x000fea0003800200 */
.L_x_3695:
        /* <DEDUP_REMOVED lines=17> */
.L_x_3698:
[----:B------:R-:W-:Y:S05]  /*10cd0*/  BSYNC.RECONVERGENT B1 ;  /* 0x0000000000017941 */ /* 0x000fea0003800200 */
.L_x_3697:
        /* <DEDUP_REMOVED lines=17> */
.L_x_3700:
[----:B------:R-:W-:Y:S05]  /*10df0*/  BSYNC.RECONVERGENT B1 ;  /* 0x0000000000017941 */ /* 0x000fea0003800200 */
.L_x_3699:
        /* <DEDUP_REMOVED lines=17> */
.L_x_3702:
[----:B------:R-:W-:Y:S05]  /*10f10*/  BSYNC.RECONVERGENT B1 ;  /* 0x0000000000017941 */ /* 0x000fea0003800200 */
.L_x_3701:
        /* <DEDUP_REMOVED lines=19> */
.L_x_3704:
[----:B------:R-:W-:Y:S05]  /*11050*/  BSYNC.RECONVERGENT B1 ;  /* 0x0000000000017941 */ /* 0x000fea0003800200 */
.L_x_3703:
[----:B------:R-:W-:Y:S01]  /*11060*/  ISETP.NE.AND P0, PT, R8, RZ, PT ;  /* 0x000000ff0800720c */ /* 0x000fe20003f05270 */
[----:B------:R-:W-:Y:S01]  /*11070*/  BSSY.RECONVERGENT B1, `(.L_x_3705) ;  /* 0x0000085000017945 */ /* 0x000fe20003800200 */
[----:B-1234-:R-:W-:-:S11]  /*11080*/  IMAD.MOV.U32 R10, RZ, RZ, RZ ;  /* 0x000000ffff0a7224 */ /* 0x01efd600078e00ff */
        /* <DEDUP_REMOVED lines=9> */
[-C--:B------:R-:W-:Y:S02]  /*11120*/  LOP3.LUT R18, R19, R8.reuse, RZ, 0xc0, !PT ;  /* 0x0000000813127212 */ /* 0x080fe400078ec0ff */
[----:B------:R-:W-:Y:S02]  /*11130*/  ISETP.NE.AND P3, PT, R16, R17, PT ;  /* 0x000000111000720c */ /* 0x000fe40003f65270 */
[----:B------:R-:W-:-:S07]  /*11140*/  LOP3.LUT R16, R23, R8, RZ, 0xc0, !PT ;  /* 0x0000000817107212 */ /* 0x000fce00078ec0ff */
        /* <DEDUP_REMOVED lines=9> */
[----:B------:R-:W-:Y:S01]  /*111e0*/  LOP3.LUT R14, R15, R8, RZ, 0xc0, !PT ;  /* 0x000000080f0e7212 */ /* 0x000fe200078ec0ff */
[----:B------:R0:W-:Y:S01]  /*111f0*/  @!P0 STL [R29+-0x10], R12 ;  /* 0xfffff00c1d008387 */ /* 0x0001e20000100800 */
[----:B------:R-:W-:Y:S02]  /*11200*/  @!P0 ISETP.NE.AND P2, PT, R3, R12, PT ;  /* 0x0000000c0300820c */ /* 0x000fe40003f45270 */
[----:B------:R-:W-:Y:S02]  /*11210*/  ISETP.NE.AND P4, PT, R14, R15, PT ;  /* 0x0000000f0e00720c */ /* 0x000fe40003f85270 */
[----:B------:R-:W-:-:S02]  /*11220*/  LOP3.LUT R14, R21, R8, RZ, 0xc0, !PT ;  /* 0x00000008150e7212 */ /* 0x000fc400078ec0ff */
[----:B------:R-:W-:Y:S02]  /*11230*/  @!P0 SEL R10, RZ, 0x1, !P2 ;  /* 0x00000001ff0a8807 */ /* 0x000fe40005000000 */
[----:B------:R-:W-:Y:S02]  /*11240*/  ISETP.NE.AND P2, PT, R18, R19, PT ;  /* 0x000000131200720c */ /* 0x000fe40003f45270 */
[----:B------:R-:W-:Y:S02]  /*11250*/  ISETP.EQ.AND P1, PT, R24, 0x2, !P1 ;  /* 0x000000021800780c */ /* 0x000fe40004f22270 */
[----:B------:R-:W-:Y:S01]  /*11260*/  ISETP.NE.AND P0, PT, R14, R21, PT ;  /* 0x000000150e00720c */ /* 0x000fe20003f05270 */
        /* <DEDUP_REMOVED lines=9> */
.L_x_3708:
[----:B------:R-:W-:Y:S05]  /*11300*/  BSYNC.RECONVERGENT B2 ;  /* 0x0000000000027941 */ /* 0x000fea0003800200 */
.L_x_3707:
        /* <DEDUP_REMOVED lines=13> */
.L_x_3710:
[----:B------:R-:W-:Y:S05]  /*113e0*/  BSYNC.RECONVERGENT B2 ;  /* 0x0000000000027941 */ /* 0x000fea0003800200 */
.L_x_3709:
        /* <DEDUP_REMOVED lines=18> */
.L_x_3712:
[----:B------:R-:W-:Y:S05]  /*11510*/  BSYNC.RECONVERGENT B2 ;  /* 0x0000000000027941 */ /* 0x000fea0003800200 */
.L_x_3711:
[----:B------:R-:W-:Y:S01]  /*11520*/  ISETP.GT.AND P6, PT, R17, -0x1, PT ;  /* 0xffffffff1100780c */ /* 0x000fe20003fc4270 */
[----:B------:R-:W-:Y:S01]  /*11530*/  BSSY.RECONVERGENT B2, `(.L_x_3713) ;  /* 0x000000b000027945 */ /* 0x000fe20003800200 */
[----:B------:R-:W-:-:S11]  /*11540*/  ISETP.GT.AND P4, PT, R19, -0x1, PT ;  /* 0xffffffff1300780c */ /* 0x000fd60003f84270 */
        /* <DEDUP_REMOVED lines=9> */
.L_x_3714:
[----:B------:R-:W-:Y:S05]  /*115e0*/  BSYNC.RECONVERGENT B2 ;  /* 0x0000000000027941 */ /* 0x000fea0003800200 */
.L_x_3713:
[----:B------:R-:W-:Y:S04]  /*115f0*/  BSSY.RECONVERGENT B2, `(.L_x_3715) ;  /* 0x000000a000027945 */ /* 0x000fe80003800200 */
        /* <DEDUP_REMOVED lines=9> */
.L_x_3716:
[----:B------:R-:W-:Y:S05]  /*11690*/  BSYNC.RECONVERGENT B2 ;  /* 0x0000000000027941 */ /* 0x000fea0003800200 */
.L_x_3715:
        /* <DEDUP_REMOVED lines=13> */
.L_x_3718:
[----:B------:R-:W-:Y:S05]  /*11770*/  BSYNC.RECONVERGENT B2 ;  /* 0x0000000000027941 */ /* 0x000fea0003800200 */
.L_x_3717:
        /* <DEDUP_REMOVED lines=10> */
.L_x_3720:
[----:B------:R-:W-:Y:S05]  /*11820*/  BSYNC.RECONVERGENT B2 ;  /* 0x0000000000027941 */ /* 0x000fea0003800200 */
.L_x_3719:
        /* <DEDUP_REMOVED lines=9> */
.L_x_3706:
[----:B------:R-:W-:Y:S05]  /*118c0*/  BSYNC.RECONVERGENT B1 ;  /* 0x0000000000017941 */ /* 0x000fea0003800200 */
.L_x_3705:
[----:B------:R-:W-:Y:S01]  /*118d0*/  ISETP.NE.AND P0, PT, R20, RZ, PT ;  /* 0x000000ff1400720c */ /* 0x000fe20003f05270 */
[----:B01234-:R-:W-:Y:S01]  /*118e0*/  VIADD R29, R29, 0x24 ;  /* 0x000000241d1d7836 */ /* 0x01ffe20000000000 */
[----:B------:R-:W-:-:S11]  /*118f0*/  LOP3.LUT R7, R4, R7, R10, 0xfe, !PT ;  /* 0x0000000704077212 */ /* 0x000fd600078efe0a */
[----:B------:R-:W-:Y:S05]  /*11900*/  @P0 BRA `(.L_x_3721) ;  /* 0xffffffe000680947 */ /* 0x000fea000383ffff */
[----:B------:R-:W-:-:S13]  /*11910*/  ISETP.NE.AND P0, PT, R7, 0x3, PT ;  /* 0x000000030700780c */ /* 0x000fda0003f05270 */
[----:B------:R-:W-:Y:S05]  /*11920*/  @!P0 BRA `(.L_x_3559) ;  /* 0x0000009000c48947 */ /* 0x000fea0003800000 */
[----:B------:R-:W-:-:S07]  /*11930*/  IMAD.MOV.U32 R9, RZ, RZ, RZ ;  /* 0x000000ffff097224 */ /* 0x000fce00078e00ff */
.L_x_3776:
        /* <DEDUP_REMOVED lines=56> */
[----:B------:R-:W-:-:S03]  /*11cc0*/  IMAD.MOV.U32 R4, RZ, RZ, RZ ;  /* 0x000000ffff047224 */ /* 0x000fc600078e00ff */
[----:B------:R-:W-:Y:S02]  /*11cd0*/  @!P2 LOP3.LUT R8, R13, R8, RZ, 0xfc, !PT ;  /* 0x000000080d08a212 */ /* 0x000fe400078efcff */
[----:B------:R-:W-:Y:S02]  /*11ce0*/  ISETP.GE.AND P2, PT, R21, RZ, PT ;  /* 0x000000ff1500720c */ /* 0x000fe40003f46270 */
[----:B------:R-:W-:-:S13]  /*11cf0*/  ISETP.GT.AND P0, PT, R8, -0x1, PT ;  /* 0xffffffff0800780c */ /* 0x000fda0003f04270 */
[----:B------:R-:W-:Y:S05]  /*11d00*/  @P0 BRA `(.L_x_3723) ;  /* 0x00000000000c0947 */ /* 0x000fea0003800000 */
[----:B------:R0:W-:Y:S04]  /*11d10*/  STL [R1+0x2f4], RZ ;  /* 0x0002f4ff01007387 */ /* 0x0001e80000100800 */
[----:B------:R0:W5:Y:S01]  /*11d20*/  LDL R3, [R6] ;  /* 0x0000000006037983 */ /* 0x0001620000100800 */
[----:B------:R-:W-:-:S07]  /*11d30*/  IMAD.MOV.U32 R4, RZ, RZ, 0x3 ;  /* 0x00000003ff047424 */ /* 0x000fce00078e00ff */
.L_x_3723:
[----:B------:R-:W-:Y:S05]  /*11d40*/  BSYNC.RECONVERGENT B1 ;  /* 0x0000000000017941 */ /* 0x000fea0003800200 */
.L_x_3722:
        /* <DEDUP_REMOVED lines=13> */
.L_x_3725:
[----:B------:R-:W-:Y:S05]  /*11e20*/  BSYNC.RECONVERGENT B1 ;  /* 0x0000000000017941 */ /* 0x000fea0003800200 */
.L_x_3724:
        /* <DEDUP_REMOVED lines=12> */
.L_x_3727:
[----:B------:R-:W-:Y:S05]  /*11ef0*/  BSYNC.RECONVERGENT B1 ;  /* 0x0000000000017941 */ /* 0x000fea0003800200 */
.L_x_3726:
        /* <DEDUP_REMOVED lines=12> */
.L_x_3729:
[----:B------:R-:W-:Y:S05]  /*11fc0*/  BSYNC.RECONVERGENT B1 ;  /* 0x0000000000017941 */ /* 0x000fea0003800200 */
.L_x_3728:
        /* <DEDUP_REMOVED lines=11> */
.L_x_3731:
[----:B------:R-:W-:Y:S05]  /*12080*/  BSYNC.RECONVERGENT B1 ;  /* 0x0000000000017941 */ /* 0x000fea0003800200 */
.L_x_3730:
        /* <DEDUP_REMOVED lines=11> */
.L_x_3733:
[----:B------:R-:W-:Y:S05]  /*12140*/  BSYNC.RECONVERGENT B1 ;  /* 0x0000000000017941 */ /* 0x000fea0003800200 */
.L_x_3732:
        /* <DEDUP_REMOVED lines=11> */
.L_x_3735:
[----:B------:R-:W-:Y:S05]  /*12200*/  BSYNC.RECONVERGENT B1 ;  /* 0x0000000000017941 */ /* 0x000fea0003800200 */
.L_x_3734:
        /* <DEDUP_REMOVED lines=11> */
.L_x_3737:
[----:B------:R-:W-:Y:S05]  /*122c0*/  BSYNC.RECONVERGENT B1 ;  /* 0x0000000000017941 */ /* 0x000fea0003800200 */
.L_x_3736:
        /* <DEDUP_REMOVED lines=11> */
.L_x_3739:
[----:B------:R-:W-:Y:S05]  /*12380*/  BSYNC.RECONVERGENT B1 ;  /* 0x0000000000017941 */ /* 0x000fea0003800200 */
.L_x_3738:
        /* <DEDUP_REMOVED lines=11> */
.L_x_3741:
[----:B------:R-:W-:Y:S05]  /*12440*/  BSYNC.RECONVERGENT B1 ;  /* 0x0000000000017941 */ /* 0x000fea0003800200 */
.L_x_3740:
        /* <DEDUP_REMOVED lines=18> */
[----:B--234-:R-:W-:-:S04]  /*12570*/  LOP3.LUT R10, R8, R3, RZ, 0x3c, !PT ;  /* 0x00000003080a7212 */ /* 0x01cfc800078e3cff */
        /* <DEDUP_REMOVED lines=8> */
.L_x_3743:
[----:B------:R-:W-:Y:S05]  /*12600*/  BSYNC.RECONVERGENT B1 ;  /* 0x0000000000017941 */ /* 0x000fea0003800200 */
.L_x_3742:
        /* <DEDUP_REMOVED lines=17> */
.L_x_3745:
[----:B------:R-:W-:Y:S05]  /*12720*/  BSYNC.RECONVERGENT B1 ;  /* 0x0000000000017941 */ /* 0x000fea0003800200 */
.L_x_3744:
        /* <DEDUP_REMOVED lines=17> */
.L_x_3747:
[----:B------:R-:W-:Y:S05]  /*12840*/  BSYNC.RECONVERGENT B1 ;  /* 0x0000000000017941 */ /* 0x000fea0003800200 */
.L_x_3746:
        /* <DEDUP_REMOVED lines=17> */
.L_x_3749:
[----:B------:R-:W-:Y:S05]  /*12960*/  BSYNC.RECONVERGENT B1 ;  /* 0x0000000000017941 */ /* 0x000fea0003800200 */
.L_x_3748:
        /* <DEDUP_REMOVED lines=17> */
.L_x_3751:
[----:B------:R-:W-:Y:S05]  /*12a80*/  BSYNC.RECONVERGENT B1 ;  /* 0x0000000000017941 */ /* 0x000fea0003800200 */
.L_x_3750:
        /* <DEDUP_REMOVED lines=17> */
.L_x_3753:
[----:B------:R-:W-:Y:S05]  /*12ba0*/  BSYNC.RECONVERGENT B1 ;  /* 0x0000000000017941 */ /* 0x000fea0003800200 */
.L_x_3752:
        /* <DEDUP_REMOVED lines=17> */
.L_x_3755:
[----:B------:R-:W-:Y:S05]  /*12cc0*/  BSYNC.RECONVERGENT B1 ;  /* 0x0000000000017941 */ /* 0x000fea0003800200 */
.L_x_3754:
        /* <DEDUP_REMOVED lines=17> */
.L_x_3757:
[----:B------:R-:W-:Y:S05]  /*12de0*/  BSYNC.RECONVERGENT B1 ;  /* 0x0000000000017941 */ /* 0x000fea0003800200 */
.L_x_3756:
        /* <DEDUP_REMOVED lines=19> */
.L_x_3759:
[----:B------:R-:W-:Y:S05]  /*12f20*/  BSYNC.RECONVERGENT B1 ;  /* 0x0000000000017941 */ /* 0x000fea0003800200 */
.L_x_3758:
        /* <DEDUP_REMOVED lines=42> */
.L_x_3763:
[----:B------:R-:W-:Y:S05]  /*131d0*/  BSYNC.RECONVERGENT B2 ;  /* 0x0000000000027941 */ /* 0x000fea0003800200 */
.L_x_3762:
        /* <DEDUP_REMOVED lines=13> */
.L_x_3765:
[----:B------:R-:W-:Y:S05]  /*132b0*/  BSYNC.RECONVERGENT B2 ;  /* 0x0000000000027941 */ /* 0x000fea0003800200 */
.L_x_3764:
        /* <DEDUP_REMOVED lines=18> */
.L_x_3767:
[----:B------:R-:W-:Y:S05]  /*133e0*/  BSYNC.RECONVERGENT B2 ;  /* 0x0000000000027941 */ /* 0x000fea0003800200 */
.L_x_3766:
        /* <DEDUP_REMOVED lines=12> */
.L_x_3769:
[----:B------:R-:W-:Y:S05]  /*134b0*/  BSYNC.RECONVERGENT B2 ;  /* 0x0000000000027941 */ /* 0x000fea0003800200 */
.L_x_3768:
        /* <DEDUP_REMOVED lines=10> */
.L_x_3771:
[----:B------:R-:W-:Y:S05]  /*13560*/  BSYNC.RECONVERGENT B2 ;  /* 0x0000000000027941 */ /* 0x000fea0003800200 */
.L_x_3770:
        /* <DEDUP_REMOVED lines=13> */
.L_x_3773:
[----:B------:R-:W-:Y:S05]  /*13640*/  BSYNC.RECONVERGENT B2 ;  /* 0x0000000000027941 */ /* 0x000fea0003800200 */
.L_x_3772:
        /* <DEDUP_REMOVED lines=10> */
.L_x_3775:
[----:B------:R-:W-:Y:S05]  /*136f0*/  BSYNC.RECONVERGENT B2 ;  /* 0x0000000000027941 */ /* 0x000fea0003800200 */
.L_x_3774:
        /* <DEDUP_REMOVED lines=9> */
.L_x_3761:
[----:B------:R-:W-:Y:S05]  /*13790*/  BSYNC.RECONVERGENT B1 ;  /* 0x0000000000017941 */ /* 0x000fea0003800200 */
.L_x_3760:
[----:B------:R-:W-:Y:S02]  /*137a0*/  ISETP.NE.AND P0, PT, R20, RZ, PT ;  /* 0x000000ff1400720c */ /* 0x000fe40003f05270 */
[----:B------:R-:W-:-:S11]  /*137b0*/  LOP3.LUT R7, R4, R7, R10, 0xfe, !PT ;  /* 0x0000000704077212 */ /* 0x000fd600078efe0a */
[----:B------:R-:W-:Y:S05]  /*137c0*/  @P0 BRA `(.L_x_3776) ;  /* 0xffffffe0005c0947 */ /* 0x000fea000383ffff */
[----:B------:R-:W-:-:S13]  /*137d0*/  ISETP.NE.AND P0, PT, R7, 0x3, PT ;  /* 0x000000030700780c */ /* 0x000fda0003f05270 */
[----:B------:R-:W-:Y:S05]  /*137e0*/  @!P0 BRA `(.L_x_3559) ;  /* 0x0000007400148947 */ /* 0x000fea0003800000 */
[----:B01234-:R-:W-:-:S07]  /*137f0*/  IMAD.MOV.U32 R6, RZ, RZ, RZ ;  /* 0x000000ffff067224 */ /* 0x01ffce00078e00ff */
.L_x_3830:
[C---:B------:R-:W-:Y:S02]  /*13800*/  IMAD R29, R6.reuse, 0x24, R5 ;  /* 0x00000024061d7824 */ /* 0x040fe400078e0205 */
[----:B------:R-:W-:Y:S02]  /*13810*/  VIADD R6, R6, 0x3 ;  /* 0x0000000306067836 */ /* 0x000fe40000000000 */
[----:B------:R-:W-:-:S03]  /*13820*/  IMAD.MOV.U32 R8, RZ, RZ, RZ ;  /* 0x000000ffff087224 */ /* 0x000fc600078e00ff */
[----:B------:R-:W-:-:S04]  /*13830*/  ISETP.GE.U32.AND P0, PT, R6, 0x9, PT ;  /* 0x000000090600780c */ /* 0x000fc80003f06070 */
[----:B------:R-:W-:-:S09]  /*13840*/  P2R R20, PR, RZ, 0x1 ;  /* 0x00000001ff147803 */ /* 0x000fd20000000000 */
.L_x_3829:
        /* <DEDUP_REMOVED lines=73> */
.L_x_3778:
[----:B------:R-:W-:Y:S05]  /*13ce0*/  BSYNC.RECONVERGENT B1 ;  /* 0x0000000000017941 */ /* 0x000fea0003800200 */
.L_x_3777:
        /* <DEDUP_REMOVED lines=12> */
.L_x_3780:
[----:B------:R-:W-:Y:S05]  /*13db0*/  BSYNC.RECONVERGENT B1 ;  /* 0x0000000000017941 */ /* 0x000fea0003800200 */
.L_x_3779:
        /* <DEDUP_REMOVED lines=12> */
.L_x_3782:
[----:B------:R-:W-:Y:S05]  /*13e80*/  BSYNC.RECONVERGENT B1 ;  /* 0x0000000000017941 */ /* 0x000fea0003800200 */
.L_x_3781:
        /* <DEDUP_REMOVED lines=12> */
.L_x_3784:
[----:B------:R-:W-:Y:S05]  /*13f50*/  BSYNC.RECONVERGENT B1 ;  /* 0x0000000000017941 */ /* 0x000fea0003800200 */
.L_x_3783:
        /* <DEDUP_REMOVED lines=11> */
.L_x_3786:
[----:B------:R-:W-:Y:S05]  /*14010*/  BSYNC.RECONVERGENT B1 ;  /* 0x0000000000017941 */ /* 0x000fea0003800200 */
.L_x_3785:
        /* <DEDUP_REMOVED lines=11> */
.L_x_3788:
[----:B------:R-:W-:Y:S05]  /*140d0*/  BSYNC.RECONVERGENT B1 ;  /* 0x0000000000017941 */ /* 0x000fea0003800200 */
.L_x_3787:
        /* <DEDUP_REMOVED lines=11> */
.L_x_3790:
[----:B------:R-:W-:Y:S05]  /*14190*/  BSYNC.RECONVERGENT B1 ;  /* 0x0000000000017941 */ /* 0x000fea0003800200 */
.L_x_3789:
        /* <DEDUP_REMOVED lines=11> */
.L_x_3792:
[----:B------:R-:W-:Y:S05]  /*14250*/  BSYNC.RECONVERGENT B1 ;  /* 0x0000000000017941 */ /* 0x000fea0003800200 */
.L_x_3791:
[----:B------:R-:W-:Y:S04]  /*14260*/  BSSY.RECONVERGENT B1, `(.L_x_3793) ;  /* 0x000000b000017945 */ /* 0x000fe80003800200 */
[----:B------:R-:W-:Y:S05]  /*14270*/  @!P0 BRA `(.L_x_3794) ;  /* 0x0000000000248947 */ /* 0x000fea0003800000 */
[----:B------:R-:W-:-:S04]  /*14280*/  LOP3.LUT R10, R25, R10, RZ, 0x30, !PT ;  /* 0x0000000a190a7212 */ /* 0x000fc800078e30ff */
[----:B------:R-:W5:Y:S02]  /*14290*/  POPC R11, R10 ;  /* 0x0000000a000b7309 */ /* 0x000f640000000000 */
[----:B-----5:R-:W-:-:S13]  /*142a0*/  ISETP.NE.AND P0, PT, R11, 0x1, PT ;  /* 0x000000010b00780c */ /* 0x020fda0003f05270 */
[----:B------:R-:W-:-:S04]  /*142b0*/  @!P0 LOP3.LUT R10, R10, 0x80000000, RZ, 0xfc, !PT ;  /* 0x800000000a0a8812 */ /* 0x000fc800078efcff */
[----:B------:R-:W-:Y:S01]  /*142c0*/  ISETP.NE.AND P0, PT, R25, R10, PT ;  /* 0x0000000a1900720c */ /* 0x000fe20003f05270 */
[----:B------:R0:W-:Y:S01]  /*142d0*/  STL [R29+0x28], R10 ;  /* 0x0000280a1d007387 */ /* 0x0001e20000100800 */
[----:B------:R-:W-:Y:S02]  /*142e0*/  IMAD.MOV.U32 R25, RZ, RZ, R10 ;  /* 0x000000ffff197224 */ /* 0x000fe400078e000a */
[----:B------:R-:W-:-:S04]  /*142f0*/  SEL R11, RZ, 0x1, !P0 ;  /* 0x00000001ff0b7807 */ /* 0x000fc80004000000 */
[----:B------:R-:W-:-:S07]  /*14300*/  LOP3.LUT R4, R4, R11, RZ, 0xfc, !PT ;  /* 0x0000000b04047212 */ /* 0x000fce00078efcff */
.L_x_3794:
[----:B------:R-:W-:Y:S05]  /*14310*/  BSYNC.RECONVERGENT B1 ;  /* 0x0000000000017941 */ /* 0x000fea0003800200 */
.L_x_3793:
        /* <DEDUP_REMOVED lines=18> */
[----:B------:R-:W-:-:S06]  /*14440*/  LOP3.LUT R11, R10, R3, RZ, 0x3c, !PT ;  /* 0x000000030a0b7212 */ /* 0x000fcc00078e3cff */
[----:B------:R-:W1:Y:S02]  /*14450*/  FLO.U32 R11, R11 ;  /* 0x0000000b000b7300 */ /* 0x000e6400000e0000 */
[----:B-1234-:R-:W-:-:S05]  /*14460*/  IMAD R12, R11, 0x4, R0 ;  /* 0x000000040b0c7824 */ /* 0x01efca00078e0200 */
[----:B------:R-:W2:Y:S02]  /*14470*/  LDL R27, [R12] ;  /* 0x000000000c1b7983 */ /* 0x000ea40000100800 */
[----:B--2---:R-:W-:-:S13]  /*14480*/  LOP3.LUT P0, RZ, R27, R10, RZ, 0xc0, !PT ;  /* 0x0000000a1bff7212 */ /* 0x004fda000780c0ff */
[----:B------:R-:W-:Y:S01]  /*14490*/  @!P0 LOP3.LUT R27, R27, R10, RZ, 0xfc, !PT ;  /* 0x0000000a1b1b8212 */ /* 0x000fe200078efcff */
[----:B------:R-:W-:Y:S02]  /*144a0*/  IMAD.MOV.U32 R10, RZ, RZ, R3 ;  /* 0x000000ffff0a7224 */ /* 0x000fe400078e0003 */
[----:B------:R-:W-:Y:S02]  /*144b0*/  @!P0 IMAD.MOV.U32 R10, RZ, RZ, RZ ;  /* 0x000000ffff0a8224 */ /* 0x000fe400078e00ff */
[----:B------:R0:W-:Y:S05]  /*144c0*/  @!P0 STL [R12], R27 ;  /* 0x0000001b0c008387 */ /* 0x0001ea0000100800 */
.L_x_3796:
[----:B------:R-:W-:Y:S05]  /*144d0*/  BSYNC.RECONVERGENT B1 ;  /* 0x0000000000017941 */ /* 0x000fea0003800200 */
.L_x_3795:
        /* <DEDUP_REMOVED lines=9> */
[----:B------:R-:W-:-:S06]  /*14570*/  LOP3.LUT R11, R14, R9, RZ, 0x3c, !PT ;  /* 0x000000090e0b7212 */ /* 0x000fcc00078e3cff */
[----:B------:R-:W0:Y:S02]  /*14580*/  FLO.U32 R11, R11 ;  /* 0x0000000b000b7300 */ /* 0x000e2400000e0000 */
[----:B01234-:R-:W-:-:S05]  /*14590*/  IMAD R12, R11, 0x4, R0 ;  /* 0x000000040b0c7824 */ /* 0x01ffca00078e0200 */
[----:B------:R-:W2:Y:S02]  /*145a0*/  LDL R27, [R12] ;  /* 0x000000000c1b7983 */ /* 0x000ea40000100800 */
[----:B--2---:R-:W-:-:S13]  /*145b0*/  LOP3.LUT P0, RZ, R27, R14, RZ, 0xc0, !PT ;  /* 0x0000000e1bff7212 */ /* 0x004fda000780c0ff */
[----:B------:R-:W-:Y:S02]  /*145c0*/  @!P0 LOP3.LUT R27, R27, R14, RZ, 0xfc, !PT ;  /* 0x0000000e1b1b8212 */ /* 0x000fe400078efcff */
[----:B------:R-:W-:-:S03]  /*145d0*/  @P0 LOP3.LUT R10, R9, R10, RZ, 0xfc, !PT ;  /* 0x0000000a090a0212 */ /* 0x000fc600078efcff */
[----:B------:R0:W-:Y:S04]  /*145e0*/  @!P0 STL [R12], R27 ;  /* 0x0000001b0c008387 */ /* 0x0001e80000100800 */
.L_x_3798:
[----:B------:R-:W-:Y:S05]  /*145f0*/  BSYNC.RECONVERGENT B1 ;  /* 0x0000000000017941 */ /* 0x000fea0003800200 */
.L_x_3797:
        /* <DEDUP_REMOVED lines=17> */
.L_x_3800:
[----:B------:R-:W-:Y:S05]  /*14710*/  BSYNC.RECONVERGENT B1 ;  /* 0x0000000000017941 */ /* 0x000fea0003800200 */
.L_x_3799:
        /* <DEDUP_REMOVED lines=17> */
.L_x_3802:
[----:B------:R-:W-:Y:S05]  /*14830*/  BSYNC.RECONVERGENT B1 ;  /* 0x0000000000017941 */ /* 0x000fea0003800200 */
.L_x_3801:
        /* <DEDUP_REMOVED lines=17> */
.L_x_3804:
[----:B------:R-:W-:Y:S05]  /*14950*/  BSYNC.RECONVERGENT B1 ;  /* 0x0000000000017941 */ /* 0x000fea0003800200 */
.L_x_3803:
        /* <DEDUP_REMOVED lines=17> */
.L_x_3806:
[----:B------:R-:W-:Y:S05]  /*14a70*/  BSYNC.RECONVERGENT B1 ;  /* 0x0000000000017941 */ /* 0x000fea0003800200 */
.L_x_3805:
        /* <DEDUP_REMOVED lines=17> */
.L_x_3808:
[----:B------:R-:W-:Y:S05]  /*14b90*/  BSYNC.RECONVERGENT B1 ;  /* 0x0000000000017941 */ /* 0x000fea0003800200 */
.L_x_3807:
        /* <DEDUP_REMOVED lines=17> */
.L_x_3810:
[----:B------:R-:W-:Y:S05]  /*14cb0*/  BSYNC.RECONVERGENT B1 ;  /* 0x0000000000017941 */ /* 0x000fea0003800200 */
.L_x_3809:
[----:B------:R-:W5:Y:S01]  /*14cc0*/  POPC R33, R25 ;  /* 0x0000001900217309 */ /* 0x000f620000000000 */
[----:B------:R-:W-:Y:S01]  /*14cd0*/  BSSY.RECONVERGENT B1, `(.L_x_3811) ;  /* 0x0000010000017945 */ /* 0x000fe20003800200 */
[----:B------:R-:W-:Y:S02]  /*14ce0*/  ISETP.GE.U32.AND P4, PT, R8, 0x6, PT ;  /* 0x000000060800780c */ /* 0x000fe40003f86070 */
[----:B-----5:R-:W-:-:S04]  /*14cf0*/  ISETP.NE.AND P0, PT, R33, 0x2, PT ;  /* 0x000000022100780c */ /* 0x020fc80003f05270 */
[----:B------:R-:W-:-:S13]  /*14d00*/  ISETP.LT.OR P0, PT, R25, RZ, P0 ;  /* 0x000000ff1900720c */ /* 0x000fda0000701670 */
[----:B------:R-:W-:Y:S05]  /*14d10*/  @P0 BRA `(.L_x_3812) ;  /* 0x00000000002c0947 */ /* 0x000fea0003800000 */
[----:B------:R-:W5:Y:S01]  /*14d20*/  FLO.U32 R11, R25 ;  /* 0x00000019000b7300 */ /* 0x000f6200000e0000 */
[----:B01234-:R-:W-:Y:S01]  /*14d30*/  IMAD.MOV.U32 R12, RZ, RZ, -0x80000000 ;  /* 0x80000000ff0c7424 */ /* 0x01ffe200078e00ff */
[----:B-----5:R-:W-:-:S04]  /*14d40*/  IADD3 R11, PT, PT, -R11, 0x1f, RZ ;  /* 0x0000001f0b0b7810 */ /* 0x020fc80007ffe1ff */
        /* <DEDUP_REMOVED lines=8> */
.L_x_3812:
[----:B------:R-:W-:Y:S05]  /*14dd0*/  BSYNC.RECONVERGENT B1 ;  /* 0x0000000000017941 */ /* 0x000fea0003800200 */
.L_x_3811:
[----:B------:R-:W-:Y:S01]  /*14de0*/  ISETP.NE.AND P0, PT, R10, RZ, PT ;  /* 0x000000ff0a00720c */ /* 0x000fe20003f05270 */
[----:B------:R-:W-:Y:S01]  /*14df0*/  BSSY.RECONVERGENT B1, `(.L_x_3813) ;  /* 0x0000086000017945 */ /* 0x000fe20003800200 */
[----:B------:R-:W-:Y:S02]  /*14e00*/  IMAD.MOV.U32 R11, RZ, RZ, RZ ;  /* 0x000000ffff0b7224 */ /* 0x000fe400078e00ff */
[----:B------:R-:W-:-:S09]  /*14e10*/  VIADD R8, R8, 0x3 ;  /* 0x0000000308087836 */ /* 0x000fd20000000000 */
[----:B------:R-:W-:Y:S05]  /*14e20*/  @!P0 BRA `(.L_x_3814) ;  /* 0x0000000800088947 */ /* 0x000fea0003800000 */
[-C--:B01234-:R-:W-:Y:S01]  /*14e30*/  LOP3.LUT R12, R3, R10.reuse, RZ, 0xc0, !PT ;  /* 0x0000000a030c7212 */ /* 0x09ffe200078ec0ff */
        /* <DEDUP_REMOVED lines=11> */
[----:B------:R-:W-:-:S02]  /*14ef0*/  ISETP.NE.AND P3, PT, R16, R15, PT ;  /* 0x0000000f1000720c */ /* 0x000fc40003f65270 */
[-C--:B------:R-:W-:Y:S02]  /*14f00*/  LOP3.LUT R16, R21, R10.reuse, RZ, 0xc0, !PT ;  /* 0x0000000a15107212 */ /* 0x080fe400078ec0ff */
[----:B------:R-:W-:-:S04]  /*14f10*/  @!P0 LOP3.LUT R12, R3, R10, RZ, 0x30, !PT ;  /* 0x0000000a030c8212 */ /* 0x000fc800078e30ff */
[----:B------:R-:W0:Y:S02]  /*14f20*/  @!P0 POPC R11, R12 ;  /* 0x0000000c000b8309 */ /* 0x000e240000000000 */
[----:B0-----:R-:W-:Y:S01]  /*14f30*/  ISETP.NE.OR P1, PT, R11, 0x1, P0 ;  /* 0x000000010b00780c */ /* 0x001fe20000725670 */
        /* <DEDUP_REMOVED lines=19> */
.L_x_3816:
[----:B------:R-:W-:Y:S05]  /*15070*/  BSYNC.RECONVERGENT B2 ;  /* 0x0000000000027941 */ /* 0x000fea0003800200 */
.L_x_3815:
        /* <DEDUP_REMOVED lines=13> */
.L_x_3818:
[----:B------:R-:W-:Y:S05]  /*15150*/  BSYNC.RECONVERGENT B2 ;  /* 0x0000000000027941 */ /* 0x000fea0003800200 */
.L_x_3817:
        /* <DEDUP_REMOVED lines=18> */
.L_x_3820:
[----:B------:R-:W-:Y:S05]  /*15280*/  BSYNC.RECONVERGENT B2 ;  /* 0x0000000000027941 */ /* 0x000fea0003800200 */
.L_x_3819:
        /* <DEDUP_REMOVED lines=12> */
.L_x_3822:
[----:B------:R-:W-:Y:S05]  /*15350*/  BSYNC.RECONVERGENT B2 ;  /* 0x0000000000027941 */ /* 0x000fea0003800200 */
.L_x_3821:
        /* <DEDUP_REMOVED lines=12> */
.L_x_3824:
[----:B------:R-:W-:Y:S05]  /*15420*/  BSYNC.RECONVERGENT B2 ;  /* 0x0000000000027941 */ /* 0x000fea0003800200 */
.L_x_3823:
        /* <DEDUP_REMOVED lines=13> */
.L_x_3826:
[----:B------:R-:W-:Y:S05]  /*15500*/  BSYNC.RECONVERGENT B2 ;  /* 0x0000000000027941 */ /* 0x000fea0003800200 */
.L_x_3825:
        /* <DEDUP_REMOVED lines=10> */
.L_x_3828:
[----:B------:R-:W-:Y:S05]  /*155b0*/  BSYNC.RECONVERGENT B2 ;  /* 0x0000000000027941 */ /* 0x000fea0003800200 */
.L_x_3827:
[----:B------:R-:W-:Y:S05]  /*155c0*/  @P3 BRA P2, `(.L_x_3814) ;  /* 0x0000000000203947 */ /* 0x000fea0001000000 */
[----:B------:R-:W-:-:S04]  /*155d0*/  LOP3.LUT R10, R25, R10, RZ, 0x30, !PT ;  /* 0x0000000a190a7212 */ /* 0x000fc800078e30ff */
[----:B------:R-:W5:Y:S02]  /*155e0*/  POPC R3, R10 ;  /* 0x0000000a00037309 */ /* 0x000f640000000000 */
[----:B-----5:R-:W-:-:S13]  /*155f0*/  ISETP.NE.AND P0, PT, R3, 0x1, PT ;  /* 0x000000010300780c */ /* 0x020fda0003f05270 */
[----:B------:R-:W-:-:S04]  /*15600*/  @!P0 LOP3.LUT R10, R10, 0x80000000, RZ, 0xfc, !PT ;  /* 0x800000000a0a8812 */ /* 0x000fc800078efcff */
[----:B------:R-:W-:Y:S01]  /*15610*/  ISETP.NE.AND P0, PT, R25, R10, PT ;  /* 0x0000000a1900720c */ /* 0x000fe20003f05270 */
[----:B------:R0:W-:Y:S03]  /*15620*/  STL [R29+0x28], R10 ;  /* 0x0000280a1d007387 */ /* 0x0001e60000100800 */
[----:B01234-:R-:W-:-:S04]  /*15630*/  SEL R12, RZ, 0x1, !P0 ;  /* 0x00000001ff0c7807 */ /* 0x01ffc80004000000 */
[----:B------:R-:W-:-:S07]  /*15640*/  LOP3.LUT R11, R11, R12, RZ, 0xfc, !PT ;  /* 0x0000000c0b0b7212 */ /* 0x000fce00078efcff */
.L_x_3814:
[----:B------:R-:W-:Y:S05]  /*15650*/  BSYNC.RECONVERGENT B1 ;  /* 0x0000000000017941 */ /* 0x000fea0003800200 */
.L_x_3813:
[----:B------:R-:W-:Y:S01]  /*15660*/  LOP3.LUT R7, R4, R7, R11, 0xfe, !PT ;  /* 0x0000000704077212 */ /* 0x000fe200078efe0b */
[----:B01234-:R-:W-:Y:S01]  /*15670*/  VIADD R29, R29, 0xc ;  /* 0x0000000c1d1d7836 */ /* 0x01ffe20000000000 */
[----:B------:R-:W-:Y:S06]  /*15680*/  @!P4 BRA `(.L_x_3829) ;  /* 0xffffffe00070c947 */ /* 0x000fec000383ffff */
[----:B------:R-:W-:-:S13]  /*15690*/  ISETP.NE.AND P0, PT, R20, RZ, PT ;  /* 0x000000ff1400720c */ /* 0x000fda0003f05270 */
[----:B------:R-:W-:Y:S05]  /*156a0*/  @!P0 BRA `(.L_x_3830) ;  /* 0xffffffe000548947 */ /* 0x000fea000383ffff */
[----:B------:R-:W-:-:S13]  /*156b0*/  ISETP.NE.AND P0, PT, R7, 0x3, PT ;  /* 0x000000030700780c */ /* 0x000fda0003f05270 */
[----:B------:R-:W-:Y:S05]  /*156c0*/  @!P0 BRA `(.L_x_3559) ;  /* 0x00000054005c8947 */ /* 0x000fea0003800000 */
[----:B------:R-:W-:-:S07]  /*156d0*/  CS2R R6, SRZ ;  /* 0x0000000000067805 */ /* 0x000fce000001ff00 */
.L_x_3883:
        /* <DEDUP_REMOVED lines=74> */
.L_x_3832:
[----:B------:R-:W-:Y:S05]  /*15b80*/  BSYNC.RECONVERGENT B1 ;  /* 0x0000000000017941 */ /* 0x000fea0003800200 */
.L_x_3831:
        /* <DEDUP_REMOVED lines=12> */
.L_x_3834:
[----:B------:R-:W-:Y:S05]  /*15c50*/  BSYNC.RECONVERGENT B1 ;  /* 0x0000000000017941 */ /* 0x000fea0003800200 */
.L_x_3833:
        /* <DEDUP_REMOVED lines=12> */
.L_x_3836:
[----:B------:R-:W-:Y:S05]  /*15d20*/  BSYNC.RECONVERGENT B1 ;  /* 0x0000000000017941 */ /* 0x000fea0003800200 */
.L_x_3835:
        /* <DEDUP_REMOVED lines=11> */
.L_x_3838:
[----:B------:R-:W-:Y:S05]  /*15de0*/  BSYNC.RECONVERGENT B1 ;  /* 0x0000000000017941 */ /* 0x000fea0003800200 */
.L_x_3837:
        /* <DEDUP_REMOVED lines=11> */
.L_x_3840:
[----:B------:R-:W-:Y:S05]  /*15ea0*/  BSYNC.RECONVERGENT B1 ;  /* 0x0000000000017941 */ /* 0x000fea0003800200 */
.L_x_3839:
        /* <DEDUP_REMOVED lines=11> */
.L_x_3842:
[----:B------:R-:W-:Y:S05]  /*15f60*/  BSYNC.RECONVERGENT B1 ;  /* 0x0000000000017941 */ /* 0x000fea0003800200 */
.L_x_3841:
        /* <DEDUP_REMOVED lines=11> */
.L_x_3844:
[----:B------:R-:W-:Y:S05]  /*16020*/  BSYNC.RECONVERGENT B1 ;  /* 0x0000000000017941 */ /* 0x000fea0003800200 */
.L_x_3843:
        /* <DEDUP_REMOVED lines=11> */
.L_x_3846:
[----:B------:R-:W-:Y:S05]  /*160e0*/  BSYNC.RECONVERGENT B1 ;  /* 0x0000000000017941 */ /* 0x000fea0003800200 */
.L_x_3845:
        /* <DEDUP_REMOVED lines=11> */
.L_x_3848:
[----:B------:R-:W-:Y:S05]  /*161a0*/  BSYNC.RECONVERGENT B1 ;  /* 0x0000000000017941 */ /* 0x000fea0003800200 */
.L_x_3847:
        /* <DEDUP_REMOVED lines=27> */
.L_x_3850:
[----:B------:R-:W-:Y:S05]  /*16360*/  BSYNC.RECONVERGENT B1 ;  /* 0x0000000000017941 */ /* 0x000fea0003800200 */
.L_x_3849:
        /* <DEDUP_REMOVED lines=17> */
.L_x_3852:
[----:B------:R-:W-:Y:S05]  /*16480*/  BSYNC.RECONVERGENT B1 ;  /* 0x0000000000017941 */ /* 0x000fea0003800200 */
.L_x_3851:
        /* <DEDUP_REMOVED lines=17> */
.L_x_3854:
[----:B------:R-:W-:Y:S05]  /*165a0*/  BSYNC.RECONVERGENT B1 ;  /* 0x0000000000017941 */ /* 0x000fea0003800200 */
.L_x_3853:
        /* <DEDUP_REMOVED lines=17> */
.L_x_3856:
[----:B------:R-:W-:Y:S05]  /*166c0*/  BSYNC.RECONVERGENT B1 ;  /* 0x0000000000017941 */ /* 0x000fea0003800200 */
.L_x_3855:
        /* <DEDUP_REMOVED lines=17> */
.L_x_3858:
[----:B------:R-:W-:Y:S05]  /*167e0*/  BSYNC.RECONVERGENT B1 ;  /* 0x0000000000017941 */ /* 0x000fea0003800200 */
.L_x_3857:
        /* <DEDUP_REMOVED lines=17> */
.L_x_3860:
[----:B------:R-:W-:Y:S05]  /*16900*/  BSYNC.RECONVERGENT B1 ;  /* 0x0000000000017941 */ /* 0x000fea0003800200 */
.L_x_3859:
        /* <DEDUP_REMOVED lines=17> */
.L_x_3862:
[----:B------:R-:W-:Y:S05]  /*16a20*/  BSYNC.RECONVERGENT B1 ;  /* 0x0000000000017941 */ /* 0x000fea0003800200 */
.L_x_3861:
        /* <DEDUP_REMOVED lines=17> */
.L_x_3864:
[----:B------:R-:W-:Y:S05]  /*16b40*/  BSYNC.RECONVERGENT B1 ;  /* 0x0000000000017941 */ /* 0x000fea0003800200 */
.L_x_3863:
        /* <DEDUP_REMOVED lines=19> */
.L_x_3866:
[----:B------:R-:W-:Y:S05]  /*16c80*/  BSYNC.RECONVERGENT B1 ;  /* 0x0000000000017941 */ /* 0x000fea0003800200 */
.L_x_3865:
[----:B------:R-:W-:Y:S01]  /*16c90*/  ISETP.NE.AND P0, PT, R8, RZ, PT ;  /* 0x000000ff0800720c */ /* 0x000fe20003f05270 */
[----:B------:R-:W-:Y:S01]  /*16ca0*/  BSSY.RECONVERGENT B1, `(.L_x_3867) ;  /* 0x0000085000017945 */ /* 0x000fe20003800200 */
[----:B0-----:R-:W-:-:S11]  /*16cb0*/  IMAD.MOV.U32 R11, RZ, RZ, RZ ;  /* 0x000000ffff0b7224 */ /* 0x001fd600078e00ff */
        /* <DEDUP_REMOVED lines=27> */
[----:B------:R-:W-:Y:S02]  /*16e70*/  ISETP.EQ.AND P1, PT, R22, 0x2, !P1 ;  /* 0x000000021600780c */ /* 0x000fe40004f22270 */
[----:B------:R-:W-:Y:S02]  /*16e80*/  LOP3.LUT R14, R23, R8, RZ, 0xc0, !PT ;  /* 0x00000008170e7212 */ /* 0x000fe400078ec0ff */
        /* <DEDUP_REMOVED lines=10> */
.L_x_3870:
[----:B------:R-:W-:Y:S05]  /*16f30*/  BSYNC.RECONVERGENT B2 ;  /* 0x0000000000027941 */ /* 0x000fea0003800200 */
.L_x_3869:
        /* <DEDUP_REMOVED lines=13> */
.L_x_3872:
[----:B------:R-:W-:Y:S05]  /*17010*/  BSYNC.RECONVERGENT B2 ;  /* 0x0000000000027941 */ /* 0x000fea0003800200 */
.L_x_3871:
        /* <DEDUP_REMOVED lines=18> */
.L_x_3874:
[----:B------:R-:W-:Y:S05]  /*17140*/  BSYNC.RECONVERGENT B2 ;  /* 0x0000000000027941 */ /* 0x000fea0003800200 */
.L_x_3873:
        /* <DEDUP_REMOVED lines=12> */
.L_x_3876:
[----:B------:R-:W-:Y:S05]  /*17210*/  BSYNC.RECONVERGENT B2 ;  /* 0x0000000000027941 */ /* 0x000fea0003800200 */
.L_x_3875:
        /* <DEDUP_REMOVED lines=10> */
.L_x_3878:
[----:B------:R-:W-:Y:S05]  /*172c0*/  BSYNC.RECONVERGENT B2 ;  /* 0x0000000000027941 */ /* 0x000fea0003800200 */
.L_x_3877:
        /* <DEDUP_REMOVED lines=13> */
.L_x_3880:
[----:B------:R-:W-:Y:S05]  /*173a0*/  BSYNC.RECONVERGENT B2 ;  /* 0x0000000000027941 */ /* 0x000fea0003800200 */
.L_x_3879:
        /* <DEDUP_REMOVED lines=10> */
.L_x_3882:
[----:B------:R-:W-:Y:S05]  /*17450*/  BSYNC.RECONVERGENT B2 ;  /* 0x0000000000027941 */ /* 0x000fea0003800200 */
.L_x_3881:
        /* <DEDUP_REMOVED lines=9> */
.L_x_3868:
[----:B------:R-:W-:Y:S05]  /*174f0*/  BSYNC.RECONVERGENT B1 ;  /* 0x0000000000017941 */ /* 0x000fea0003800200 */
.L_x_3867:
[----:B------:R-:W-:Y:S01]  /*17500*/  ISETP.NE.AND P0, PT, R18, RZ, PT ;  /* 0x000000ff1200720c */ /* 0x000fe20003f05270 */
[----:B01234-:R-:W-:Y:S01]  /*17510*/  VIADD R2, R2, 0x24 ;  /* 0x0000002402027836 */ /* 0x01ffe20000000000 */
[----:B------:R-:W-:-:S11]  /*17520*/  LOP3.LUT R6, R4, R6, R11, 0xfe, !PT ;  /* 0x0000000604067212 */ /* 0x000fd600078efe0b */
[----:B------:R-:W-:Y:S05]  /*17530*/  @P0 BRA `(.L_x_3883) ;  /* 0xffffffe000680947 */ /* 0x000fea000383ffff */
[----:B------:R-:W-:-:S13]  /*17540*/  ISETP.NE.AND P0, PT, R6, 0x3, PT ;  /* 0x000000030600780c */ /* 0x000fda0003f05270 */
[----:B------:R-:W-:Y:S05]  /*17550*/  @!P0 BRA `(.L_x_3559) ;  /* 0x0000003400b88947 */ /* 0x000fea0003800000 */
[----:B------:R-:W-:-:S07]  /*17560*/  IMAD.MOV.U32 R7, RZ, RZ, RZ ;  /* 0x000000ffff077224 */ /* 0x000fce00078e00ff */
.L_x_3938:
        /* <DEDUP_REMOVED lines=64> */
.L_x_3885:
[----:B------:R-:W-:Y:S05]  /*17970*/  BSYNC.RECONVERGENT B1 ;  /* 0x0000000000017941 */ /* 0x000fea0003800200 */
.L_x_3884:
        /* <DEDUP_REMOVED lines=13> */
.L_x_3887:
[----:B------:R-:W-:Y:S05]  /*17a50*/  BSYNC.RECONVERGENT B1 ;  /* 0x0000000000017941 */ /* 0x000fea0003800200 */
.L_x_3886:
        /* <DEDUP_REMOVED lines=12> */
.L_x_3889:
[----:B------:R-:W-:Y:S05]  /*17b20*/  BSYNC.RECONVERGENT B1 ;  /* 0x0000000000017941 */ /* 0x000fea0003800200 */
.L_x_3888:
        /* <DEDUP_REMOVED lines=12> */
.L_x_3891:
[----:B------:R-:W-:Y:S05]  /*17bf0*/  BSYNC.RECONVERGENT B1 ;  /* 0x0000000000017941 */ /* 0x000fea0003800200 */
.L_x_3890:
        /* <DEDUP_REMOVED lines=11> */
.L_x_3893:
[----:B------:R-:W-:Y:S05]  /*17cb0*/  BSYNC.RECONVERGENT B1 ;  /* 0x0000000000017941 */ /* 0x000fea0003800200 */
.L_x_3892:
        /* <DEDUP_REMOVED lines=11> */
.L_x_3895:
[----:B------:R-:W-:Y:S05]  /*17d70*/  BSYNC.RECONVERGENT B1 ;  /* 0x0000000000017941 */ /* 0x000fea0003800200 */
.L_x_3894:
        /* <DEDUP_REMOVED lines=11> */
.L_x_3897:
[----:B------:R-:W-:Y:S05]  /*17e30*/  BSYNC.RECONVERGENT B1 ;  /* 0x0000000000017941 */ /* 0x000fea0003800200 */
.L_x_3896:
        /* <DEDUP_REMOVED lines=11> */
.L_x_3899:
[----:B------:R-:W-:Y:S05]  /*17ef0*/  BSYNC.RECONVERGENT B1 ;  /* 0x0000000000017941 */ /* 0x000fea0003800200 */
.L_x_3898:
        /* <DEDUP_REMOVED lines=11> */
.L_x_3901:
[----:B------:R-:W-:Y:S05]  /*17fb0*/  BSYNC.RECONVERGENT B1 ;  /* 0x0000000000017941 */ /* 0x000fea0003800200 */
.L_x_3900:
        /* <DEDUP_REMOVED lines=11> */
.L_x_3903:
[----:B------:R-:W-:Y:S05]  /*18070*/  BSYNC.RECONVERGENT B1 ;  /* 0x0000000000017941 */ /* 0x000fea0003800200 */
.L_x_3902:
        /* <DEDUP_REMOVED lines=18> */
[----:B------:R-:W-:-:S04]  /*181a0*/  LOP3.LUT R10, R13, R2, RZ, 0x3c, !PT ;  /* 0x000000020d0a7212 */ /* 0x000fc800078e3cff */
[----:B------:R-:W1:Y:S02]  /*181b0*/  FLO.U32 R9, R10 ;  /* 0x0000000a00097300 */ /* 0x000e6400000e0000 */
[----:B-1234-:R-:W-:-:S05]  /*181c0*/  IMAD R11, R9, 0x4, R0 ;  /* 0x00000004090b7824 */ /* 0x01efca00078e0200 */
[----:B------:R-:W2:Y:S01]  /*181d0*/  LDL R26, [R11] ;  /* 0x000000000b1a7983 */ /* 0x000ea20000100800 */
[----:B------:R-:W-:Y:S01]  /*181e0*/  IMAD.MOV.U32 R9, RZ, RZ, R2 ;  /* 0x000000ffff097224 */ /* 0x000fe200078e0002 */
[----:B--2---:R-:W-:-:S13]  /*181f0*/  LOP3.LUT P0, RZ, R26, R13, RZ, 0xc0, !PT ;  /* 0x0000000d1aff7212 */ /* 0x004fda000780c0ff */
[----:B------:R-:W-:Y:S01]  /*18200*/  @!P0 LOP3.LUT R26, R26, R13, RZ, 0xfc, !PT ;  /* 0x0000000d1a1a8212 */ /* 0x000fe200078efcff */
[----:B------:R-:W-:-:S04]  /*18210*/  @!P0 IMAD.MOV.U32 R9, RZ, RZ, RZ ;  /* 0x000000ffff098224 */ /* 0x000fc800078e00ff */
[----:B------:R0:W-:Y:S03]  /*18220*/  @!P0 STL [R11], R26 ;  /* 0x0000001a0b008387 */ /* 0x0001e60000100800 */
.L_x_3905:
[----:B------:R-:W-:Y:S05]  /*18230*/  BSYNC.RECONVERGENT B1 ;  /* 0x0000000000017941 */ /* 0x000fea0003800200 */
.L_x_3904:
        /* <DEDUP_REMOVED lines=10> */
[----:B01234-:R-:W0:Y:S02]  /*182e0*/  FLO.U32 R11, R10 ;  /* 0x0000000a000b7300 */ /* 0x01fe2400000e0000 */
[----:B0-----:R-:W-:-:S05]  /*182f0*/  IMAD R11, R11, 0x4, R0 ;  /* 0x000000040b0b7824 */ /* 0x001fca00078e0200 */
[----:B------:R-:W2:Y:S02]  /*18300*/  LDL R26, [R11] ;  /* 0x000000000b1a7983 */ /* 0x000ea40000100800 */
[----:B--2---:R-:W-:-:S13]  /*18310*/  LOP3.LUT P0, RZ, R26, R13, RZ, 0xc0, !PT ;  /* 0x0000000d1aff7212 */ /* 0x004fda000780c0ff */
[----:B------:R-:W-:Y:S02]  /*18320*/  @!P0 LOP3.LUT R26, R26, R13, RZ, 0xfc, !PT ;  /* 0x0000000d1a1a8212 */ /* 0x000fe400078efcff */
[----:B------:R-:W-:-:S03]  /*18330*/  @P0 LOP3.LUT R9, R8, R9, RZ, 0xfc, !PT ;  /* 0x0000000908090212 */ /* 0x000fc600078efcff */
[----:B------:R0:W-:Y:S04]  /*18340*/  @!P0 STL [R11], R26 ;  /* 0x0000001a0b008387 */ /* 0x0001e80000100800 */
.L_x_3907:
[----:B------:R-:W-:Y:S05]  /*18350*/  BSYNC.RECONVERGENT B1 ;  /* 0x0000000000017941 */ /* 0x000fea0003800200 */
.L_x_3906:
        /* <DEDUP_REMOVED lines=17> */
.L_x_3909:
[----:B------:R-:W-:Y:S05]  /*18470*/  BSYNC.RECONVERGENT B1 ;  /* 0x0000000000017941 */ /* 0x000fea0003800200 */
.L_x_3908:
        /* <DEDUP_REMOVED lines=17> */
.L_x_3911:
[----:B------:R-:W-:Y:S05]  /*18590*/  BSYNC.RECONVERGENT B1 ;  /* 0x0000000000017941 */ /* 0x000fea0003800200 */
.L_x_3910:
        /* <DEDUP_REMOVED lines=17> */
.L_x_3913:
[----:B------:R-:W-:Y:S05]  /*186b0*/  BSYNC.RECONVERGENT B1 ;  /* 0x0000000000017941 */ /* 0x000fea0003800200 */
.L_x_3912:
        /* <DEDUP_REMOVED lines=17> */
.L_x_3915:
[----:B------:R-:W-:Y:S05]  /*187d0*/  BSYNC.RECONVERGENT B1 ;  /* 0x0000000000017941 */ /* 0x000fea0003800200 */
.L_x_3914:
        /* <DEDUP_REMOVED lines=17> */
.L_x_3917:
[----:B------:R-:W-:Y:S05]  /*188f0*/  BSYNC.RECONVERGENT B1 ;  /* 0x0000000000017941 */ /* 0x000fea0003800200 */
.L_x_3916:
        /* <DEDUP_REMOVED lines=17> */
.L_x_3919:
[----:B------:R-:W-:Y:S05]  /*18a10*/  BSYNC.RECONVERGENT B1 ;  /* 0x0000000000017941 */ /* 0x000fea0003800200 */
.L_x_3918:
        /* <DEDUP_REMOVED lines=9> */
[----:B01234-:R-:W-:Y:S01]  /*18ab0*/  IMAD.MOV.U32 R11, RZ, RZ, -0x80000000 ;  /* 0x80000000ff0b7424 */ /* 0x01ffe200078e00ff */
[----:B-----5:R-:W-:-:S04]  /*18ac0*/  IADD3 R10, PT, PT, -R10, 0x1f, RZ ;  /* 0x0000001f0a0a7810 */ /* 0x020fc80007ffe1ff */
        /* <DEDUP_REMOVED lines=8> */
.L_x_3921:
[----:B------:R-:W-:Y:S05]  /*18b50*/  BSYNC.RECONVERGENT B1 ;  /* 0x0000000000017941 */ /* 0x000fea0003800200 */
.L_x_3920:
[----:B------:R-:W-:Y:S01]  /*18b60*/  ISETP.NE.AND P0, PT, R9, RZ, PT ;  /* 0x000000ff0900720c */ /* 0x000fe20003f05270 */
[----:B------:R-:W-:Y:S01]  /*18b70*/  BSSY.RECONVERGENT B1, `(.L_x_3922) ;  /* 0x0000085000017945 */ /* 0x000fe20003800200 */
[----:B------:R-:W-:-:S11]  /*18b80*/  IMAD.MOV.U32 R10, RZ, RZ, RZ ;  /* 0x000000ffff0a7224 */ /* 0x000fd600078e00ff */
        /* <DEDUP_REMOVED lines=22> */
[----:B------:R0:W-:Y:S01]  /*18cf0*/  @!P0 STL [R4], R11 ;  /* 0x0000000b04008387 */ /* 0x0001e20000100800 */
        /* <DEDUP_REMOVED lines=13> */
[----:B------:R0:W-:Y:S03]  /*18dd0*/  STL [R4+0x6c], R11 ;  /* 0x00006c0b04007387 */ /* 0x0001e60000100800 */
[----:B------:R-:W-:-:S04]  /*18de0*/  SEL R13, RZ, 0x1, !P5 ;  /* 0x00000001ff0d7807 */ /* 0x000fc80006800000 */
[----:B------:R-:W-:-:S07]  /*18df0*/  LOP3.LUT R10, R10, R13, RZ, 0xfc, !PT ;  /* 0x0000000d0a0a7212 */ /* 0x000fce00078efcff */
.L_x_3925:
[----:B------:R-:W-:Y:S05]  /*18e00*/  BSYNC.RECONVERGENT B2 ;  /* 0x0000000000027941 */ /* 0x000fea0003800200 */
.L_x_3924:
        /* <DEDUP_REMOVED lines=13> */
.L_x_3927:
[----:B------:R-:W-:Y:S05]  /*18ee0*/  BSYNC.RECONVERGENT B2 ;  /* 0x0000000000027941 */ /* 0x000fea0003800200 */
.L_x_3926:
        /* <DEDUP_REMOVED lines=18> */
.L_x_3929:
[----:B------:R-:W-:Y:S05]  /*19010*/  BSYNC.RECONVERGENT B2 ;  /* 0x0000000000027941 */ /* 0x000fea0003800200 */
.L_x_3928:
        /* <DEDUP_REMOVED lines=12> */
.L_x_3931:
[----:B------:R-:W-:Y:S05]  /*190e0*/  BSYNC.RECONVERGENT B2 ;  /* 0x0000000000027941 */ /* 0x000fea0003800200 */
.L_x_3930:
        /* <DEDUP_REMOVED lines=10> */
.L_x_3933:
[----:B------:R-:W-:Y:S05]  /*19190*/  BSYNC.RECONVERGENT B2 ;  /* 0x0000000000027941 */ /* 0x000fea0003800200 */
.L_x_3932:
        /* <DEDUP_REMOVED lines=13> */
.L_x_3935:
[----:B------:R-:W-:Y:S05]  /*19270*/  BSYNC.RECONVERGENT B2 ;  /* 0x0000000000027941 */ /* 0x000fea0003800200 */
.L_x_3934:
        /* <DEDUP_REMOVED lines=10> */
.L_x_3937:
[----:B------:R-:W-:Y:S05]  /*19320*/  BSYNC.RECONVERGENT B2 ;  /* 0x0000000000027941 */ /* 0x000fea0003800200 */
.L_x_3936:
        /* <DEDUP_REMOVED lines=9> */
.L_x_3923:
[----:B------:R-:W-:Y:S05]  /*193c0*/  BSYNC.RECONVERGENT B1 ;  /* 0x0000000000017941 */ /* 0x000fea0003800200 */
.L_x_3922:
[----:B------:R-:W-:Y:S02]  /*193d0*/  ISETP.NE.AND P0, PT, R19, RZ, PT ;  /* 0x000000ff1300720c */ /* 0x000fe40003f05270 */
[----:B------:R-:W-:-:S11]  /*193e0*/  LOP3.LUT R6, R3, R6, R10, 0xfe, !PT ;  /* 0x0000000603067212 */ /* 0x000fd600078efe0a */
[----:B------:R-:W-:Y:S05]  /*193f0*/  @P0 BRA `(.L_x_3938) ;  /* 0xffffffe0005c0947 */ /* 0x000fea000383ffff */
[----:B------:R-:W-:-:S13]  /*19400*/  ISETP.NE.AND P0, PT, R6, 0x3, PT ;  /* 0x000000030600780c */ /* 0x000fda0003f05270 */
[----:B------:R-:W-:Y:S05]  /*19410*/  @!P0 BRA `(.L_x_3559) ;  /* 0x0000001800088947 */ /* 0x000fea0003800000 */
[----:B01234-:R-:W-:-:S07]  /*19420*/  IMAD.MOV.U32 R4, RZ, RZ, RZ ;  /* 0x000000ffff047224 */ /* 0x01ffce00078e00ff */
.L_x_3962:
[C---:B------:R-:W-:Y:S02]  /*19430*/  IMAD R21, R4.reuse, 0x24, R5 ;  /* 0x0000002404157824 */ /* 0x040fe400078e0205 */
[----:B------:R-:W-:Y:S02]  /*19440*/  VIADD R4, R4, 0x3 ;  /* 0x0000000304047836 */ /* 0x000fe40000000000 */
[----:B------:R-:W-:-:S03]  /*19450*/  IMAD.MOV.U32 R3, RZ, RZ, RZ ;  /* 0x000000ffff037224 */ /* 0x000fc600078e00ff */
[----:B-12-4-:R-:W-:-:S13]  /*19460*/  ISETP.GE.U32.AND P5, PT, R4, 0x9, PT ;  /* 0x000000090400780c */ /* 0x016fda0003fa6070 */
.L_x_3961:
[----:B--2---:R-:W2:Y:S04]  /*19470*/  LDL R8, [R21+-0x4] ;  /* 0xfffffc0015087983 */ /* 0x004ea80000100800 */
[----:B------:R-:W3:Y:S04]  /*19480*/  LDL R2, [R21+-0x28] ;  /* 0xffffd80015027983 */ /* 0x000ee80000100800 */
[----:B----4-:R-:W4:Y:S04]  /*19490*/  LDL R10, [R21+0x20] ;  /* 0x00002000150a7983 */ /* 0x010f280000100800 */
[----:B------:R-:W5:Y:S04]  /*194a0*/  LDL R12, [R21+-0x24] ;  /* 0xffffdc00150c7983 */ /* 0x000f680000100800 */
[----:B------:R-:W5:Y:S04]  /*194b0*/  LDL R14, [R21] ;  /* 0x00000000150e7983 */ /* 0x000f680000100800 */
[----:B------:R-:W5:Y:S04]  /*194c0*/  LDL R16, [R21+0x24] ;  /* 0x0000240015107983 */ /* 0x000f680000100800 */
[----:B------:R-:W5:Y:S04]  /*194d0*/  LDL R18, [R21+-0x20] ;  /* 0xffffe00015127983 */ /* 0x000f680000100800 */
[----:B------:R-:W5:Y:S04]  /*194e0*/  LDL R20, [R21+0x4] ;  /* 0x0000040015147983 */ /* 0x000f680000100800 */
[----:B------:R-:W5:Y:S01]  /*194f0*/  LDL R22, [R21+0x28] ;  /* 0x0000280015167983 */ /* 0x000f620000100800 */
[----:B------:R-:W-:Y:S01]  /*19500*/  BSSY.RECONVERGENT B1, `(.L_x_3939) ;  /* 0x000002f000017945 */ /* 0x000fe20003800200 */
[----:B--2---:R-:W-:-:S02]  /*19510*/  ISETP.GT.AND P0, PT, R8, -0x1, PT ;  /* 0xffffffff0800780c */ /* 0x004fc40003f04270 */
[----:B---3--:R-:W-:-:S04]  /*19520*/  VIMNMX R6, PT, PT, RZ, R2, PT ;  /* 0x00000002ff067248 */ /* 0x008fc80003fe0100 */
[----:B-1----:R-:W-:Y:S02]  /*19530*/  LOP3.LUT R7, R6, 0x7fffffff, RZ, 0xc0, !PT ;  /* 0x7fffffff06077812 */ /* 0x002fe400078ec0ff */
        /* <DEDUP_REMOVED lines=40> */
[----:B------:R-:W-:Y:S05]  /*197c0*/  @P0 BRA `(.L_x_3940) ;  /* 0x0000000000080947 */ /* 0x000fea0003800000 */
[----:B------:R0:W-:Y:S04]  /*197d0*/  STL [R1+0x2f4], RZ ;  /* 0x0002f4ff01007387 */ /* 0x0001e80000100800 */
[----:B------:R0:W5:Y:S02]  /*197e0*/  LDL R2, [R21+-0x28] ;  /* 0xffffd80015027983 */ /* 0x0001640000100800 */
.L_x_3940:
[----:B------:R-:W-:Y:S05]  /*197f0*/  BSYNC.RECONVERGENT B1 ;  /* 0x0000000000017941 */ /* 0x000fea0003800200 */
.L_x_3939:
[----:B-----5:R-:W-:Y:S01]  /*19800*/  ISETP.GE.AND P1, PT, R2, RZ, PT ;  /* 0x000000ff0200720c */ /* 0x020fe20003f26270 */
[----:B------:R-:W-:Y:S01]  /*19810*/  BSSY.RECONVERGENT B1, `(.L_x_3941) ;  /* 0x0000067000017945 */ /* 0x000fe20003800200 */
[----:B------:R-:W-:Y:S02]  /*19820*/  ISETP.GE.AND P4, PT, R8, RZ, PT ;  /* 0x000000ff0800720c */ /* 0x000fe40003f86270 */
[----:B------:R-:W-:Y:S02]  /*19830*/  ISETP.GE.AND P0, PT, R10, RZ, PT ;  /* 0x000000ff0a00720c */ /* 0x000fe40003f06270 */
[----:B------:R-:W-:-:S07]  /*19840*/  ISETP.GE.AND P2, PT, R12, RZ, PT ;  /* 0x000000ff0c00720c */ /* 0x000fce0003f46270 */
[-C--:B------:R-:W-:Y:S02]  /*19850*/  @P1 LOP3.LUT R6, R2, R7.reuse, RZ, 0x30, !PT ;  /* 0x0000000702061212 */ /* 0x080fe400078e30ff */
[----:B------:R-:W-:Y:S02]  /*19860*/  @P4 LOP3.LUT R9, R8, R7, RZ, 0x30, !PT ;  /* 0x0000000708094212 */ /* 0x000fe400078e30ff */
[----:B------:R-:W1:Y:S08]  /*19870*/  @P1 POPC R13, R6 ;  /* 0x00000006000d1309 */ /* 0x000e700000000000 */
[----:B------:R-:W2:Y:S01]  /*19880*/  @P4 POPC R11, R9 ;  /* 0x00000009000b4309 */ /* 0x000ea20000000000 */
[----:B-1----:R-:W-:-:S02]  /*19890*/  ISETP.NE.OR P3, PT, R13, 0x1, !P1 ;  /* 0x000000010d00780c */ /* 0x002fc40004f65670 */
[----:B------:R-:W-:-:S05]  /*198a0*/  @P0 LOP3.LUT R13, R10, R7, RZ, 0x30, !PT ;  /* 0x000000070a0d0212 */ /* 0x000fca00078e30ff */
[----:B------:R-:W1:Y:S01]  /*198b0*/  @P0 POPC R15, R13 ;  /* 0x0000000d000f0309 */ /* 0x000e620000000000 */
[----:B--2---:R-:W-:Y:S02]  /*198c0*/  ISETP.NE.OR P6, PT, R11, 0x1, !P4 ;  /* 0x000000010b00780c */ /* 0x004fe400067c5670 */
[----:B------:R-:W-:-:S03]  /*198d0*/  @P2 LOP3.LUT R11, R12, R7, RZ, 0x30, !PT ;  /* 0x000000070c0b2212 */ /* 0x000fc600078e30ff */
[----:B------:R-:W-:Y:S02]  /*198e0*/  @!P3 LOP3.LUT R6, R6, 0x80000000, RZ, 0xfc, !PT ;  /* 0x800000000606b812 */ /* 0x000fe400078efcff */
[----:B------:R-:W2:Y:S01]  /*198f0*/  @P2 POPC R17, R11 ;  /* 0x0000000b00112309 */ /* 0x000ea20000000000 */
[----:B------:R-:W-:Y:S02]  /*19900*/  ISETP.GE.AND P3, PT, R14, RZ, PT ;  /* 0x000000ff0e00720c */ /* 0x000fe40003f66270 */
[----:B------:R-:W-:Y:S01]  /*19910*/  @P1 IMAD.MOV.U32 R2, RZ, RZ, R6 ;  /* 0x000000ffff021224 */ /* 0x000fe200078e0006 */
[----:B------:R-:W-:Y:S02]  /*19920*/  @P1 STL [R21+-0x28], R6 ;  /* 0xffffd80615001387 */ /* 0x000fe40000100800 */
[----:B------:R-:W-:Y:S02]  /*19930*/  @!P6 LOP3.LUT R9, R9, 0x80000000, RZ, 0xfc, !PT ;  /* 0x800000000909e812 */ /* 0x000fe400078efcff */
[----:B-1----:R-:W-:-:S03]  /*19940*/  ISETP.NE.OR P6, PT, R15, 0x1, !P0 ;  /* 0x000000010f00780c */ /* 0x002fc600047c5670 */
[----:B------:R1:W-:Y:S01]  /*19950*/  @P4 STL [R21+-0x4], R9 ;  /* 0xfffffc0915004387 */ /* 0x0003e20000100800 */
[----:B------:R-:W-:Y:S02]  /*19960*/  @P4 IMAD.MOV.U32 R8, RZ, RZ, R9 ;  /* 0x000000ffff084224 */ /* 0x000fe400078e0009 */
[----:B------:R-:W-:Y:S02]  /*19970*/  @P3 LOP3.LUT R15, R14, R7, RZ, 0x30, !PT ;  /* 0x000000070e0f3212 */ /* 0x000fe400078e30ff */
[----:B------:R-:W-:Y:S01]  /*19980*/  ISETP.GE.AND P4, PT, R16, RZ, PT ;  /* 0x000000ff1000720c */ /* 0x000fe20003f86270 */
[----:B------:R-:W-:Y:S04]  /*19990*/  POPC R23, R8 ;  /* 0x0000000800177309 */ /* 0x000fe80000000000 */
[----:B------:R-:W-:-:S02]  /*199a0*/  @!P6 LOP3.LUT R13, R13, 0x80000000, RZ, 0xfc, !PT ;  /* 0x800000000d0de812 */ /* 0x000fc400078efcff */
[----:B--2---:R-:W-:Y:S02]  /*199b0*/  ISETP.NE.OR P6, PT, R17, 0x1, !P2 ;  /* 0x000000011100780c */ /* 0x004fe400057c5670 */
[----:B------:R-:W2:Y:S01]  /*199c0*/  @P3 POPC R19, R15 ;  /* 0x0000000f00133309 */ /* 0x000ea20000000000 */
[----:B------:R3:W-:Y:S01]  /*199d0*/  @P0 STL [R21+0x20], R13 ;  /* 0x0000200d15000387 */ /* 0x0007e20000100800 */
[----:B------:R-:W-:Y:S02]  /*199e0*/  @P0 IMAD.MOV.U32 R10, RZ, RZ, R13 ;  /* 0x000000ffff0a0224 */ /* 0x000fe400078e000d */
[----:B------:R-:W-:Y:S02]  /*199f0*/  @P4 LOP3.LUT R17, R16, R7, RZ, 0x30, !PT ;  /* 0x0000000710114212 */ /* 0x000fe400078e30ff */
[----:B------:R-:W-:Y:S02]  /*19a00*/  ISETP.GE.AND P0, PT, R18, RZ, PT ;  /* 0x000000ff1200720c */ /* 0x000fe40003f06270 */
[----:B-1----:R-:W1:Y:S03]  /*19a10*/  @P4 POPC R9, R17 ;  /* 0x0000001100094309 */ /* 0x002e660000000000 */
[----:B------:R-:W-:-:S02]  /*19a20*/  @!P6 LOP3.LUT R11, R11, 0x80000000, RZ, 0xfc, !PT ;  /* 0x800000000b0be812 */ /* 0x000fc400078efcff */
[----:B--2---:R-:W-:-:S03]  /*19a30*/  ISETP.NE.OR P6, PT, R19, 0x1, !P3 ;  /* 0x000000011300780c */ /* 0x004fc60005fc5670 */
[----:B------:R-:W2:Y:S01]  /*19a40*/  POPC R25, R10 ;  /* 0x0000000a00197309 */ /* 0x000ea20000000000 */
[----:B------:R4:W-:Y:S01]  /*19a50*/  @P2 STL [R21+-0x24], R11 ;  /* 0xffffdc0b15002387 */ /* 0x0009e20000100800 */
[----:B------:R-:W-:Y:S01]  /*19a60*/  @P2 IMAD.MOV.U32 R12, RZ, RZ, R11 ;  /* 0x000000ffff0c2224 */ /* 0x000fe200078e000b */
[----:B------:R-:W-:Y:S02]  /*19a70*/  @P0 LOP3.LUT R19, R18, R7, RZ, 0x30, !PT ;  /* 0x0000000712130212 */ /* 0x000fe400078e30ff */
[----:B------:R-:W-:-:S03]  /*19a80*/  ISETP.GE.AND P2, PT, R20, RZ, PT ;  /* 0x000000ff1400720c */ /* 0x000fc60003f46270 */
[----:B---3--:R-:W3:Y:S02]  /*19a90*/  @P0 POPC R13, R19 ;  /* 0x00000013000d0309 */ /* 0x008ee40000000000 */
[----:B------:R-:W-:Y:S02]  /*19aa0*/  @!P6 LOP3.LUT R15, R15, 0x80000000, RZ, 0xfc, !PT ;  /* 0x800000000f0fe812 */ /* 0x000fe400078efcff */
[----:B-1----:R-:W-:Y:S02]  /*19ab0*/  ISETP.NE.OR P6, PT, R9, 0x1, !P4 ;  /* 0x000000010900780c */ /* 0x002fe400067c5670 */
[----:B--2---:R-:W-:Y:S01]  /*19ac0*/  ISETP.NE.AND P1, PT, R25, 0x2, PT ;  /* 0x000000021900780c */ /* 0x004fe20003f25270 */
[----:B------:R1:W-:Y:S01]  /*19ad0*/  @P3 STL [R21], R15 ;  /* 0x0000000f15003387 */ /* 0x0003e20000100800 */
[----:B------:R-:W-:Y:S02]  /*19ae0*/  @P3 IMAD.MOV.U32 R14, RZ, RZ, R15 ;  /* 0x000000ffff0e3224 */ /* 0x000fe400078e000f */
[----:B------:R-:W-:-:S02]  /*19af0*/  @P2 LOP3.LUT R9, R20, R7, RZ, 0x30, !PT ;  /* 0x0000000714092212 */ /* 0x000fc400078e30ff */
[----:B------:R-:W-:Y:S01]  /*19b00*/  ISETP.GE.AND P3, PT, R22, RZ, PT ;  /* 0x000000ff1600720c */ /* 0x000fe20003f66270 */
[----:B------:R-:W-:Y:S04]  /*19b10*/  POPC R26, R14 ;  /* 0x0000000e001a7309 */ /* 0x000fe80000000000 */
[----:B------:R-:W-:Y:S02]  /*19b20*/  @!P6 LOP3.LUT R17, R17, 0x80000000, RZ, 0xfc, !PT ;  /* 0x800000001111e812 */ /* 0x000fe400078efcff */
[----:B---3--:R-:W-:Y:S02]  /*19b30*/  ISETP.NE.OR P6, PT, R13, 0x1, !P0 ;  /* 0x000000010d00780c */ /* 0x008fe400047c5670 */
[----:B----4-:R-:W2:Y:S01]  /*19b40*/  @P2 POPC R11, R9 ;  /* 0x00000009000b2309 */ /* 0x010ea20000000000 */
[----:B------:R3:W-:Y:S01]  /*19b50*/  @P4 STL [R21+0x24], R17 ;  /* 0x0000241115004387 */ /* 0x0007e20000100800 */
[----:B------:R-:W-:-:S02]  /*19b60*/  @P4 IMAD.MOV.U32 R16, RZ, RZ, R17 ;  /* 0x000000ffff104224 */ /* 0x000fc400078e0011 */
[----:B------:R-:W-:-:S04]  /*19b70*/  @P3 LOP3.LUT R7, R22, R7, RZ, 0x30, !PT ;  /* 0x0000000716073212 */ /* 0x000fc800078e30ff */
[----:B------:R-:W4:Y:S03]  /*19b80*/  @P3 POPC R13, R7 ;  /* 0x00000007000d3309 */ /* 0x000f260000000000 */
[----:B------:R-:W-:Y:S02]  /*19b90*/  @!P6 LOP3.LUT R19, R19, 0x80000000, RZ, 0xfc, !PT ;  /* 0x800000001313e812 */ /* 0x000fe400078efcff */
[----:B--2---:R-:W-:-:S03]  /*19ba0*/  ISETP.NE.OR P6, PT, R11, 0x1, !P2 ;  /* 0x000000010b00780c */ /* 0x004fc600057c5670 */
[----:B-1----:R-:W1:Y:S01]  /*19bb0*/  POPC R15, R12 ;  /* 0x0000000c000f7309 */ /* 0x002e620000000000 */
[----:B------:R3:W-:Y:S01]  /*19bc0*/  @P0 STL [R21+-0x20], R19 ;  /* 0xffffe01315000387 */ /* 0x0007e20000100800 */
[----:B------:R-:W-:Y:S01]  /*19bd0*/  @P0 IMAD.MOV.U32 R18, RZ, RZ, R19 ;  /* 0x000000ffff120224 */ /* 0x000fe200078e0013 */
[----:B------:R-:W-:Y:S01]  /*19be0*/  ISETP.NE.AND P0, PT, R23, 0x2, PT ;  /* 0x000000021700780c */ /* 0x000fe20003f05270 */
[----:B------:R-:W-:-:S03]  /*19bf0*/  IMAD.MOV.U32 R11, RZ, RZ, RZ ;  /* 0x000000ffff0b7224 */ /* 0x000fc600078e00ff */
[----:B------:R-:W-:Y:S01]  /*19c00*/  ISETP.LT.OR P0, PT, R8, RZ, P0 ;  /* 0x000000ff0800720c */ /* 0x000fe20000701670 */
[----:B------:R-:W-:Y:S02]  /*19c10*/  POPC R27, R16 ;  /* 0x00000010001b7309 */ /* 0x000fe40000000000 */
[----:B------:R-:W-:Y:S02]  /*19c20*/  @!P6 LOP3.LUT R9, R9, 0x80000000, RZ, 0xfc, !PT ;  /* 0x800000000909e812 */ /* 0x000fe400078efcff */
[----:B----4-:R-:W-:-:S04]  /*19c30*/  ISETP.NE.OR P6, PT, R13, 0x1, !P3 ;  /* 0x000000010d00780c */ /* 0x010fc80005fc5670 */
[----:B------:R-:W2:Y:S01]  /*19c40*/  POPC R13, R2 ;  /* 0x00000002000d7309 */ /* 0x000ea20000000000 */
[----:B------:R3:W-:Y:S01]  /*19c50*/  @P2 STL [R21+0x4], R9 ;  /* 0x0000040915002387 */ /* 0x0007e20000100800 */
[----:B------:R-:W-:Y:S01]  /*19c60*/  @P2 IMAD.MOV.U32 R20, RZ, RZ, R9 ;  /* 0x000000ffff142224 */ /* 0x000fe200078e0009 */
[----:B-1----:R-:W-:-:S05]  /*19c70*/  ISETP.NE.AND P4, PT, R15, 0x2, PT ;  /* 0x000000020f00780c */ /* 0x002fca0003f85270 */
[----:B------:R3:W1:Y:S01]  /*19c80*/  POPC R28, R18 ;  /* 0x00000012001c7309 */ /* 0x0006620000000000 */
[----:B------:R-:W-:Y:S02]  /*19c90*/  @!P6 LOP3.LUT R7, R7, 0x80000000, RZ, 0xfc, !PT ;  /* 0x800000000707e812 */ /* 0x000fe400078efcff */
[----:B------:R-:W-:Y:S02]  /*19ca0*/  ISETP.GE.U32.AND P6, PT, R3, 0x6, PT ;  /* 0x000000060300780c */ /* 0x000fe40003fc6070 */
[----:B--2---:R-:W-:Y:S01]  /*19cb0*/  ISETP.NE.AND P2, PT, R13, 0x2, PT ;  /* 0x000000020d00780c */ /* 0x004fe20003f45270 */
[----:B------:R3:W-:Y:S01]  /*19cc0*/  @P3 STL [R21+0x28], R7 ;  /* 0x0000280715003387 */ /* 0x0007e20000100800 */
[----:B------:R-:W-:Y:S01]  /*19cd0*/  @P3 IMAD.MOV.U32 R22, RZ, RZ, R7 ;  /* 0x000000ffff163224 */ /* 0x000fe200078e0007 */
[----:B------:R3:W2:Y:S01]  /*19ce0*/  POPC R29, R20 ;  /* 0x00000014001d7309 */ /* 0x0006a20000000000 */
[----:B------:R-:W-:Y:S01]  /*19cf0*/  ISETP.LT.OR P2, PT, R2, RZ, P2 ;  /* 0x000000ff0200720c */ /* 0x000fe20001741670 */
[----:B------:R3:W-:Y:S01]  /*19d00*/  STL.128 [R1], RZ ;  /* 0x000000ff01007387 */ /* 0x0007e20000100c00 */
[----:B------:R-:W-:-:S03]  /*19d10*/  ISETP.NE.AND P3, PT, R26, 0x2, PT ;  /* 0x000000021a00780c */ /* 0x000fc60003f65270 */
[----:B------:R3:W-:Y:S02]  /*19d20*/  STL.128 [R1+0x10], RZ ;  /* 0x000010ff01007387 */ /* 0x0007e40000100c00 */
[----:B------:R3:W4:Y:S02]  /*19d30*/  POPC R30, R22 ;  /* 0x00000016001e7309 */ /* 0x0007240000000000 */
[----:B------:R3:W-:Y:S04]  /*19d40*/  STL.128 [R1+0x20], RZ ;  /* 0x000020ff01007387 */ /* 0x0007e80000100c00 */
[----:B------:R3:W-:Y:S04]  /*19d50*/  STL.128 [R1+0x30], RZ ;  /* 0x000030ff01007387 */ /* 0x0007e80000100c00 */
[----:B------:R3:W-:Y:S04]  /*19d60*/  STL.128 [R1+0x40], RZ ;  /* 0x000040ff01007387 */ /* 0x0007e80000100c00 */
[----:B------:R3:W-:Y:S04]  /*19d70*/  STL.128 [R1+0x50], RZ ;  /* 0x000050ff01007387 */ /* 0x0007e80000100c00 */
[----:B------:R3:W-:Y:S04]  /*19d80*/  STL.128 [R1+0x60], RZ ;  /* 0x000060ff01007387 */ /* 0x0007e80000100c00 */
[----:B------:R3:W-:Y:S01]  /*19d90*/  STL.128 [R1+0x70], RZ ;  /* 0x000070ff01007387 */ /* 0x0007e20000100c00 */
[----:B-12-4-:R-:W-:Y:S05]  /*19da0*/  @P2 BRA `(.L_x_3942) ;  /* 0x0000000000342947 */ /* 0x016fea0003800000 */
[----:B------:R-:W1:Y:S01]  /*19db0*/  FLO.U32 R6, R2 ;  /* 0x0000000200067300 */ /* 0x000e6200000e0000 */
[----:B---3--:R-:W-:Y:S01]  /*19dc0*/  IMAD.MOV.U32 R9, RZ, RZ, -0x80000000 ;  /* 0x80000000ff097424 */ /* 0x008fe200078e00ff */
        /* <DEDUP_REMOVED lines=11> */
.L_x_3942:
[----:B------:R-:W-:Y:S05]  /*19e80*/  BSYNC.RECONVERGENT B1 ;  /* 0x0000000000017941 */ /* 0x000fea0003800200 */
.L_x_3941:
[----:B------:R-:W-:Y:S01]  /*19e90*/  BSSY.RECONVERGENT B1, `(.L_x_3943) ;  /* 0x000000f000017945 */ /* 0x000fe20003800200 */
[----:B------:R-:W-:-:S03]  /*19ea0*/  ISETP.NE.AND P2, PT, R27, 0x2, PT ;  /* 0x000000021b00780c */ /* 0x000fc60003f45270 */
[----:B------:R-:W-:Y:S10]  /*19eb0*/  @P0 BRA `(.L_x_3944) ;  /* 0x0000000000300947 */ /* 0x000ff40003800000 */
[----:B------:R-:W2:Y:S01]  /*19ec0*/  FLO.U32 R6, R8 ;  /* 0x0000000800067300 */ /* 0x000ea200000e0000 */
[----:B---3--:R-:W-:Y:S01]  /*19ed0*/  IMAD.MOV.U32 R9, RZ, RZ, -0x80000000 ;  /* 0x80000000ff097424 */ /* 0x008fe200078e00ff */
        /* <DEDUP_REMOVED lines=10> */
.L_x_3944:
[----:B------:R-:W-:Y:S05]  /*19f80*/  BSYNC.RECONVERGENT B1 ;  /* 0x0000000000017941 */ /* 0x000fea0003800200 */
.L_x_3943:
[----:B------:R-:W-:Y:S01]  /*19f90*/  ISETP.LT.OR P1, PT, R10, RZ, P1 ;  /* 0x000000ff0a00720c */ /* 0x000fe20000f21670 */
[----:B------:R-:W-:Y:S01]  /*19fa0*/  BSSY.RECONVERGENT B1, `(.L_x_3945) ;  /* 0x0000010000017945 */ /* 0x000fe20003800200 */
[----:B------:R-:W-:Y:S02]  /*19fb0*/  ISETP.NE.AND P0, PT, R28, 0x2, PT ;  /* 0x000000021c00780c */ /* 0x000fe40003f05270 */
[----:B------:R-:W-:-:S09]  /*19fc0*/  ISETP.LT.OR P4, PT, R12, RZ, P4 ;  /* 0x000000ff0c00720c */ /* 0x000fd20002781670 */
[----:B------:R-:W-:Y:S05]  /*19fd0*/  @P1 BRA `(.L_x_3946) ;  /* 0x0000000000301947 */ /* 0x000fea0003800000 */
[----:B------:R-:W4:Y:S01]  /*19fe0*/  FLO.U32 R6, R10 ;  /* 0x0000000a00067300 */ /* 0x000f2200000e0000 */
[----:B---3--:R-:W-:Y:S01]  /*19ff0*/  IMAD.MOV.U32 R9, RZ, RZ, -0x80000000 ;  /* 0x80000000ff097424 */ /* 0x008fe200078e00ff */
[----:B----4-:R-:W-:-:S04]  /*1a000*/  IADD3 R6, PT, PT, -R6, 0x1f, RZ ;  /* 0x0000001f06067810 */ /* 0x010fc80007ffe1ff */
        /* <DEDUP_REMOVED lines=9> */
.L_x_3946:
[----:B------:R-:W-:Y:S05]  /*1a0a0*/  BSYNC.RECONVERGENT B1 ;  /* 0x0000000000017941 */ /* 0x000fea0003800200 */
.L_x_3945:
[----:B------:R-:W-:Y:S01]  /*1a0b0*/  BSSY.RECONVERGENT B1, `(.L_x_3947) ;  /* 0x000000f000017945 */ /* 0x000fe20003800200 */
[----:B------:R-:W-:-:S03]  /*1a0c0*/  ISETP.NE.AND P1, PT, R29, 0x2, PT ;  /* 0x000000021d00780c */ /* 0x000fc60003f25270 */
[----:B------:R-:W-:Y:S10]  /*1a0d0*/  @P4 BRA `(.L_x_3948) ;  /* 0x0000000000304947 */ /* 0x000ff40003800000 */
[----:B------:R-:W5:Y:S01]  /*1a0e0*/  FLO.U32 R6, R12 ;  /* 0x0000000c00067300 */ /* 0x000f6200000e0000 */
[----:B---3--:R-:W-:Y:S01]  /*1a0f0*/  IMAD.MOV.U32 R9, RZ, RZ, -0x80000000 ;  /* 0x80000000ff097424 */ /* 0x008fe200078e00ff */
[----:B-----5:R-:W-:-:S04]  /*1a100*/  IADD3 R6, PT, PT, -R6, 0x1f, RZ ;  /* 0x0000001f06067810 */ /* 0x020fc80007ffe1ff */
[----:B------:R-:W-:-:S04]  /*1a110*/  SHF.R.U32.HI R9, RZ, R6, R9 ;  /* 0x00000006ff097219 */ /* 0x000fc80000011609 */
[----:B------:R-:W-:-:S04]  /*1a120*/  LOP3.LUT R6, R9, R12, RZ, 0x3c, !PT ;  /* 0x0000000c09067212 */ /* 0x000fc800078e3cff */
[----:B-12-4-:R-:W1:Y:S02]  /*1a130*/  FLO.U32 R7, R6 ;  /* 0x0000000600077300 */ /* 0x016e6400000e0000 */
[----:B-1----:R-:W-:-:S05]  /*1a140*/  IMAD R7, R7, 0x4, R0 ;  /* 0x0000000407077824 */ /* 0x002fca00078e0200 */
[----:B------:R-:W2:Y:S02]  /*1a150*/  LDL R24, [R7] ;  /* 0x0000000007187983 */ /* 0x000ea40000100800 */
[----:B--2---:R-:W-:-:S13]  /*1a160*/  LOP3.LUT P4, RZ, R24, R9, RZ, 0xc0, !PT ;  /* 0x0000000918ff7212 */ /* 0x004fda000788c0ff */
[----:B------:R-:W-:Y:S02]  /*1a170*/  @!P4 LOP3.LUT R24, R24, R9, RZ, 0xfc, !PT ;  /* 0x000000091818c212 */ /* 0x000fe400078efcff */
[----:B------:R-:W-:-:S03]  /*1a180*/  @P4 LOP3.LUT R11, R12, R11, RZ, 0xfc, !PT ;  /* 0x0000000b0c0b4212 */ /* 0x000fc600078efcff */
[----:B------:R1:W-:Y:S04]  /*1a190*/  @!P4 STL [R7], R24 ;  /* 0x000000180700c387 */ /* 0x0003e80000100800 */
.L_x_3948:
[----:B------:R-:W-:Y:S05]  /*1a1a0*/  BSYNC.RECONVERGENT B1 ;  /* 0x0000000000017941 */ /* 0x000fea0003800200 */
.L_x_3947:
        /* <DEDUP_REMOVED lines=20> */
.L_x_3950:
[----:B------:R-:W-:Y:S05]  /*1a2f0*/  BSYNC.RECONVERGENT B1 ;  /* 0x0000000000017941 */ /* 0x000fea0003800200 */
.L_x_3949:
[----:B------:R-:W-:Y:S04]  /*1a300*/  BSSY.RECONVERGENT B1, `(.L_x_3951) ;  /* 0x000000e000017945 */ /* 0x000fe80003800200 */
[----:B------:R-:W-:Y:S05]  /*1a310*/  @P2 BRA `(.L_x_3952) ;  /* 0x0000000000302947 */ /* 0x000fea0003800000 */
        /* <DEDUP_REMOVED lines=12> */
.L_x_3952:
[----:B------:R-:W-:Y:S05]  /*1a3e0*/  BSYNC.RECONVERGENT B1 ;  /* 0x0000000000017941 */ /* 0x000fea0003800200 */
.L_x_3951:
        /* <DEDUP_REMOVED lines=14> */
.L_x_3954:
[----:B------:R-:W-:Y:S05]  /*1a4d0*/  BSYNC.RECONVERGENT B1 ;  /* 0x0000000000017941 */ /* 0x000fea0003800200 */
.L_x_3953:
        /* <DEDUP_REMOVED lines=14> */
.L_x_3956:
[----:B------:R-:W-:Y:S05]  /*1a5c0*/  BSYNC.RECONVERGENT B1 ;  /* 0x0000000000017941 */ /* 0x000fea0003800200 */
.L_x_3955:
[----:B------:R-:W-:Y:S04]  /*1a5d0*/  BSSY.RECONVERGENT B1, `(.L_x_3957) ;  /* 0x000000d000017945 */ /* 0x000fe80003800200 */
        /* <DEDUP_REMOVED lines=12> */
.L_x_3958:
[----:B------:R-:W-:Y:S05]  /*1a6a0*/  BSYNC.RECONVERGENT B1 ;  /* 0x0000000000017941 */ /* 0x000fea0003800200 */
.L_x_3957:
[----:B------:R-:W-:Y:S01]  /*1a6b0*/  ISETP.NE.AND P0, PT, R11, RZ, PT ;  /* 0x000000ff0b00720c */ /* 0x000fe20003f05270 */
[----:B------:R-:W-:Y:S01]  /*1a6c0*/  BSSY.RECONVERGENT B1, `(.L_x_3959) ;  /* 0x0000054000017945 */ /* 0x000fe20003800200 */
[----:B------:R-:W-:-:S11]  /*1a6d0*/  VIADD R3, R3, 0x3 ;  /* 0x0000000303037836 */ /* 0x000fd60000000000 */
[----:B------:R-:W-:Y:S05]  /*1a6e0*/  @!P0 BRA `(.L_x_3960) ;  /* 0x0000000400448947 */ /* 0x000fea0003800000 */
[----:B-1234-:R-:W-:-:S04]  /*1a6f0*/  LOP3.LUT R7, R8, R11, RZ, 0xc0, !PT ;  /* 0x0000000b08077212 */ /* 0x01efc800078ec0ff */
[----:B------:R-:W-:Y:S02]  /*1a700*/  ISETP.NE.AND P2, PT, R7, R8, PT ;  /* 0x000000080700720c */ /* 0x000fe40003f45270 */
[----:B------:R-:W-:Y:S02]  /*1a710*/  LOP3.LUT R7, R10, R11, RZ, 0xc0, !PT ;  /* 0x0000000b0a077212 */ /* 0x000fe400078ec0ff */
[----:B------:R-:W-:Y:S02]  /*1a720*/  ISETP.EQ.AND P2, PT, R23, 0x2, !P2 ;  /* 0x000000021700780c */ /* 0x000fe40005742270 */
[----:B------:R-:W-:Y:S02]  /*1a730*/  ISETP.NE.AND P3, PT, R7, R10, PT ;  /* 0x0000000a0700720c */ /* 0x000fe40003f65270 */
[----:B------:R-:W-:Y:S02]  /*1a740*/  ISETP.GT.AND P2, PT, R8, -0x1, P2 ;  /* 0xffffffff0800780c */ /* 0x000fe40001744270 */
[----:B------:R-:W-:-:S02]  /*1a750*/  ISETP.EQ.AND P3, PT, R25, 0x2, !P3 ;  /* 0x000000021900780c */ /* 0x000fc40005f62270 */
[-C--:B------:R-:W-:Y:S02]  /*1a760*/  LOP3.LUT R7, R12, R11.reuse, RZ, 0xc0, !PT ;  /* 0x0000000b0c077212 */ /* 0x080fe400078ec0ff */
[----:B------:R-:W-:Y:S02]  /*1a770*/  ISETP.GT.AND P3, PT, R10, -0x1, P3 ;  /* 0xffffffff0a00780c */ /* 0x000fe40001f64270 */
[----:B------:R-:W-:Y:S02]  /*1a780*/  ISETP.NE.AND P0, PT, R7, R12, PT ;  /* 0x0000000c0700720c */ /* 0x000fe40003f05270 */
[-C--:B------:R-:W-:Y:S02]  /*1a790*/  LOP3.LUT R7, R14, R11.reuse, RZ, 0xc0, !PT ;  /* 0x0000000b0e077212 */ /* 0x080fe400078ec0ff */
[----:B------:R-:W-:Y:S02]  /*1a7a0*/  ISETP.EQ.AND P0, PT, R15, 0x2, !P0 ;  /* 0x000000020f00780c */ /* 0x000fe40004702270 */
[----:B------:R-:W-:-:S02]  /*1a7b0*/  @!P2 LOP3.LUT R8, R8, R11, RZ, 0x30, !PT ;  /* 0x0000000b0808a212 */ /* 0x000fc400078e30ff */
[----:B------:R-:W-:Y:S02]  /*1a7c0*/  ISETP.GT.AND P0, PT, R12, -0x1, P0 ;  /* 0xffffffff0c00780c */ /* 0x000fe40000704270 */
[----:B------:R-:W1:Y:S01]  /*1a7d0*/  @!P2 POPC R9, R8 ;  /* 0x000000080009a309 */ /* 0x000e620000000000 */
[----:B------:R-:W-:Y:S02]  /*1a7e0*/  @!P3 LOP3.LUT R10, R10, R11, RZ, 0x30, !PT ;  /* 0x0000000b0a0ab212 */ /* 0x000fe400078e30ff */
[----:B------:R-:W-:-:S04]  /*1a7f0*/  ISETP.NE.AND P1, PT, R7, R14, PT ;  /* 0x0000000e0700720c */ /* 0x000fc80003f25270 */
[----:B------:R-:W-:Y:S01]  /*1a800*/  ISETP.EQ.AND P1, PT, R26, 0x2, !P1 ;  /* 0x000000021a00780c */ /* 0x000fe20004f22270 */
[----:B------:R-:W2:Y:S03]  /*1a810*/  @!P3 POPC R6, R10 ;  /* 0x0000000a0006b309 */ /* 0x000ea60000000000 */
[-C--:B------:R-:W-:Y:S02]  /*1a820*/  @!P0 LOP3.LUT R12, R12, R11.reuse, RZ, 0x30, !PT ;  /* 0x0000000b0c0c8212 */ /* 0x080fe400078e30ff */
[----:B------:R-:W-:Y:S02]  /*1a830*/  ISETP.GT.AND P1, PT, R14, -0x1, P1 ;  /* 0xffffffff0e00780c */ /* 0x000fe40000f24270 */
[----:B-1----:R-:W-:Y:S01]  /*1a840*/  ISETP.NE.OR P4, PT, R9, 0x1, P2 ;  /* 0x000000010900780c */ /* 0x002fe20001785670 */
[----:B------:R-:W1:Y:S01]  /*1a850*/  @!P0 POPC R7, R12 ;  /* 0x0000000c00078309 */ /* 0x000e620000000000 */
[----:B------:R-:W-:-:S09]  /*1a860*/  LOP3.LUT R9, R16, R11, RZ, 0xc0, !PT ;  /* 0x0000000b10097212 */ /* 0x000fd200078ec0ff */
[----:B------:R-:W-:Y:S02]  /*1a870*/  @!P1 LOP3.LUT R14, R14, R11, RZ, 0x30, !PT ;  /* 0x0000000b0e0e9212 */ /* 0x000fe400078e30ff */
[----:B------:R-:W-:Y:S02]  /*1a880*/  @!P4 LOP3.LUT R8, R8, 0x80000000, RZ, 0xfc, !PT ;  /* 0x800000000808c812 */ /* 0x000fe400078efcff */
[----:B--2---:R-:W-:Y:S02]  /*1a890*/  ISETP.NE.OR P4, PT, R6, 0x1, P3 ;  /* 0x000000010600780c */ /* 0x004fe40001f85670 */
[----:B------:R-:W2:Y:S01]  /*1a8a0*/  @!P1 POPC R6, R14 ;  /* 0x0000000e00069309 */ /* 0x000ea20000000000 */
[----:B------:R3:W-:Y:S01]  /*1a8b0*/  @!P2 STL [R21+-0x4], R8 ;  /* 0xfffffc081500a387 */ /* 0x0007e20000100800 */
[----:B------:R-:W-:-:S04]  /*1a8c0*/  ISETP.NE.AND P2, PT, R9, R16, PT ;  /* 0x000000100900720c */ /* 0x000fc80003f45270 */
[----:B------:R-:W-:-:S04]  /*1a8d0*/  ISETP.EQ.AND P2, PT, R27, 0x2, !P2 ;  /* 0x000000021b00780c */ /* 0x000fc80005742270 */
[----:B------:R-:W-:Y:S02]  /*1a8e0*/  ISETP.GT.AND P2, PT, R16, -0x1, P2 ;  /* 0xffffffff1000780c */ /* 0x000fe40001744270 */
[----:B------:R-:W-:Y:S02]  /*1a8f0*/  @!P4 LOP3.LUT R10, R10, 0x80000000, RZ, 0xfc, !PT ;  /* 0x800000000a0ac812 */ /* 0x000fe400078efcff */
[----:B-1----:R-:W-:Y:S02]  /*1a900*/  ISETP.NE.OR P4, PT, R7, 0x1, P0 ;  /* 0x000000010700780c */ /* 0x002fe40000785670 */
[----:B------:R-:W-:Y:S01]  /*1a910*/  LOP3.LUT R7, R18, R11, RZ, 0xc0, !PT ;  /* 0x0000000b12077212 */ /* 0x000fe200078ec0ff */
[----:B------:R3:W-:Y:S03]  /*1a920*/  @!P3 STL [R21+0x20], R10 ;  /* 0x0000200a1500b387 */ /* 0x0007e60000100800 */
[----:B------:R-:W-:-:S02]  /*1a930*/  ISETP.NE.AND P3, PT, R7, R18, PT ;  /* 0x000000120700720c */ /* 0x000fc40003f65270 */
[-C--:B------:R-:W-:Y:S02]  /*1a940*/  LOP3.LUT R7, R20, R11.reuse, RZ, 0xc0, !PT ;  /* 0x0000000b14077212 */ /* 0x080fe400078ec0ff */
[----:B------:R-:W-:Y:S02]  /*1a950*/  ISETP.EQ.AND P3, PT, R28, 0x2, !P3 ;  /* 0x000000021c00780c */ /* 0x000fe40005f62270 */
[----:B------:R-:W-:Y:S02]  /*1a960*/  @!P2 LOP3.LUT R16, R16, R11, RZ, 0x30, !PT ;  /* 0x0000000b1010a212 */ /* 0x000fe400078e30ff */
[----:B------:R-:W-:Y:S02]  /*1a970*/  @!P4 LOP3.LUT R12, R12, 0x80000000, RZ, 0xfc, !PT ;  /* 0x800000000c0cc812 */ /* 0x000fe400078efcff */
[----:B------:R-:W-:Y:S02]  /*1a980*/  ISETP.GT.AND P3, PT, R18, -0x1, P3 ;  /* 0xffffffff1200780c */ /* 0x000fe40001f64270 */
[----:B--2---:R-:W-:Y:S01]  /*1a990*/  ISETP.NE.OR P4, PT, R6, 0x1, P1 ;  /* 0x000000010600780c */ /* 0x004fe20000f85670 */
[----:B------:R3:W-:Y:S01]  /*1a9a0*/  @!P0 STL [R21+-0x24], R12 ;  /* 0xffffdc0c15008387 */ /* 0x0007e20000100800 */
[----:B------:R-:W1:Y:S01]  /*1a9b0*/  @!P2 POPC R6, R16 ;  /* 0x000000100006a309 */ /* 0x000e620000000000 */
[----:B------:R-:W-:-:S02]  /*1a9c0*/  ISETP.NE.AND P0, PT, R7, R20, PT ;  /* 0x000000140700720c */ /* 0x000fc40003f05270 */
[----:B------:R-:W-:Y:S02]  /*1a9d0*/  LOP3.LUT R7, R22, R11, RZ, 0xc0, !PT ;  /* 0x0000000b16077212 */ /* 0x000fe400078ec0ff */
[----:B------:R-:W-:-:S04]  /*1a9e0*/  ISETP.EQ.AND P0, PT, R29, 0x2, !P0 ;  /* 0x000000021d00780c */ /* 0x000fc80004702270 */
[-C--:B------:R-:W-:Y:S02]  /*1a9f0*/  @!P3 LOP3.LUT R18, R18, R11.reuse, RZ, 0x30, !PT ;  /* 0x0000000b1212b212 */ /* 0x080fe400078e30ff */
[----:B------:R-:W-:Y:S02]  /*1aa00*/  @!P4 LOP3.LUT R14, R14, 0x80000000, RZ, 0xfc, !PT ;  /* 0x800000000e0ec812 */ /* 0x000fe400078efcff */
[----:B------:R-:W-:Y:S02]  /*1aa10*/  ISETP.GT.AND P0, PT, R20, -0x1, P0 ;  /* 0xffffffff1400780c */ /* 0x000fe40000704270 */
[----:B-1----:R-:W-:Y:S01]  /*1aa20*/  ISETP.NE.OR P4, PT, R6, 0x1, P2 ;  /* 0x000000010600780c */ /* 0x002fe20001785670 */
[----:B------:R3:W-:Y:S01]  /*1aa30*/  @!P1 STL [R21], R14 ;  /* 0x0000000e15009387 */ /* 0x0007e20000100800 */
[----:B------:R-:W1:Y:S01]  /*1aa40*/  @!P3 POPC R6, R18 ;  /* 0x000000120006b309 */ /* 0x000e620000000000 */
[----:B------:R-:W-:Y:S02]  /*1aa50*/  ISETP.NE.AND P1, PT, R7, R22, PT ;  /* 0x000000160700720c */ /* 0x000fe40003f25270 */
[----:B------:R-:W-:-:S02]  /*1aa60*/  LOP3.LUT R7, R2, R11, RZ, 0xc0, !PT ;  /* 0x0000000b02077212 */ /* 0x000fc400078ec0ff */
[----:B------:R-:W-:-:S04]  /*1aa70*/  ISETP.EQ.AND P1, PT, R30, 0x2, !P1 ;  /* 0x000000021e00780c */ /* 0x000fc80004f22270 */
[----:B------:R-:W-:Y:S02]  /*1aa80*/  @!P0 LOP3.LUT R20, R20, R11, RZ, 0x30, !PT ;  /* 0x0000000b14148212 */ /* 0x000fe400078e30ff */
[----:B------:R-:W-:Y:S02]  /*1aa90*/  ISETP.GT.AND P1, PT, R22, -0x1, P1 ;  /* 0xffffffff1600780c */ /* 0x000fe40000f24270 */
[----:B------:R-:W-:Y:S02]  /*1aaa0*/  @!P4 LOP3.LUT R16, R16, 0x80000000, RZ, 0xfc, !PT ;  /* 0x800000001010c812 */ /* 0x000fe400078efcff */
[----:B-1----:R-:W-:Y:S02]  /*1aab0*/  ISETP.NE.OR P4, PT, R6, 0x1, P3 ;  /* 0x000000010600780c */ /* 0x002fe40001f85670 */
[----:B------:R-:W1:Y:S01]  /*1aac0*/  @!P0 POPC R6, R20 ;  /* 0x0000001400068309 */ /* 0x000e620000000000 */
[----:B------:R3:W-:Y:S01]  /*1aad0*/  @!P2 STL [R21+0x24], R16 ;  /* 0x000024101500a387 */ /* 0x0007e20000100800 */
[----:B------:R-:W-:-:S04]  /*1aae0*/  ISETP.NE.AND P2, PT, R7, R2, PT ;  /* 0x000000020700720c */ /* 0x000fc80003f45270 */
[----:B------:R-:W-:Y:S02]  /*1aaf0*/  ISETP.EQ.AND P2, PT, R13, 0x2, !P2 ;  /* 0x000000020d00780c */ /* 0x000fe40005742270 */
[----:B------:R-:W-:Y:S02]  /*1ab00*/  @!P1 LOP3.LUT R22, R22, R11, RZ, 0x30, !PT ;  /* 0x0000000b16169212 */ /* 0x000fe400078e30ff */
[----:B------:R-:W-:Y:S02]  /*1ab10*/  ISETP.GT.AND P2, PT, R2, -0x1, P2 ;  /* 0xffffffff0200780c */ /* 0x000fe40001744270 */
[----:B------:R-:W2:Y:S01]  /*1ab20*/  @!P1 POPC R7, R22 ;  /* 0x0000001600079309 */ /* 0x000ea20000000000 */
[----:B------:R-:W-:Y:S02]  /*1ab30*/  @!P4 LOP3.LUT R18, R18, 0x80000000, RZ, 0xfc, !PT ;  /* 0x800000001212c812 */ /* 0x000fe400078efcff */
[----:B-1----:R-:W-:-:S03]  /*1ab40*/  ISETP.NE.OR P4, PT, R6, 0x1, P0 ;  /* 0x000000010600780c */ /* 0x002fc60000785670 */
[----:B------:R3:W-:Y:S05]  /*1ab50*/  @!P3 STL [R21+-0x20], R18 ;  /* 0xffffe0121500b387 */ /* 0x0007ea0000100800 */
[----:B------:R-:W-:-:S04]  /*1ab60*/  @!P2 LOP3.LUT R2, R2, R11, RZ, 0x30, !PT ;  /* 0x0000000b0202a212 */ /* 0x000fc800078e30ff */
[----:B------:R-:W1:Y:S01]  /*1ab70*/  @!P2 POPC R6, R2 ;  /* 0x000000020006a309 */ /* 0x000e620000000000 */
[----:B------:R-:W-:Y:S02]  /*1ab80*/  @!P4 LOP3.LUT R20, R20, 0x80000000, RZ, 0xfc, !PT ;  /* 0x800000001414c812 */ /* 0x000fe400078efcff */
[----:B--2---:R-:W-:-:S03]  /*1ab90*/  ISETP.NE.OR P4, PT, R7, 0x1, P1 ;  /* 0x000000010700780c */ /* 0x004fc60000f85670 */
[----:B------:R3:W-:Y:S10]  /*1aba0*/  @!P0 STL [R21+0x4], R20 ;  /* 0x0000041415008387 */ /* 0x0007f40000100800 */
[----:B------:R-:W-:-:S02]  /*1abb0*/  @!P4 LOP3.LUT R22, R22, 0x80000000, RZ, 0xfc, !PT ;  /* 0x800000001616c812 */ /* 0x000fc400078efcff */
[----:B-1----:R-:W-:-:S03]  /*1abc0*/  ISETP.NE.OR P4, PT, R6, 0x1, P2 ;  /* 0x000000010600780c */ /* 0x002fc60001785670 */
[----:B------:R3:W-:Y:S10]  /*1abd0*/  @!P1 STL [R21+0x28], R22 ;  /* 0x0000281615009387 */ /* 0x0007f40000100800 */
[----:B------:R-:W-:-:S05]  /*1abe0*/  @!P4 LOP3.LUT R2, R2, 0x80000000, RZ, 0xfc, !PT ;  /* 0x800000000202c812 */ /* 0x000fca00078efcff */
[----:B------:R3:W-:Y:S02]  /*1abf0*/  @!P2 STL [R21+-0x28], R2 ;  /* 0xffffd8021500a387 */ /* 0x0007e40000100800 */
.L_x_3960:
[----:B------:R-:W-:Y:S05]  /*1ac00*/  BSYNC.RECONVERGENT B1 ;  /* 0x0000000000017941 */ /* 0x000fea0003800200 */
.L_x_3959:
[----:B0--3--:R-:W-:Y:S01]  /*1ac10*/  VIADD R21, R21, 0xc ;  /* 0x0000000c15157836 */ /* 0x009fe20000000000 */
[----:B------:R-:W-:Y:S06]  /*1ac20*/  @!P6 BRA `(.L_x_3961) ;  /* 0xffffffe80010e947 */ /* 0x000fec000383ffff */
[----:B------:R-:W-:Y:S05]  /*1ac30*/  @!P5 BRA `(.L_x_3962) ;  /* 0xffffffe400fcd947 */ /* 0x000fea000383ffff */
.L_x_3559:
[----:B------:R-:W-:Y:S05]  /*1ac40*/  BSYNC.RECONVERGENT B0 ;  /* 0x0000000000007941 */ /* 0x000fea0003800200 */
.L_x_3558:
[----:B------:R-:W5:Y:S04]  /*1ac50*/  LDL R235, [R1+0x2f4] ;  /* 0x0002f40001eb7983 */ /* 0x000f680000100800 */
[----:B------:R-:W5:Y:S04]  /*1ac60*/  LDL.64 R160, [R1+0x2f8] ;  /* 0x0002f80001a07983 */ /* 0x000f680000100a00 */
        /* <DEDUP_REMOVED lines=13> */
[----:B012-4-:R-:W2:Y:S04]  /*1ad40*/  LDL.128 R24, [R1+0x3d0] ;  /* 0x0003d00001187983 */ /* 0x017ea80000100c00 */
[----:B------:R-:W4:Y:S04]  /*1ad50*/  LDL.128 R20, [R1+0x3e0] ;  /* 0x0003e00001147983 */ /* 0x000f280000100c00 */
[----:B------:R-:W4:Y:S04]  /*1ad60*/  LDL.128 R16, [R1+0x3f0] ;  /* 0x0003f00001107983 */ /* 0x000f280000100c00 */
[----:B------:R-:W4:Y:S04]  /*1ad70*/  LDL.128 R12, [R1+0x400] ;  /* 0x00040000010c7983 */ /* 0x000f280000100c00 */
[----:B---3--:R-:W3:Y:S04]  /*1ad80*/  LDL.128 R8, [R1+0x410] ;  /* 0x0004100001087983 */ /* 0x008ee80000100c00 */
[----:B------:R-:W3:Y:S04]  /*1ad90*/  LDL.128 R4, [R1+0x420] ;  /* 0x0004200001047983 */ /* 0x000ee80000100c00 */
[----:B------:R-:W3:Y:S01]  /*1ada0*/  LDL.64 R2, [R1+0x430] ;  /* 0x0004300001027983 */ /* 0x000ee20000100a00 */
[----:B-----5:R-:W-:-:S02]  /*1adb0*/  LOP3.LUT R175, R235, 0x7fffffff, RZ, 0xc0, !PT ;  /* 0x7fffffffebaf7812 */ /* 0x020fc400078ec0ff */
[----:B------:R-:W-:Y:S02]  /*1adc0*/  LOP3.LUT R174, R160, 0x7fffffff, RZ, 0xc0, !PT ;  /* 0x7fffffffa0ae7812 */ /* 0x000fe400078ec0ff */
[----:B------:R-:W0:Y:S01]  /*1add0*/  FLO.U32 R0, R175 ;  /* 0x000000af00007300 */ /* 0x000e2200000e0000 */
[----:B------:R-:W-:Y:S02]  /*1ade0*/  LOP3.LUT R173, R161, 0x7fffffff, RZ, 0xc0, !PT ;  /* 0x7fffffffa1ad7812 */ /* 0x000fe400078ec0ff */
[----:B------:R-:W-:Y:S02]  /*1adf0*/  LOP3.LUT R180, R70, 0x7fffffff, RZ, 0xc0, !PT ;  /* 0x7fffffff46b47812 */ /* 0x000fe400078ec0ff */
[----:B------:R-:W-:Y:S02]  /*1ae00*/  LOP3.LUT R172, R68, 0x7fffffff, RZ, 0xc0, !PT ;  /* 0x7fffffff44ac7812 */ /* 0x000fe400078ec0ff */
[----:B------:R-:W-:Y:S01]  /*1ae10*/  LOP3.LUT R171, R69, 0x7fffffff, RZ, 0xc0, !PT ;  /* 0x7fffffff45ab7812 */ /* 0x000fe200078ec0ff */
[----:B------:R-:W1:Y:S01]  /*1ae20*/  FLO.U32 R72, R174 ;  /* 0x000000ae00487300 */ /* 0x000e6200000e0000 */
[----:B------:R-:W-:-:S02]  /*1ae30*/  LOP3.LUT R170, R64, 0x7fffffff, RZ, 0xc0, !PT ;  /* 0x7fffffff40aa7812 */ /* 0x000fc400078ec0ff */
[----:B------:R-:W-:-:S05]  /*1ae40*/  LOP3.LUT R179, R71, 0x7fffffff, RZ, 0xc0, !PT ;  /* 0x7fffffff47b37812 */ /* 0x000fca00078ec0ff */
[----:B------:R-:W5:Y:S01]  /*1ae50*/  FLO.U32 R81, R180 ;  /* 0x000000b400517300 */ /* 0x000f6200000e0000 */
[----:B0-----:R-:W-:-:S07]  /*1ae60*/  IADD3 R0, PT, PT, -R0, 0x1f, RZ ;  /* 0x0000001f00007810 */ /* 0x001fce0007ffe1ff */
[----:B------:R-:W0:Y:S01]  /*1ae70*/  FLO.U32 R73, R173 ;  /* 0x000000ad00497300 */ /* 0x000e2200000e0000 */
[----:B-1----:R-:W-:-:S07]  /*1ae80*/  IADD3 R72, PT, PT, -R72, 0x1f, RZ ;  /* 0x0000001f48487810 */ /* 0x002fce0007ffe1ff */
[----:B------:R-:W1:Y:S01]  /*1ae90*/  FLO.U32 R80, R170 ;  /* 0x000000aa00507300 */ /* 0x000e6200000e0000 */
[----:B------:R-:W-:Y:S01]  /*1aea0*/  LOP3.LUT R169, R65, 0x7fffffff, RZ, 0xc0, !PT ;  /* 0x7fffffff41a97812 */ /* 0x000fe200078ec0ff */
[----:B------:R-:W-:Y:S01]  /*1aeb0*/  IMAD.MOV R0, RZ, RZ, -R0 ;  /* 0x000000ffff007224 */ /* 0x000fe200078e0a00 */
[----:B-----5:R-:W-:Y:S01]  /*1aec0*/  IADD3 R81, PT, PT, -R81, 0x1f, RZ ;  /* 0x0000001f51517810 */ /* 0x020fe20007ffe1ff */
[----:B------:R-:W-:Y:S01]  /*1aed0*/  IMAD.MOV R72, RZ, RZ, -R72 ;  /* 0x000000ffff487224 */ /* 0x000fe200078e0a48 */
[----:B------:R-:W-:Y:S02]  /*1aee0*/  LOP3.LUT R168, R66, 0x7fffffff, RZ, 0xc0, !PT ;  /* 0x7fffffff42a87812 */ /* 0x000fe400078ec0ff */
[----:B------:R-:W-:Y:S01]  /*1aef0*/  PRMT R0, R0, 0x7710, RZ ;  /* 0x0000771000007816 */ /* 0x000fe200000000ff */
[----:B------:R-:W5:Y:S01]  /*1af00*/  FLO.U32 R82, R169 ;  /* 0x000000a900527300 */ /* 0x000f6200000e0000 */
[----:B------:R-:W-:Y:S01]  /*1af10*/  PRMT R77, R72, 0x7710, RZ ;  /* 0x00007710484d7816 */ /* 0x000fe200000000ff */
[----:B------:R-:W-:Y:S01]  /*1af20*/  IMAD.MOV R72, RZ, RZ, -R81 ;  /* 0x000000ffff487224 */ /* 0x000fe200078e0a51 */
[----:B------:R-:W-:-:S02]  /*1af30*/  LOP3.LUT R167, R67, 0x7fffffff, RZ, 0xc0, !PT ;  /* 0x7fffffff43a77812 */ /* 0x000fc400078ec0ff */
[----:B0-----:R-:W-:-:S03]  /*1af40*/  IADD3 R73, PT, PT, -R73, 0x1f, RZ ;  /* 0x0000001f49497810 */ /* 0x001fc60007ffe1ff */
[----:B------:R-:W0:Y:S01]  /*1af50*/  FLO.U32 R74, R172 ;  /* 0x000000ac004a7300 */ /* 0x000e2200000e0000 */
[----:B-1----:R-:W-:Y:S01]  /*1af60*/  IADD3 R80, PT, PT, -R80, 0x1f, RZ ;  /* 0x0000001f50507810 */ /* 0x002fe20007ffe1ff */
[----:B------:R-:W-:Y:S01]  /*1af70*/  VIADD R75, R0, 0x20 ;  /* 0x00000020004b7836 */ /* 0x000fe20000000000 */
[----:B------:R-:W-:Y:S01]  /*1af80*/  PRMT R72, R72, 0x7710, RZ ;  /* 0x0000771048487816 */ /* 0x000fe200000000ff */
[----:B------:R-:W-:-:S04]  /*1af90*/  IMAD.MOV R0, RZ, RZ, -R73 ;  /* 0x000000ffff007224 */ /* 0x000fc800078e0a49 */
[----:B------:R-:W1:Y:S01]  /*1afa0*/  FLO.U32 R83, R168 ;  /* 0x000000a800537300 */ /* 0x000e6200000e0000 */
[----:B------:R-:W-:-:S07]  /*1afb0*/  IMAD.MOV R73, RZ, RZ, -R80 ;  /* 0x000000ffff497224 */ /* 0x000fce00078e0a50 */
[----:B------:R-:W2:Y:S01]  /*1afc0*/  FLO.U32 R84, R167 ;  /* 0x000000a700547300 */ /* 0x000ea200000e0000 */
[----:B------:R-:W-:Y:S01]  /*1afd0*/  VIADD R80, R72, 0x20 ;  /* 0x0000002048507836 */ /* 0x000fe20000000000 */
[----:B------:R-:W-:Y:S02]  /*1afe0*/  PRMT R72, R73, 0x7710, RZ ;  /* 0x0000771049487816 */ /* 0x000fe400000000ff */
[----:B------:R-:W-:Y:S02]  /*1aff0*/  ISETP.GT.AND P5, PT, R235, -0x1, PT ;  /* 0xffffffffeb00780c */ /* 0x000fe40003fa4270 */
[----:B-----5:R-:W-:Y:S02]  /*1b000*/  IADD3 R73, PT, PT, -R82, 0x1f, RZ ;  /* 0x0000001f52497810 */ /* 0x020fe40007ffe1ff */
[----:B0-----:R-:W-:Y:S01]  /*1b010*/  IADD3 R74, PT, PT, -R74, 0x1f, RZ ;  /* 0x0000001f4a4a7810 */ /* 0x001fe20007ffe1ff */
[----:B------:R-:W0:Y:S01]  /*1b020*/  FLO.U32 R76, R171 ;  /* 0x000000ab004c7300 */ /* 0x000e2200000e0000 */
[----:B------:R-:W-:Y:S01]  /*1b030*/  LOP3.LUT R177, R62, 0x7fffffff, RZ, 0xc0, !PT ;  /* 0x7fffffff3eb17812 */ /* 0x000fe200078ec0ff */
[----:B------:R-:W-:Y:S01]  /*1b040*/  VIADD R72, R72, 0x20 ;  /* 0x0000002048487836 */ /* 0x000fe20000000000 */
[----:B------:R-:W-:Y:S01]  /*1b050*/  SEL R75, R75, RZ, !P5 ;  /* 0x000000ff4b4b7207 */ /* 0x000fe20006800000 */
[----:B------:R-:W-:Y:S01]  /*1b060*/  IMAD.MOV R73, RZ, RZ, -R73 ;  /* 0x000000ffff497224 */ /* 0x000fe200078e0a49 */
[----:B------:R-:W-:-:S03]  /*1b070*/  ISETP.GT.AND P5, PT, R64, -0x1, PT ;  /* 0xffffffff4000780c */ /* 0x000fc60003fa4270 */
[----:B------:R-:W5:Y:S01]  /*1b080*/  FLO.U32 R86, R179 ;  /* 0x000000b300567300 */ /* 0x000f6200000e0000 */
[----:B-1----:R-:W-:Y:S01]  /*1b090*/  IADD3 R83, PT, PT, -R83, 0x1f, RZ ;  /* 0x0000001f53537810 */ /* 0x002fe20007ffe1ff */
[----:B------:R-:W-:Y:S01]  /*1b0a0*/  IMAD.MOV R74, RZ, RZ, -R74 ;  /* 0x000000ffff4a7224 */ /* 0x000fe200078e0a4a */
[----:B------:R-:W-:Y:S02]  /*1b0b0*/  LOP3.LUT R166, R60, 0x7fffffff, RZ, 0xc0, !PT ;  /* 0x7fffffff3ca67812 */ /* 0x000fe400078ec0ff */
[----:B--2---:R-:W-:Y:S02]  /*1b0c0*/  IADD3 R84, PT, PT, -R84, 0x1f, RZ ;  /* 0x0000001f54547810 */ /* 0x004fe40007ffe1ff */
[----:B------:R-:W-:Y:S01]  /*1b0d0*/  SEL R82, R72, RZ, !P5 ;  /* 0x000000ff48527207 */ /* 0x000fe20006800000 */
[----:B------:R-:W1:Y:S01]  /*1b0e0*/  FLO.U32 R91, R177 ;  /* 0x000000b1005b7300 */ /* 0x000e6200000e0000 */
[----:B------:R-:W-:Y:S01]  /*1b0f0*/  IMAD.MOV R72, RZ, RZ, -R83 ;  /* 0x000000ffff487224 */ /* 0x000fe200078e0a53 */
[----:B------:R-:W-:Y:S01]  /*1b100*/  PRMT R83, R73, 0x7710, RZ ;  /* 0x0000771049537816 */ /* 0x000fe200000000ff */
[----:B------:R-:W-:Y:S01]  /*1b110*/  IMAD.MOV R73, RZ, RZ, -R84 ;  /* 0x000000ffff497224 */ /* 0x000fe200078e0a54 */
[----:B------:R-:W-:-:S04]  /*1b120*/  PRMT R78, R74, 0x7710, RZ ;  /* 0x000077104a4e7816 */ /* 0x000fc800000000ff */
[----:B------:R-:W2:Y:S01]  /*1b130*/  FLO.U32 R85, R166 ;  /* 0x000000a600557300 */ /* 0x000ea200000e0000 */
[----:B------:R-:W-:Y:S01]  /*1b140*/  PRMT R84, R72, 0x7710, RZ ;  /* 0x0000771048547816 */ /* 0x000fe200000000ff */
[----:B------:R-:W-:Y:S01]  /*1b150*/  VIADD R78, R78, 0x20 ;  /* 0x000000204e4e7836 */ /* 0x000fe20000000000 */
[----:B------:R-:W-:Y:S02]  /*1b160*/  PRMT R72, R73, 0x7710, RZ ;  /* 0x0000771049487816 */ /* 0x000fe400000000ff */
[----:B------:R-:W-:Y:S02]  /*1b170*/  ISETP.GT.AND P1, PT, R68, -0x1, PT ;  /* 0xffffffff4400780c */ /* 0x000fe40003f24270 */
[----:B0-----:R-:W-:Y:S02]  /*1b180*/  IADD3 R76, PT, PT, -R76, 0x1f, RZ ;  /* 0x0000001f4c4c7810 */ /* 0x001fe40007ffe1ff */
[----:B-----5:R-:W-:Y:S02]  /*1b190*/  IADD3 R86, PT, PT, -R86, 0x1f, RZ ;  /* 0x0000001f56567810 */ /* 0x020fe40007ffe1ff */
[----:B------:R-:W-:Y:S01]  /*1b1a0*/  LOP3.LUT R164, R56, 0x7fffffff, RZ, 0xc0, !PT ;  /* 0x7fffffff38a47812 */ /* 0x000fe200078ec0ff */
[----:B------:R-:W-:Y:S01]  /*1b1b0*/  VIADD R72, R72, 0x20 ;  /* 0x0000002048487836 */ /* 0x000fe20000000000 */
[----:B------:R-:W-:Y:S01]  /*1b1c0*/  SEL R78, R78, RZ, !P1 ;  /* 0x000000ff4e4e7207 */ /* 0x000fe20004800000 */
[----:B------:R-:W-:Y:S01]  /*1b1d0*/  IMAD.MOV R76, RZ, RZ, -R76 ;  /* 0x000000ffff4c7224 */ /* 0x000fe200078e0a4c */
[----:B------:R-:W-:Y:S01]  /*1b1e0*/  LOP3.LUT R165, R63, 0x7fffffff, RZ, 0xc0, !PT ;  /* 0x7fffffff3fa57812 */ /* 0x000fe200078ec0ff */
[----:B------:R-:W-:Y:S01]  /*1b1f0*/  IMAD.MOV R81, RZ, RZ, -R86 ;  /* 0x000000ffff517224 */ /* 0x000fe200078e0a56 */
[----:B------:R-:W-:Y:S01]  /*1b200*/  ISETP.GT.AND P1, PT, R67, -0x1, PT ;  /* 0xffffffff4300780c */ /* 0x000fe20003f24270 */
[----:B------:R-:W0:Y:S01]  /*1b210*/  FLO.U32 R89, R164 ;  /* 0x000000a400597300 */ /* 0x000e2200000e0000 */
[----:B-1----:R-:W-:-:S02]  /*1b220*/  IADD3 R91, PT, PT, -R91, 0x1f, RZ ;  /* 0x0000001f5b5b7810 */ /* 0x002fc40007ffe1ff */
[----:B------:R-:W-:Y:S02]  /*1b230*/  LOP3.LUT R163, R57, 0x7fffffff, RZ, 0xc0, !PT ;  /* 0x7fffffff39a37812 */ /* 0x000fe400078ec0ff */
[----:B------:R-:W-:Y:S02]  /*1b240*/  LOP3.LUT R184, R54, 0x7fffffff, RZ, 0xc0, !PT ;  /* 0x7fffffff36b87812 */ /* 0x000fe400078ec0ff */
[----:B------:R-:W-:Y:S01]  /*1b250*/  LOP3.LUT R182, R59, 0x7fffffff, RZ, 0xc0, !PT ;  /* 0x7fffffff3bb67812 */ /* 0x000fe200078ec0ff */
[----:B------:R-:W1:Y:S01]  /*1b260*/  FLO.U32 R88, R165 ;  /* 0x000000a500587300 */ /* 0x000e6200000e0000 */
[----:B--2---:R-:W-:Y:S02]  /*1b270*/  IADD3 R73, PT, PT, -R85, 0x1f, RZ ;  /* 0x0000001f55497810 */ /* 0x004fe40007ffe1ff */
[----:B------:R-:W-:Y:S02]  /*1b280*/  LOP3.LUT R181, R52, 0x7fffffff, RZ, 0xc0, !PT ;  /* 0x7fffffff34b57812 */ /* 0x000fe400078ec0ff */
[----:B------:R-:W-:Y:S01]  /*1b290*/  SEL R85, R72, RZ, !P1 ;  /* 0x000000ff48557207 */ /* 0x000fe20004800000 */
[----:B------:R-:W-:Y:S01]  /*1b2a0*/  IMAD.MOV R72, RZ, RZ, -R91 ;  /* 0x000000ffff487224 */ /* 0x000fe200078e0a5b */
[----:B------:R-:W-:Y:S01]  /*1b2b0*/  LOP3.LUT R185, R53, 0x7fffffff, RZ, 0xc0, !PT ;  /* 0x7fffffff35b97812 */ /* 0x000fe200078ec0ff */
[----:B------:R-:W2:Y:S01]  /*1b2c0*/  FLO.U32 R90, R163 ;  /* 0x000000a3005a7300 */ /* 0x000ea200000e0000 */
[----:B------:R-:W-:-:S02]  /*1b2d0*/  PRMT R79, R76, 0x7710, RZ ;  /* 0x000077104c4f7816 */ /* 0x000fc400000000ff */
[----:B------:R-:W-:Y:S02]  /*1b2e0*/  PRMT R81, R81, 0x7710, RZ ;  /* 0x0000771051517816 */ /* 0x000fe400000000ff */
[----:B------:R-:W-:-:S03]  /*1b2f0*/  LOP3.LUT R183, R55, 0x7fffffff, RZ, 0xc0, !PT ;  /* 0x7fffffff37b77812 */ /* 0x000fc600078ec0ff */
[----:B------:R-:W5:Y:S01]  /*1b300*/  FLO.U32 R76, R184 ;  /* 0x000000b8004c7300 */ /* 0x000f6200000e0000 */
[----:B------:R-:W-:Y:S01]  /*1b310*/  VIADD R81, R81, 0x20 ;  /* 0x0000002051517836 */ /* 0x000fe20000000000 */
[----:B------:R-:W-:Y:S02]  /*1b320*/  PRMT R72, R72, 0x7710, RZ ;  /* 0x0000771048487816 */ /* 0x000fe400000000ff */
[----:B------:R-:W-:-:S04]  /*1b330*/  ISETP.GT.AND P4, PT, R71, -0x1, PT ;  /* 0xffffffff4700780c */ /* 0x000fc80003f84270 */
[----:B------:R-:W4:Y:S01]  /*1b340*/  FLO.U32 R93, R182 ;  /* 0x000000b6005d7300 */ /* 0x000f2200000e0000 */
[----:B------:R-:W-:-:S07]  /*1b350*/  IMAD.MOV R73, RZ, RZ, -R73 ;  /* 0x000000ffff497224 */ /* 0x000fce00078e0a49 */
[----:B------:R-:W3:Y:S01]  /*1b360*/  FLO.U32 R94, R181 ;  /* 0x000000b5005e7300 */ /* 0x000ee200000e0000 */
[----:B------:R-:W-:Y:S01]  /*1b370*/  SEL R81, R81, RZ, !P4 ;  /* 0x000000ff51517207 */ /* 0x000fe20006000000 */
[----:B------:R-:W-:-:S06]  /*1b380*/  VIADD R72, R72, 0x20 ;  /* 0x0000002048487836 */ /* 0x000fcc0000000000 */
[----:B------:R-:W3:Y:S01]  /*1b390*/  FLO.U32 R74, R185 ;  /* 0x000000b9004a7300 */ /* 0x000ee200000e0000 */
[----:B------:R-:W-:-:S07]  /*1b3a0*/  ISETP.GT.AND P4, PT, R62, -0x1, PT ;  /* 0xffffffff3e00780c */ /* 0x000fce0003f84270 */
[----:B------:R-:W3:Y:S01]  /*1b3b0*/  FLO.U32 R95, R183 ;  /* 0x000000b7005f7300 */ /* 0x000ee200000e0000 */
[----:B0-----:R-:W-:Y:S02]  /*1b3c0*/  IADD3 R89, PT, PT, -R89, 0x1f, RZ ;  /* 0x0000001f59597810 */ /* 0x001fe40007ffe1ff */
[----:B------:R-:W-:Y:S02]  /*1b3d0*/  PRMT R86, R73, 0x7710, RZ ;  /* 0x0000771049567816 */ /* 0x000fe400000000ff */
[----:B-1----:R-:W-:Y:S02]  /*1b3e0*/  IADD3 R73, PT, PT, -R88, 0x1f, RZ ;  /* 0x0000001f58497810 */ /* 0x002fe40007ffe1ff */
[----:B------:R-:W-:Y:S02]  /*1b3f0*/  LOP3.LUT R187, R48, 0x7fffffff, RZ, 0xc0, !PT ;  /* 0x7fffffff30bb7812 */ /* 0x000fe400078ec0ff */
[----:B------:R-:W-:Y:S01]  /*1b400*/  SEL R88, R72, RZ, !P4 ;  /* 0x000000ff48587207 */ /* 0x000fe20006000000 */
[----:B------:R-:W-:Y:S01]  /*1b410*/  IMAD.MOV R72, RZ, RZ, -R89 ;  /* 0x000000ffff487224 */ /* 0x000fe200078e0a59 */
[----:B--2---:R-:W-:-:S02]  /*1b420*/  IADD3 R90, PT, PT, -R90, 0x1f, RZ ;  /* 0x0000001f5a5a7810 */ /* 0x004fc40007ffe1ff */
[----:B------:R-:W-:Y:S02]  /*1b430*/  LOP3.LUT R186, R49, 0x7fffffff, RZ, 0xc0, !PT ;  /* 0x7fffffff31ba7812 */ /* 0x000fe400078ec0ff */
[----:B-----5:R-:W-:Y:S02]  /*1b440*/  IADD3 R76, PT, PT, -R76, 0x1f, RZ ;  /* 0x0000001f4c4c7810 */ /* 0x020fe40007ffe1ff */
[----:B------:R-:W-:Y:S02]  /*1b450*/  LOP3.LUT R188, R50, 0x7fffffff, RZ, 0xc0, !PT ;  /* 0x7fffffff32bc7812 */ /* 0x000fe400078ec0ff */
[----:B----4-:R-:W-:Y:S01]  /*1b460*/  IADD3 R93, PT, PT, -R93, 0x1f, RZ ;  /* 0x0000001f5d5d7810 */ /* 0x010fe20007ffe1ff */
[----:B------:R-:W0:Y:S01]  /*1b470*/  FLO.U32 R97, R187 ;  /* 0x000000bb00617300 */ /* 0x000e2200000e0000 */
[----:B------:R-:W-:Y:S02]  /*1b480*/  LOP3.LUT R189, R51, 0x7fffffff, RZ, 0xc0, !PT ;  /* 0x7fffffff33bd7812 */ /* 0x000fe400078ec0ff */
[----:B---3--:R-:W-:Y:S01]  /*1b490*/  IADD3 R94, PT, PT, -R94, 0x1f, RZ ;  /* 0x0000001f5e5e7810 */ /* 0x008fe20007ffe1ff */
[----:B------:R-:W-:Y:S01]  /*1b4a0*/  IMAD.MOV R91, RZ, RZ, -R90 ;  /* 0x000000ffff5b7224 */ /* 0x000fe200078e0a5a */
[----:B------:R-:W-:-:S02]  /*1b4b0*/  LOP3.LUT R190, R44, 0x7fffffff, RZ, 0xc0, !PT ;  /* 0x7fffffff2cbe7812 */ /* 0x000fc400078ec0ff */
[----:B------:R-:W-:Y:S01]  /*1b4c0*/  IADD3 R74, PT, PT, -R74, 0x1f, RZ ;  /* 0x0000001f4a4a7810 */ /* 0x000fe20007ffe1ff */
[----:B------:R-:W1:Y:S01]  /*1b4d0*/  FLO.U32 R98, R186 ;  /* 0x000000ba00627300 */ /* 0x000e6200000e0000 */
[----:B------:R-:W-:Y:S01]  /*1b4e0*/  LOP3.LUT R191, R45, 0x7fffffff, RZ, 0xc0, !PT ;  /* 0x7fffffff2dbf7812 */ /* 0x000fe200078ec0ff */
[----:B------:R-:W-:Y:S01]  /*1b4f0*/  IMAD.MOV R76, RZ, RZ, -R76 ;  /* 0x000000ffff4c7224 */ /* 0x000fe200078e0a4c */
[----:B------:R-:W-:Y:S02]  /*1b500*/  IADD3 R95, PT, PT, -R95, 0x1f, RZ ;  /* 0x0000001f5f5f7810 */ /* 0x000fe40007ffe1ff */
[----:B------:R-:W-:Y:S02]  /*1b510*/  LOP3.LUT R192, R46, 0x7fffffff, RZ, 0xc0, !PT ;  /* 0x7fffffff2ec07812 */ /* 0x000fe400078ec0ff */
[----:B------:R-:W-:Y:S01]  /*1b520*/  PRMT R90, R72, 0x7710, RZ ;  /* 0x00007710485a7816 */ /* 0x000fe200000000ff */
[----:B------:R-:W2:Y:S01]  /*1b530*/  FLO.U32 R99, R188 ;  /* 0x000000bc00637300 */ /* 0x000ea200000e0000 */
[----:B------:R-:W-:Y:S01]  /*1b540*/  LOP3.LUT R197, R43, 0x7fffffff, RZ, 0xc0, !PT ;  /* 0x7fffffff2bc57812 */ /* 0x000fe200078ec0ff */
[----:B------:R-:W-:Y:S01]  /*1b550*/  IMAD.MOV R72, RZ, RZ, -R93 ;  /* 0x000000ffff487224 */ /* 0x000fe200078e0a5d */
[----:B------:R-:W-:Y:S01]  /*1b560*/  LOP3.LUT R193, R47, 0x7fffffff, RZ, 0xc0, !PT ;  /* 0x7fffffff2fc17812 */ /* 0x000fe200078ec0ff */
[----:B------:R-:W-:Y:S01]  /*1b570*/  IMAD.MOV R93, RZ, RZ, -R94 ;  /* 0x000000ffff5d7224 */ /* 0x000fe200078e0a5e */
[----:B------:R-:W-:Y:S01]  /*1b580*/  LOP3.LUT R194, R40, 0x7fffffff, RZ, 0xc0, !PT ;  /* 0x7fffffff28c27812 */ /* 0x000fe200078ec0ff */
[----:B------:R-:W-:Y:S01]  /*1b590*/  IMAD.MOV R94, RZ, RZ, -R74 ;  /* 0x000000ffff5e7224 */ /* 0x000fe200078e0a4a */
[----:B------:R-:W-:Y:S01]  /*1b5a0*/  LOP3.LUT R198, R36, 0x7fffffff, RZ, 0xc0, !PT ;  /* 0x7fffffff24c67812 */ /* 0x000fe200078ec0ff */
[----:B------:R-:W3:Y:S01]  /*1b5b0*/  FLO.U32 R100, R189 ;  /* 0x000000bd00647300 */ /* 0x000ee200000e0000 */
[----:B------:R-:W-:Y:S01]  /*1b5c0*/  LOP3.LUT R195, R41, 0x7fffffff, RZ, 0xc0, !PT ;  /* 0x7fffffff29c37812 */ /* 0x000fe200078ec0ff */
[----:B------:R-:W-:Y:S01]  /*1b5d0*/  IMAD.MOV R96, RZ, RZ, -R95 ;  /* 0x000000ffff607224 */ /* 0x000fe200078e0a5f */
[----:B------:R-:W-:-:S02]  /*1b5e0*/  LOP3.LUT R196, R42, 0x7fffffff, RZ, 0xc0, !PT ;  /* 0x7fffffff2ac47812 */ /* 0x000fc400078ec0ff */
[----:B------:R-:W-:-:S03]  /*1b5f0*/  PRMT R95, R76, 0x7710, RZ ;  /* 0x000077104c5f7816 */ /* 0x000fc600000000ff */
[----:B------:R-:W4:Y:S01]  /*1b600*/  FLO.U32 R101, R190 ;  /* 0x000000be00657300 */ /* 0x000f2200000e0000 */
[----:B------:R-:W-:Y:S02]  /*1b610*/  LOP3.LUT R199, R37, 0x7fffffff, RZ, 0xc0, !PT ;  /* 0x7fffffff25c77812 */ /* 0x000fe400078ec0ff */
[----:B------:R-:W-:-:S05]  /*1b620*/  LOP3.LUT R201, R39, 0x7fffffff, RZ, 0xc0, !PT ;  /* 0x7fffffff27c97812 */ /* 0x000fca00078ec0ff */
[----:B------:R-:W5:Y:S08]  /*1b630*/  FLO.U32 R102, R191 ;  /* 0x000000bf00667300 */ /* 0x000f7000000e0000 */
[----:B------:R-:W5:Y:S08]  /*1b640*/  FLO.U32 R103, R192 ;  /* 0x000000c000677300 */ /* 0x000f7000000e0000 */
[----:B------:R-:W5:Y:S01]  /*1b650*/  FLO.U32 R74, R197 ;  /* 0x000000c5004a7300 */ /* 0x000f6200000e0000 */
[----:B------:R-:W-:-:S07]  /*1b660*/  IMAD.MOV R73, RZ, RZ, -R73 ;  /* 0x000000ffff497224 */ /* 0x000fce00078e0a49 */
[----:B------:R-:W5:Y:S01]  /*1b670*/  FLO.U32 R104, R193 ;  /* 0x000000c100687300 */ /* 0x000f6200000e0000 */
[----:B0-----:R-:W-:-:S07]  /*1b680*/  IADD3 R97, PT, PT, -R97, 0x1f, RZ ;  /* 0x0000001f61617810 */ /* 0x001fce0007ffe1ff */
[----:B------:R-:W0:Y:S08]  /*1b690*/  FLO.U32 R105, R194 ;  /* 0x000000c200697300 */ /* 0x000e3000000e0000 */
[----:B------:R-:W0:Y:S01]  /*1b6a0*/  FLO.U32 R76, R198 ;  /* 0x000000c6004c7300 */ /* 0x000e2200000e0000 */
[----:B-1----:R-:W-:-:S07]  /*1b6b0*/  IADD3 R98, PT, PT, -R98, 0x1f, RZ ;  /* 0x0000001f62627810 */ /* 0x002fce0007ffe1ff */
[----:B------:R-:W1:Y:S01]  /*1b6c0*/  FLO.U32 R106, R195 ;  /* 0x000000c3006a7300 */ /* 0x000e6200000e0000 */
[----:B------:R-:W-:-:S07]  /*1b6d0*/  LOP3.LUT R178, R61, 0x7fffffff, RZ, 0xc0, !PT ;  /* 0x7fffffff3db27812 */ /* 0x000fce00078ec0ff */
[----:B------:R-:W1:Y:S01]  /*1b6e0*/  FLO.U32 R107, R196 ;  /* 0x000000c4006b7300 */ /* 0x000e6200000e0000 */
[----:B--2---:R-:W-:-:S07]  /*1b6f0*/  IADD3 R99, PT, PT, -R99, 0x1f, RZ ;  /* 0x0000001f63637810 */ /* 0x004fce0007ffe1ff */
[----:B------:R-:W2:Y:S01]  /*1b700*/  FLO.U32 R108, R199 ;  /* 0x000000c7006c7300 */ /* 0x000ea200000e0000 */
[----:B---3--:R-:W-:Y:S02]  /*1b710*/  IADD3 R100, PT, PT, -R100, 0x1f, RZ ;  /* 0x0000001f64647810 */ /* 0x008fe40007ffe1ff */
[----:B------:R-:W-:-:S05]  /*1b720*/  PRMT R89, R73, 0x7710, RZ ;  /* 0x0000771049597816 */ /* 0x000fca00000000ff */
[----:B------:R-:W3:Y:S01]  /*1b730*/  FLO.U32 R111, R201 ;  /* 0x000000c9006f7300 */ /* 0x000ee200000e0000 */
[----:B----4-:R-:W-:Y:S01]  /*1b740*/  IADD3 R101, PT, PT, -R101, 0x1f, RZ ;  /* 0x0000001f65657810 */ /* 0x010fe20007ffe1ff */
[----:B------:R-:W-:Y:S01]  /*1b750*/  IMAD.MOV R73, RZ, RZ, -R97 ;  /* 0x000000ffff497224 */ /* 0x000fe200078e0a61 */
[----:B-----5:R-:W-:Y:S01]  /*1b760*/  IADD3 R102, PT, PT, -R102, 0x1f, RZ ;  /* 0x0000001f66667810 */ /* 0x020fe20007ffe1ff */
[----:B------:R-:W-:Y:S01]  /*1b770*/  IMAD.MOV R97, RZ, RZ, -R98 ;  /* 0x000000ffff617224 */ /* 0x000fe200078e0a62 */
[----:B------:R-:W-:Y:S01]  /*1b780*/  IADD3 R103, PT, PT, -R103, 0x1f, RZ ;  /* 0x0000001f67677810 */ /* 0x000fe20007ffe1ff */
[----:B------:R-:W-:Y:S01]  /*1b790*/  IMAD.MOV R98, RZ, RZ, -R99 ;  /* 0x000000ffff627224 */ /* 0x000fe200078e0a63 */
[----:B------:R-:W-:Y:S01]  /*1b7a0*/  IADD3 R74, PT, PT, -R74, 0x1f, RZ ;  /* 0x0000001f4a4a7810 */ /* 0x000fe20007ffe1ff */
[----:B------:R-:W4:Y:S01]  /*1b7b0*/  FLO.U32 R87, R178 ;  /* 0x000000b200577300 */ /* 0x000f2200000e0000 */
[----:B------:R-:W-:Y:S01]  /*1b7c0*/  LOP3.LUT R200, R38, 0x7fffffff, RZ, 0xc0, !PT ;  /* 0x7fffffff26c87812 */ /* 0x000fe200078ec0ff */
[----:B------:R-:W-:Y:S01]  /*1b7d0*/  IMAD.MOV R99, RZ, RZ, -R100 ;  /* 0x000000ffff637224 */ /* 0x000fe200078e0a64 */
[----:B------:R-:W-:Y:S01]  /*1b7e0*/  IADD3 R104, PT, PT, -R104, 0x1f, RZ ;  /* 0x0000001f68687810 */ /* 0x000fe20007ffe1ff */
[----:B------:R-:W-:Y:S01]  /*1b7f0*/  IMAD.MOV R100, RZ, RZ, -R101 ;  /* 0x000000ffff647224 */ /* 0x000fe200078e0a65 */
[----:B0-----:R-:W-:-:S02]  /*1b800*/  IADD3 R105, PT, PT, -R105, 0x1f, RZ ;  /* 0x0000001f69697810 */ /* 0x001fc40007ffe1ff */
[----:B------:R-:W-:Y:S01]  /*1b810*/  IADD3 R76, PT, PT, -R76, 0x1f, RZ ;  /* 0x0000001f4c4c7810 */ /* 0x000fe20007ffe1ff */
[----:B------:R-:W-:Y:S01]  /*1b820*/  IMAD.MOV R101, RZ, RZ, -R102 ;  /* 0x000000ffff657224 */ /* 0x000fe200078e0a66 */
[----:B------:R-:W-:Y:S02]  /*1b830*/  LOP3.LUT R204, R34, 0x7fffffff, RZ, 0xc0, !PT ;  /* 0x7fffffff22cc7812 */ /* 0x000fe400078ec0ff */
[----:B-1----:R-:W-:Y:S01]  /*1b840*/  IADD3 R106, PT, PT, -R106, 0x1f, RZ ;  /* 0x0000001f6a6a7810 */ /* 0x002fe20007ffe1ff */
[----:B------:R-:W0:Y:S01]  /*1b850*/  FLO.U32 R109, R200 ;  /* 0x000000c8006d7300 */ /* 0x000e2200000e0000 */
[----:B------:R-:W-:Y:S01]  /*1b860*/  LOP3.LUT R205, R35, 0x7fffffff, RZ, 0xc0, !PT ;  /* 0x7fffffff23cd7812 */ /* 0x000fe200078ec0ff */
[----:B------:R-:W-:Y:S01]  /*1b870*/  IMAD.MOV R102, RZ, RZ, -R103 ;  /* 0x000000ffff667224 */ /* 0x000fe200078e0a67 */
[----:B------:R-:W-:Y:S01]  /*1b880*/  IADD3 R107, PT, PT, -R107, 0x1f, RZ ;  /* 0x0000001f6b6b7810 */ /* 0x000fe20007ffe1ff */
[----:B------:R-:W-:Y:S01]  /*1b890*/  IMAD.MOV R74, RZ, RZ, -R74 ;  /* 0x000000ffff4a7224 */ /* 0x000fe200078e0a4a */
[----:B------:R-:W-:Y:S01]  /*1b8a0*/  LOP3.LUT R206, R120, 0x7fffffff, RZ, 0xc0, !PT ;  /* 0x7fffffff78ce7812 */ /* 0x000fe200078ec0ff */
[----:B------:R-:W-:Y:S01]  /*1b8b0*/  IMAD.MOV R103, RZ, RZ, -R104 ;  /* 0x000000ffff677224 */ /* 0x000fe200078e0a68 */
[----:B------:R-:W-:Y:S01]  /*1b8c0*/  LOP3.LUT R207, R121, 0x7fffffff, RZ, 0xc0, !PT ;  /* 0x7fffffff79cf7812 */ /* 0x000fe200078ec0ff */
[----:B------:R-:W1:Y:S01]  /*1b8d0*/  FLO.U32 R114, R204 ;  /* 0x000000cc00727300 */ /* 0x000e6200000e0000 */
[----:B--2---:R-:W-:Y:S01]  /*1b8e0*/  IADD3 R108, PT, PT, -R108, 0x1f, RZ ;  /* 0x0000001f6c6c7810 */ /* 0x004fe20007ffe1ff */
[----:B------:R-:W-:Y:S01]  /*1b8f0*/  IMAD.MOV R104, RZ, RZ, -R105 ;  /* 0x000000ffff687224 */ /* 0x000fe200078e0a69 */
[----:B------:R-:W-:Y:S01]  /*1b900*/  LOP3.LUT R208, R122, 0x7fffffff, RZ, 0xc0, !PT ;  /* 0x7fffffff7ad07812 */ /* 0x000fe200078ec0ff */
[----:B------:R-:W-:Y:S01]  /*1b910*/  IMAD.MOV R76, RZ, RZ, -R76 ;  /* 0x000000ffff4c7224 */ /* 0x000fe200078e0a4c */
[----:B------:R-:W-:Y:S01]  /*1b920*/  LOP3.LUT R209, R123, 0x7fffffff, RZ, 0xc0, !PT ;  /* 0x7fffffff7bd17812 */ /* 0x000fe200078ec0ff */
[----:B------:R-:W-:Y:S01]  /*1b930*/  IMAD.MOV R105, RZ, RZ, -R106 ;  /* 0x000000ffff697224 */ /* 0x000fe200078e0a6a */
[----:B---3--:R-:W-:Y:S01]  /*1b940*/  IADD3 R111, PT, PT, -R111, 0x1f, RZ ;  /* 0x0000001f6f6f7810 */ /* 0x008fe20007ffe1ff */
[----:B------:R-:W2:Y:S01]  /*1b950*/  FLO.U32 R115, R205 ;  /* 0x000000cd00737300 */ /* 0x000ea200000e0000 */
[----:B------:R-:W-:Y:S01]  /*1b960*/  IMAD.MOV R106, RZ, RZ, -R107 ;  /* 0x000000ffff6a7224 */ /* 0x000fe200078e0a6b */
[----:B------:R-:W-:-:S02]  /*1b970*/  LOP3.LUT R210, R116, 0x7fffffff, RZ, 0xc0, !PT ;  /* 0x7fffffff74d27812 */ /* 0x000fc400078ec0ff */
[----:B------:R-:W-:Y:S01]  /*1b980*/  PRMT R107, R74, 0x7710, RZ ;  /* 0x000077104a6b7816 */ /* 0x000fe200000000ff */
[----:B------:R-:W-:Y:S01]  /*1b990*/  IMAD.MOV R74, RZ, RZ, -R108 ;  /* 0x000000ffff4a7224 */ /* 0x000fe200078e0a6c */
[----:B------:R-:W-:Y:S02]  /*1b9a0*/  LOP3.LUT R211, R117, 0x7fffffff, RZ, 0xc0, !PT ;  /* 0x7fffffff75d37812 */ /* 0x000fe400078ec0ff */
[----:B------:R-:W3:Y:S01]  /*1b9b0*/  FLO.U32 R124, R206 ;  /* 0x000000ce007c7300 */ /* 0x000ee200000e0000 */
[----:B------:R-:W-:Y:S02]  /*1b9c0*/  LOP3.LUT R216, R30, 0x7fffffff, RZ, 0xc0, !PT ;  /* 0x7fffffff1ed87812 */ /* 0x000fe400078ec0ff */
[----:B------:R-:W-:Y:S02]  /*1b9d0*/  LOP3.LUT R212, R118, 0x7fffffff, RZ, 0xc0, !PT ;  /* 0x7fffffff76d47812 */ /* 0x000fe400078ec0ff */
[----:B------:R-:W-:-:S03]  /*1b9e0*/  PRMT R108, R76, 0x7710, RZ ;  /* 0x000077104c6c7816 */ /* 0x000fc600000000ff */
[----:B------:R-:W5:Y:S01]  /*1b9f0*/  FLO.U32 R125, R207 ;  /* 0x000000cf007d7300 */ /* 0x000f6200000e0000 */
[----:B------:R-:W-:Y:S01]  /*1ba00*/  LOP3.LUT R213, R119, 0x7fffffff, RZ, 0xc0, !PT ;  /* 0x7fffffff77d57812 */ /* 0x000fe200078ec0ff */
[----:B------:R-:W-:Y:S01]  /*1ba10*/  IMAD.MOV R76, RZ, RZ, -R111 ;  /* 0x000000ffff4c7224 */ /* 0x000fe200078e0a6f */
[----:B------:R-:W-:Y:S02]  /*1ba20*/  LOP3.LUT R214, R28, 0x7fffffff, RZ, 0xc0, !PT ;  /* 0x7fffffff1cd67812 */ /* 0x000fe400078ec0ff */
[----:B------:R-:W-:-:S03]  /*1ba30*/  LOP3.LUT R215, R29, 0x7fffffff, RZ, 0xc0, !PT ;  /* 0x7fffffff1dd77812 */ /* 0x000fc600078ec0ff */
[----:B------:R-:W5:Y:S01]  /*1ba40*/  FLO.U32 R126, R208 ;  /* 0x000000d0007e7300 */ /* 0x000f6200000e0000 */
[----:B----4-:R-:W-:Y:S02]  /*1ba50*/  IADD3 R87, PT, PT, -R87, 0x1f, RZ ;  /* 0x0000001f57577810 */ /* 0x010fe40007ffe1ff */
[----:B------:R-:W-:-:S05]  /*1ba60*/  LOP3.LUT R203, R33, 0x7fffffff, RZ, 0xc0, !PT ;  /* 0x7fffffff21cb7812 */ /* 0x000fca00078ec0ff */
[----:B------:R-:W4:Y:S01]  /*1ba70*/  FLO.U32 R127, R209 ;  /* 0x000000d1007f7300 */ /* 0x000f2200000e0000 */
[----:B------:R-:W-:-:S07]  /*1ba80*/  LOP3.LUT R218, R24, 0x7fffffff, RZ, 0xc0, !PT ;  /* 0x7fffffff18da7812 */ /* 0x000fce00078ec0ff */
[----:B------:R-:W4:Y:S01]  /*1ba90*/  FLO.U32 R128, R210 ;  /* 0x000000d200807300 */ /* 0x000f2200000e0000 */
[----:B------:R-:W-:Y:S01]  /*1baa0*/  IMAD.MOV R87, RZ, RZ, -R87 ;  /* 0x000000ffff577224 */ /* 0x000fe200078e0a57 */
[----:B------:R-:W-:-:S06]  /*1bab0*/  PRMT R94, R94, 0x7710, RZ ;  /* 0x000077105e5e7816 */ /* 0x000fcc00000000ff */
[----:B------:R-:W4:Y:S01]  /*1bac0*/  FLO.U32 R129, R211 ;  /* 0x000000d300817300 */ /* 0x000f2200000e0000 */
[----:B0-----:R-:W-:-:S07]  /*1bad0*/  IADD3 R109, PT, PT, -R109, 0x1f, RZ ;  /* 0x0000001f6d6d7810 */ /* 0x001fce0007ffe1ff */
[----:B------:R-:W0:Y:S01]  /*1bae0*/  FLO.U32 R111, R216 ;  /* 0x000000d8006f7300 */ /* 0x000e2200000e0000 */
[----:B------:R-:W-:-:S07]  /*1baf0*/  PRMT R0, R0, 0x7710, RZ ;  /* 0x0000771000007816 */ /* 0x000fce00000000ff */
[----:B------:R-:W0:Y:S01]  /*1bb00*/  FLO.U32 R130, R212 ;  /* 0x000000d400827300 */ /* 0x000e2200000e0000 */
[----:B-1----:R-:W-:-:S07]  /*1bb10*/  IADD3 R114, PT, PT, -R114, 0x1f, RZ ;  /* 0x0000001f72727810 */ /* 0x002fce0007ffe1ff */
[----:B------:R-:W1:Y:S01]  /*1bb20*/  FLO.U32 R131, R213 ;  /* 0x000000d500837300 */ /* 0x000e6200000e0000 */
[----:B--2---:R-:W-:-:S07]  /*1bb30*/  IADD3 R115, PT, PT, -R115, 0x1f, RZ ;  /* 0x0000001f73737810 */ /* 0x004fce0007ffe1ff */
[----:B------:R-:W2:Y:S01]  /*1bb40*/  FLO.U32 R132, R214 ;  /* 0x000000d600847300 */ /* 0x000ea200000e0000 */
[----:B---3--:R-:W-:-:S07]  /*1bb50*/  IADD3 R124, PT, PT, -R124, 0x1f, RZ ;  /* 0x0000001f7c7c7810 */ /* 0x008fce0007ffe1ff */
[----:B------:R-:W3:Y:S01]  /*1bb60*/  FLO.U32 R133, R215 ;  /* 0x000000d700857300 */ /* 0x000ee200000e0000 */
[----:B------:R-:W-:Y:S01]  /*1bb70*/  PRMT R87, R87, 0x7710, RZ ;  /* 0x0000771057577816 */ /* 0x000fe200000000ff */
[----:B------:R-:W-:Y:S01]  /*1bb80*/  VIADD R94, R94, 0x20 ;  /* 0x000000205e5e7836 */ /* 0x000fe20000000000 */
[----:B------:R-:W-:-:S05]  /*1bb90*/  PRMT R100, R100, 0x7710, RZ ;  /* 0x0000771064647816 */ /* 0x000fca00000000ff */
[----:B------:R-:W3:Y:S01]  /*1bba0*/  FLO.U32 R113, R203 ;  /* 0x000000cb00717300 */ /* 0x000ee200000e0000 */
[----:B------:R-:W-:Y:S01]  /*1bbb0*/  IMAD.MOV R110, RZ, RZ, -R109 ;  /* 0x000000ffff6e7224 */ /* 0x000fe200078e0a6d */
[----:B-----5:R-:W-:-:S06]  /*1bbc0*/  IADD3 R125, PT, PT, -R125, 0x1f, RZ ;  /* 0x0000001f7d7d7810 */ /* 0x020fcc0007ffe1ff */
[----:B------:R-:W5:Y:S01]  /*1bbd0*/  FLO.U32 R136, R218 ;  /* 0x000000da00887300 */ /* 0x000f6200000e0000 */
[----:B------:R-:W-:Y:S01]  /*1bbe0*/  ISETP.GT.AND P3, PT, R70, -0x1, PT ;  /* 0xffffffff4600780c */ /* 0x000fe20003f64270 */
[----:B------:R-:W-:Y:S01]  /*1bbf0*/  VIADD R0, R0, 0x20 ;  /* 0x0000002000007836 */ /* 0x000fe20000000000 */
[----:B------:R-:W-:Y:S02]  /*1bc00*/  ISETP.GT.AND P4, PT, R53, -0x1, PT ;  /* 0xffffffff3500780c */ /* 0x000fe40003f84270 */
[----:B------:R-:W-:Y:S01]  /*1bc10*/  PRMT R109, R74, 0x7710, RZ ;  /* 0x000077104a6d7816 */ /* 0x000fe200000000ff */
[----:B------:R-:W-:Y:S01]  /*1bc20*/  IMAD.MOV R74, RZ, RZ, -R114 ;  /* 0x000000ffff4a7224 */ /* 0x000fe200078e0a72 */
[----:B------:R-:W-:Y:S02]  /*1bc30*/  LOP3.LUT R217, R31, 0x7fffffff, RZ, 0xc0, !PT ;  /* 0x7fffffff1fd97812 */ /* 0x000fe400078ec0ff */
[----:B------:R-:W-:Y:S01]  /*1bc40*/  IADD3 R126, PT, PT, -R126, 0x1f, RZ ;  /* 0x0000001f7e7e7810 */ /* 0x000fe20007ffe1ff */
[----:B------:R-:W-:Y:S01]  /*1bc50*/  IMAD.MOV R114, RZ, RZ, -R115 ;  /* 0x000000ffff727224 */ /* 0x000fe200078e0a73 */
[----:B------:R-:W-:-:S02]  /*1bc60*/  ISETP.GT.AND P0, PT, R161, -0x1, PT ;  /* 0xffffffffa100780c */ /* 0x000fc40003f04270 */
[----:B----4-:R-:W-:Y:S01]  /*1bc70*/  IADD3 R127, PT, PT, -R127, 0x1f, RZ ;  /* 0x0000001f7f7f7810 */ /* 0x010fe20007ffe1ff */
[----:B------:R-:W-:Y:S01]  /*1bc80*/  IMAD.MOV R115, RZ, RZ, -R124 ;  /* 0x000000ffff737224 */ /* 0x000fe200078e0a7c */
[----:B------:R-:W-:Y:S01]  /*1bc90*/  IADD3 R128, PT, PT, -R128, 0x1f, RZ ;  /* 0x0000001f80807810 */ /* 0x000fe20007ffe1ff */
[----:B------:R-:W-:Y:S01]  /*1bca0*/  VIADD R87, R87, 0x20 ;  /* 0x0000002057577836 */ /* 0x000fe20000000000 */
[----:B------:R-:W-:Y:S01]  /*1bcb0*/  IADD3 R129, PT, PT, -R129, 0x1f, RZ ;  /* 0x0000001f81817810 */ /* 0x000fe20007ffe1ff */
[----:B------:R-:W-:Y:S01]  /*1bcc0*/  VIADD R100, R100, 0x20 ;  /* 0x0000002064647836 */ /* 0x000fe20000000000 */
[----:B0-----:R-:W-:Y:S01]  /*1bcd0*/  IADD3 R111, PT, PT, -R111, 0x1f, RZ ;  /* 0x0000001f6f6f7810 */ /* 0x001fe20007ffe1ff */
[----:B------:R-:W-:Y:S01]  /*1bce0*/  IMAD.MOV R124, RZ, RZ, -R125 ;  /* 0x000000ffff7c7224 */ /* 0x000fe200078e0a7d */
[----:B------:R-:W-:Y:S01]  /*1bcf0*/  SEL R80, R80, RZ, !P3 ;  /* 0x000000ff50507207 */ /* 0x000fe20005800000 */
[----:B------:R-:W0:Y:S01]  /*1bd00*/  FLO.U32 R134, R217 ;  /* 0x000000d900867300 */ /* 0x000e2200000e0000 */
[----:B------:R-:W-:Y:S01]  /*1bd10*/  PRMT R93, R93, 0x7710, RZ ;  /* 0x000077105d5d7816 */ /* 0x000fe200000000ff */
[----:B------:R-:W-:Y:S01]  /*1bd20*/  VIADD R84, R84, 0x20 ;  /* 0x0000002054547836 */ /* 0x000fe20000000000 */
[----:B------:R-:W-:Y:S01]  /*1bd30*/  SEL R94, R94, RZ, !P4 ;  /* 0x000000ff5e5e7207 */ /* 0x000fe20006000000 */
[----:B------:R-:W-:Y:S01]  /*1bd40*/  IMAD.MOV R125, RZ, RZ, -R126 ;  /* 0x000000ffff7d7224 */ /* 0x000fe200078e0a7e */
[----:B------:R-:W-:Y:S01]  /*1bd50*/  IADD3 R130, PT, PT, -R130, 0x1f, RZ ;  /* 0x0000001f82827810 */ /* 0x000fe20007ffe1ff */
[----:B------:R-:W-:Y:S01]  /*1bd60*/  IMAD.MOV R126, RZ, RZ, -R127 ;  /* 0x000000ffff7e7224 */ /* 0x000fe200078e0a7f */
[----:B------:R-:W-:-:S02]  /*1bd70*/  SEL R0, R0, RZ, !P0 ;  /* 0x000000ff00007207 */ /* 0x000fc40004000000 */
[----:B------:R-:W-:Y:S02]  /*1bd80*/  ISETP.GT.AND P3, PT, R61, -0x1, PT ;  /* 0xffffffff3d00780c */ /* 0x000fe40003f64270 */
[----:B------:R-:W-:Y:S02]  /*1bd90*/  PRMT R91, R91, 0x7710, RZ ;  /* 0x000077105b5b7816 */ /* 0x000fe400000000ff */
[----:B------:R-:W-:Y:S02]  /*1bda0*/  ISETP.GT.AND P4, PT, R44, -0x1, PT ;  /* 0xffffffff2c00780c */ /* 0x000fe40003f84270 */
[----:B-1----:R-:W-:Y:S02]  /*1bdb0*/  IADD3 R131, PT, PT, -R131, 0x1f, RZ ;  /* 0x0000001f83837810 */ /* 0x002fe40007ffe1ff */
[----:B------:R-:W-:Y:S01]  /*1bdc0*/  LOP3.LUT R224, R22, 0x7fffffff, RZ, 0xc0, !PT ;  /* 0x7fffffff16e07812 */ /* 0x000fe200078ec0ff */
[----:B------:R-:W-:Y:S01]  /*1bdd0*/  IMAD.MOV R127, RZ, RZ, -R128 ;  /* 0x000000ffff7f7224 */ /* 0x000fe200078e0a80 */
[----:B------:R-:W-:-:S02]  /*1bde0*/  ISETP.GT.AND P0, PT, R66, -0x1, PT ;  /* 0xffffffff4200780c */ /* 0x000fc40003f04270 */
[----:B------:R-:W-:Y:S02]  /*1bdf0*/  LOP3.LUT R221, R27, 0x7fffffff, RZ, 0xc0, !PT ;  /* 0x7fffffff1bdd7812 */ /* 0x000fe400078ec0ff */
[----:B--2---:R-:W-:Y:S01]  /*1be00*/  IADD3 R132, PT, PT, -R132, 0x1f, RZ ;  /* 0x0000001f84847810 */ /* 0x004fe20007ffe1ff */
[----:B------:R-:W-:Y:S01]  /*1be10*/  IMAD.MOV R128, RZ, RZ, -R129 ;  /* 0x000000ffff807224 */ /* 0x000fe200078e0a81 */
[----:B---3--:R-:W-:Y:S01]  /*1be20*/  IADD3 R133, PT, PT, -R133, 0x1f, RZ ;  /* 0x0000001f85857810 */ /* 0x008fe20007ffe1ff */
[----:B------:R-:W-:Y:S01]  /*1be30*/  IMAD.MOV R111, RZ, RZ, -R111 ;  /* 0x000000ffff6f7224 */ /* 0x000fe200078e0a6f */
[----:B------:R-:W-:Y:S01]  /*1be40*/  SEL R87, R87, RZ, !P3 ;  /* 0x000000ff57577207 */ /* 0x000fe20005800000 */
[----:B------:R-:W-:Y:S01]  /*1be50*/  VIADD R93, R93, 0x20 ;  /* 0x000000205d5d7836 */ /* 0x000fe20000000000 */
[----:B------:R-:W-:Y:S01]  /*1be60*/  PRMT R99, R99, 0x7710, RZ ;  /* 0x0000771063637816 */ /* 0x000fe200000000ff */
[----:B------:R-:W-:Y:S01]  /*1be70*/  VIADD R107, R107, 0x20 ;  /* 0x000000206b6b7836 */ /* 0x000fe20000000000 */
[----:B------:R-:W-:Y:S01]  /*1be80*/  SEL R100, R100, RZ, !P4 ;  /* 0x000000ff64647207 */ /* 0x000fe20006000000 */
[----:B------:R-:W-:Y:S01]  /*1be90*/  IMAD.MOV R129, RZ, RZ, -R130 ;  /* 0x000000ffff817224 */ /* 0x000fe200078e0a82 */
[----:B------:R-:W-:Y:S01]  /*1bea0*/  IADD3 R113, PT, PT, -R113, 0x1f, RZ ;  /* 0x0000001f71717810 */ /* 0x000fe20007ffe1ff */
[----:B------:R-:W1:Y:S01]  /*1beb0*/  FLO.U32 R146, R224 ;  /* 0x000000e000927300 */ /* 0x000e6200000e0000 */
[----:B------:R-:W-:Y:S01]  /*1bec0*/  PRMT R74, R74, 0x7710, RZ ;  /* 0x000077104a4a7816 */ /* 0x000fe200000000ff */
[----:B------:R-:W-:Y:S01]  /*1bed0*/  VIADD R91, R91, 0x20 ;  /* 0x000000205b5b7836 */ /* 0x000fe20000000000 */
[----:B------:R-:W-:Y:S01]  /*1bee0*/  LOP3.LUT R219, R25, 0x7fffffff, RZ, 0xc0, !PT ;  /* 0x7fffffff19db7812 */ /* 0x000fe200078ec0ff */
[----:B------:R-:W-:Y:S01]  /*1bef0*/  IMAD.MOV R130, RZ, RZ, -R131 ;  /* 0x000000ffff827224 */ /* 0x000fe200078e0a83 */
[----:B-----5:R-:W-:Y:S01]  /*1bf00*/  IADD3 R136, PT, PT, -R136, 0x1f, RZ ;  /* 0x0000001f88887810 */ /* 0x020fe20007ffe1ff */
[----:B------:R-:W-:Y:S01]  /*1bf10*/  IMAD.MOV R131, RZ, RZ, -R132 ;  /* 0x000000ffff837224 */ /* 0x000fe200078e0a84 */
[----:B------:R-:W-:Y:S01]  /*1bf20*/  SEL R84, R84, RZ, !P0 ;  /* 0x000000ff54547207 */ /* 0x000fe20004000000 */
[----:B------:R-:W2:Y:S01]  /*1bf30*/  FLO.U32 R143, R221 ;  /* 0x000000dd008f7300 */ /* 0x000ea200000e0000 */
[----:B------:R-:W-:-:S02]  /*1bf40*/  ISETP.GT.AND P3, PT, R52, -0x1, PT ;  /* 0xffffffff3400780c */ /* 0x000fc40003f64270 */
[----:B------:R-:W-:Y:S02]  /*1bf50*/  PRMT R73, R73, 0x7710, RZ ;  /* 0x0000771049497816 */ /* 0x000fe400000000ff */
[----:B------:R-:W-:Y:S01]  /*1bf60*/  ISETP.GT.AND P4, PT, R43, -0x1, PT ;  /* 0xffffffff2b00780c */ /* 0x000fe20003f84270 */
[----:B------:R-:W-:Y:S01]  /*1bf70*/  IMAD.MOV R132, RZ, RZ, -R133 ;  /* 0x000000ffff847224 */ /* 0x000fe200078e0a85 */
[----:B------:R-:W-:Y:S01]  /*1bf80*/  ISETP.GT.AND P0, PT, R57, -0x1, PT ;  /* 0xffffffff3900780c */ /* 0x000fe20003f04270 */
[----:B------:R-:W3:Y:S01]  /*1bf90*/  FLO.U32 R135, R219 ;  /* 0x000000db00877300 */ /* 0x000ee200000e0000 */
[----:B------:R-:W-:Y:S01]  /*1bfa0*/  PRMT R133, R111, 0x7710, RZ ;  /* 0x000077106f857816 */ /* 0x000fe200000000ff */
[----:B------:R-:W-:Y:S01]  /*1bfb0*/  VIADD R99, R99, 0x20 ;  /* 0x0000002063637836 */ /* 0x000fe20000000000 */
[----:B------:R-:W-:Y:S01]  /*1bfc0*/  SEL R93, R93, RZ, !P3 ;  /* 0x000000ff5d5d7207 */ /* 0x000fe20005800000 */
[----:B------:R-:W-:Y:S01]  /*1bfd0*/  IMAD.MOV R113, RZ, RZ, -R113 ;  /* 0x000000ffff717224 */ /* 0x000fe200078e0a71 */
[----:B------:R-:W-:Y:S01]  /*1bfe0*/  PRMT R106, R106, 0x7710, RZ ;  /* 0x000077106a6a7816 */ /* 0x000fe200000000ff */
[----:B------:R-:W-:Y:S01]  /*1bff0*/  VIADD R74, R74, 0x20 ;  /* 0x000000204a4a7836 */ /* 0x000fe20000000000 */
[----:B------:R-:W-:Y:S01]  /*1c000*/  SEL R107, R107, RZ, !P4 ;  /* 0x000000ff6b6b7207 */ /* 0x000fe20006000000 */
[----:B------:R-:W-:Y:S01]  /*1c010*/  IMAD.MOV R111, RZ, RZ, -R136 ;  /* 0x000000ffff6f7224 */ /* 0x000fe200078e0a88 */
[----:B------:R-:W-:Y:S01]  /*1c020*/  PRMT R128, R128, 0x7710, RZ ;  /* 0x0000771080807816 */ /* 0x000fe200000000ff */
[----:B------:R-:W-:Y:S01]  /*1c030*/  VIADD R73, R73, 0x20 ;  /* 0x0000002049497836 */ /* 0x000fe20000000000 */
[----:B------:R-:W-:Y:S01]  /*1c040*/  SEL R91, R91, RZ, !P0 ;  /* 0x000000ff5b5b7207 */ /* 0x000fe20004000000 */
[----:B------:R-:W-:Y:S01]  /*1c050*/  VIADD R77, R77, 0x20 ;  /* 0x000000204d4d7836 */ /* 0x000fe20000000000 */
[----:B------:R-:W-:-:S02]  /*1c060*/  ISETP.GT.AND P3, PT, R51, -0x1, PT ;  /* 0xffffffff3300780c */ /* 0x000fc40003f64270 */
[----:B------:R-:W-:Y:S02]  /*1c070*/  PRMT R103, R103, 0x7710, RZ ;  /* 0x0000771067677816 */ /* 0x000fe400000000ff */
[----:B------:R-:W-:Y:S02]  /*1c080*/  ISETP.GT.AND P4, PT, R34, -0x1, PT ;  /* 0xffffffff2200780c */ /* 0x000fe40003f84270 */
[----:B------:R-:W-:Y:S02]  /*1c090*/  ISETP.GT.AND P0, PT, R48, -0x1, PT ;  /* 0xffffffff3000780c */ /* 0x000fe40003f04270 */
[----:B------:R-:W-:Y:S01]  /*1c0a0*/  ISETP.GT.AND P6, PT, R160, -0x1, PT ;  /* 0xffffffffa000780c */ /* 0x000fe20003fc4270 */
[----:B------:R-:W-:Y:S01]  /*1c0b0*/  VIADD R106, R106, 0x20 ;  /* 0x000000206a6a7836 */ /* 0x000fe20000000000 */
[----:B------:R-:W-:Y:S01]  /*1c0c0*/  LOP3.LUT R222, R20, 0x7fffffff, RZ, 0xc0, !PT ;  /* 0x7fffffff14de7812 */ /* 0x000fe200078ec0ff */
[----:B------:R-:W-:Y:S01]  /*1c0d0*/  VIADD R128, R128, 0x20 ;  /* 0x0000002080807836 */ /* 0x000fe20000000000 */
[----:B------:R-:W-:Y:S01]  /*1c0e0*/  SEL R99, R99, RZ, !P3 ;  /* 0x000000ff63637207 */ /* 0x000fe20005800000 */
[----:B------:R-:W-:Y:S01]  /*1c0f0*/  VIADD R103, R103, 0x20 ;  /* 0x0000002067677836 */ /* 0x000fe20000000000 */
[----:B------:R-:W-:-:S02]  /*1c100*/  PRMT R113, R113, 0x7710, RZ ;  /* 0x0000771071717816 */ /* 0x000fc400000000ff */
[----:B------:R-:W-:Y:S02]  /*1c110*/  SEL R74, R74, RZ, !P4 ;  /* 0x000000ff4a4a7207 */ /* 0x000fe40006000000 */
[----:B0-----:R-:W-:Y:S02]  /*1c120*/  IADD3 R134, PT, PT, -R134, 0x1f, RZ ;  /* 0x0000001f86867810 */ /* 0x001fe40007ffe1ff */
[----:B------:R-:W-:Y:S01]  /*1c130*/  PRMT R111, R111, 0x7710, RZ ;  /* 0x000077106f6f7816 */ /* 0x000fe200000000ff */
[----:B------:R-:W-:Y:S01]  /*1c140*/  VIADD R83, R83, 0x20 ;  /* 0x0000002053537836 */ /* 0x000fe20000000000 */
[----:B------:R-:W-:Y:S02]  /*1c150*/  SEL R73, R73, RZ, !P0 ;  /* 0x000000ff49497207 */ /* 0x000fe40004000000 */
[----:B------:R-:W-:Y:S02]  /*1c160*/  ISETP.GT.AND P3, PT, R42, -0x1, PT ;  /* 0xffffffff2a00780c */ /* 0x000fe40003f64270 */
[----:B------:R-:W-:-:S02]  /*1c170*/  PRMT R110, R110, 0x7710, RZ ;  /* 0x000077106e6e7816 */ /* 0x000fc400000000ff */
[----:B------:R-:W-:Y:S01]  /*1c180*/  ISETP.GT.AND P4, PT, R117, -0x1, PT ;  /* 0xffffffff7500780c */ /* 0x000fe20003f84270 */
[----:B------:R-:W0:Y:S01]  /*1c190*/  FLO.U32 R138, R222 ;  /* 0x000000de008a7300 */ /* 0x000e2200000e0000 */
[----:B------:R-:W-:Y:S02]  /*1c1a0*/  SEL R77, R77, RZ, !P6 ;  /* 0x000000ff4d4d7207 */ /* 0x000fe40007000000 */
[----:B------:R-:W-:Y:S02]  /*1c1b0*/  ISETP.GT.AND P0, PT, R47, -0x1, PT ;  /* 0xffffffff2f00780c */ /* 0x000fe40003f04270 */
[----:B------:R-:W-:Y:S02]  /*1c1c0*/  LOP3.LUT R225, R23, 0x7fffffff, RZ, 0xc0, !PT ;  /* 0x7fffffff17e17812 */ /* 0x000fe400078ec0ff */
[----:B------:R-:W-:Y:S02]  /*1c1d0*/  ISETP.GT.AND P6, PT, R65, -0x1, PT ;  /* 0xffffffff4100780c */ /* 0x000fe40003fc4270 */
[----:B------:R-:W-:-:S02]  /*1c1e0*/  LOP3.LUT R220, R26, 0x7fffffff, RZ, 0xc0, !PT ;  /* 0x7fffffff1adc7812 */ /* 0x000fc400078ec0ff */
[----:B------:R-:W-:Y:S01]  /*1c1f0*/  LOP3.LUT R223, R21, 0x7fffffff, RZ, 0xc0, !PT ;  /* 0x7fffffff15df7812 */ /* 0x000fe200078ec0ff */
[----:B------:R-:W-:Y:S01]  /*1c200*/  VIADD R113, R113, 0x20 ;  /* 0x0000002071717836 */ /* 0x000fe20000000000 */
[----:B------:R-:W-:Y:S01]  /*1c210*/  SEL R106, R106, RZ, !P3 ;  /* 0x000000ff6a6a7207 */ /* 0x000fe20005800000 */
[----:B------:R-:W-:Y:S01]  /*1c220*/  IMAD.MOV R134, RZ, RZ, -R134 ;  /* 0x000000ffff867224 */ /* 0x000fe200078e0a86 */
[----:B------:R-:W-:Y:S01]  /*1c230*/  PRMT R127, R127, 0x7710, RZ ;  /* 0x000077107f7f7816 */ /* 0x000fe200000000ff */
[----:B------:R-:W-:Y:S01]  /*1c240*/  VIADD R111, R111, 0x20 ;  /* 0x000000206f6f7836 */ /* 0x000fe20000000000 */
[----:B------:R-:W-:Y:S01]  /*1c250*/  SEL R128, R128, RZ, !P4 ;  /* 0x000000ff80807207 */ /* 0x000fe20006000000 */
[----:B------:R-:W-:Y:S01]  /*1c260*/  VIADD R110, R110, 0x20 ;  /* 0x000000206e6e7836 */ /* 0x000fe20000000000 */
[----:B-1----:R-:W-:Y:S01]  /*1c270*/  IADD3 R146, PT, PT, -R146, 0x1f, RZ ;  /* 0x0000001f92927810 */ /* 0x002fe20007ffe1ff */
[----:B------:R-:W1:Y:S01]  /*1c280*/  FLO.U32 R140, R225 ;  /* 0x000000e1008c7300 */ /* 0x000e6200000e0000 */
[----:B------:R-:W-:Y:S01]  /*1c290*/  SEL R103, R103, RZ, !P0 ;  /* 0x000000ff67677207 */ /* 0x000fe20004000000 */
[----:B------:R-:W-:Y:S01]  /*1c2a0*/  VIADD R90, R90, 0x20 ;  /* 0x000000205a5a7836 */ /* 0x000fe20000000000 */
[----:B------:R-:W-:-:S02]  /*1c2b0*/  ISETP.GT.AND P3, PT, R33, -0x1, PT ;  /* 0xffffffff2100780c */ /* 0x000fc40003f64270 */
[----:B------:R-:W-:Y:S02]  /*1c2c0*/  PRMT R124, R124, 0x7710, RZ ;  /* 0x000077107c7c7816 */ /* 0x000fe400000000ff */
[----:B------:R-:W-:Y:S01]  /*1c2d0*/  ISETP.GT.AND P4, PT, R24, -0x1, PT ;  /* 0xffffffff1800780c */ /* 0x000fe20003f84270 */
[----:B------:R-:W4:Y:S01]  /*1c2e0*/  FLO.U32 R137, R220 ;  /* 0x000000dc00897300 */ /* 0x000f2200000e0000 */
[----:B------:R-:W-:Y:S02]  /*1c2f0*/  LOP3.LUT R226, R16, 0x7fffffff, RZ, 0xc0, !PT ;  /* 0x7fffffff10e27812 */ /* 0x000fe400078ec0ff */
[----:B--2---:R-:W-:Y:S02]  /*1c300*/  IADD3 R143, PT, PT, -R143, 0x1f, RZ ;  /* 0x0000001f8f8f7810 */ /* 0x004fe40007ffe1ff */
[----:B------:R-:W-:Y:S02]  /*1c310*/  SEL R83, R83, RZ, !P6 ;  /* 0x000000ff53537207 */ /* 0x000fe40007000000 */
[----:B------:R-:W-:Y:S01]  /*1c320*/  PRMT R96, R96, 0x7710, RZ ;  /* 0x0000771060607816 */ /* 0x000fe200000000ff */
[----:B------:R-:W2:Y:S01]  /*1c330*/  FLO.U32 R139, R223 ;  /* 0x000000df008b7300 */ /* 0x000ea200000e0000 */
[----:B------:R-:W-:-:S02]  /*1c340*/  ISETP.GT.AND P0, PT, R38, -0x1, PT ;  /* 0xffffffff2600780c */ /* 0x000fc40003f04270 */
[----:B------:R-:W-:Y:S02]  /*1c350*/  ISETP.GT.AND P6, PT, R56, -0x1, PT ;  /* 0xffffffff3800780c */ /* 0x000fe40003fc4270 */
[----:B------:R-:W-:Y:S01]  /*1c360*/  LOP3.LUT R227, R17, 0x7fffffff, RZ, 0xc0, !PT ;  /* 0x7fffffff11e37812 */ /* 0x000fe200078ec0ff */
[----:B------:R-:W-:Y:S01]  /*1c370*/  VIADD R127, R127, 0x20 ;  /* 0x000000207f7f7836 */ /* 0x000fe20000000000 */
[----:B---3--:R-:W-:Y:S01]  /*1c380*/  IADD3 R136, PT, PT, -R135, 0x1f, RZ ;  /* 0x0000001f87887810 */ /* 0x008fe20007ffe1ff */
[----:B------:R-:W3:Y:S01]  /*1c390*/  FLO.U32 R141, R226 ;  /* 0x000000e2008d7300 */ /* 0x000ee200000e0000 */
[----:B------:R-:W-:Y:S01]  /*1c3a0*/  SEL R113, R113, RZ, !P3 ;  /* 0x000000ff71717207 */ /* 0x000fe20005800000 */
[----:B------:R-:W-:Y:S01]  /*1c3b0*/  IMAD.MOV R146, RZ, RZ, -R146 ;  /* 0x000000ffff927224 */ /* 0x000fe200078e0a92 */
[----:B------:R-:W-:Y:S01]  /*1c3c0*/  PRMT R134, R134, 0x7710, RZ ;  /* 0x0000771086867816 */ /* 0x000fe200000000ff */
[----:B------:R-:W-:Y:S01]  /*1c3d0*/  VIADD R124, R124, 0x20 ;  /* 0x000000207c7c7836 */ /* 0x000fe20000000000 */
[----:B------:R-:W-:Y:S01]  /*1c3e0*/  SEL R135, R111, RZ, !P4 ;  /* 0x000000ff6f877207 */ /* 0x000fe20006000000 */
[----:B------:R-:W-:Y:S01]  /*1c3f0*/  IMAD.MOV R111, RZ, RZ, -R143 ;  /* 0x000000ffff6f7224 */ /* 0x000fe200078e0a8f */
[----:B------:R-:W-:Y:S01]  /*1c400*/  LOP3.LUT R176, R58, 0x7fffffff, RZ, 0xc0, !PT ;  /* 0x7fffffff3ab07812 */ /* 0x000fe200078ec0ff */
[----:B------:R-:W-:Y:S01]  /*1c410*/  VIADD R96, R96, 0x20 ;  /* 0x0000002060607836 */ /* 0x000fe20000000000 */
[----:B------:R-:W-:Y:S01]  /*1c420*/  SEL R110, R110, RZ, !P0 ;  /* 0x000000ff6e6e7207 */ /* 0x000fe20004000000 */
[----:B------:R-:W5:Y:S01]  /*1c430*/  FLO.U32 R142, R227 ;  /* 0x000000e3008e7300 */ /* 0x000f6200000e0000 */
[----:B------:R-:W-:-:S02]  /*1c440*/  ISETP.GT.AND P3, PT, R116, -0x1, PT ;  /* 0xffffffff7400780c */ /* 0x000fc40003f64270 */
[----:B------:R-:W-:Y:S02]  /*1c450*/  PRMT R131, R131, 0x7710, RZ ;  /* 0x0000771083837816 */ /* 0x000fe400000000ff */
[----:B------:R-:W-:Y:S02]  /*1c460*/  SEL R90, R90, RZ, !P6 ;  /* 0x000000ff5a5a7207 */ /* 0x000fe40007000000 */
[----:B------:R-:W-:Y:S02]  /*1c470*/  PRMT R102, R102, 0x7710, RZ ;  /* 0x0000771066667816 */ /* 0x000fe400000000ff */
[----:B------:R-:W-:Y:S02]  /*1c480*/  ISETP.GT.AND P0, PT, R121, -0x1, PT ;  /* 0xffffffff7900780c */ /* 0x000fe40003f04270 */
[----:B------:R-:W-:Y:S01]  /*1c490*/  ISETP.GT.AND P6, PT, R55, -0x1, PT ;  /* 0xffffffff3700780c */ /* 0x000fe20003fc4270 */
[----:B------:R-:W5:Y:S01]  /*1c4a0*/  FLO.U32 R92, R176 ;  /* 0x000000b0005c7300 */ /* 0x000f6200000e0000 */
[----:B------:R-:W-:Y:S01]  /*1c4b0*/  SEL R127, R127, RZ, !P3 ;  /* 0x000000ff7f7f7207 */ /* 0x000fe20005800000 */
[----:B------:R-:W-:Y:S01]  /*1c4c0*/  VIADD R134, R134, 0x20 ;  /* 0x0000002086867836 */ /* 0x000fe20000000000 */
[----:B------:R-:W-:Y:S01]  /*1c4d0*/  PRMT R146, R146, 0x7710, RZ ;  /* 0x0000771092927816 */ /* 0x000fe200000000ff */
[----:B------:R-:W-:Y:S01]  /*1c4e0*/  VIADD R131, R131, 0x20 ;  /* 0x0000002083837836 */ /* 0x000fe20000000000 */
[----:B------:R-:W-:Y:S01]  /*1c4f0*/  SEL R124, R124, RZ, !P0 ;  /* 0x000000ff7c7c7207 */ /* 0x000fe20004000000 */
[----:B------:R-:W-:Y:S01]  /*1c500*/  VIADD R102, R102, 0x20 ;  /* 0x0000002066667836 */ /* 0x000fe20000000000 */
[----:B------:R-:W-:-:S02]  /*1c510*/  ISETP.GT.AND P3, PT, R31, -0x1, PT ;  /* 0xffffffff1f00780c */ /* 0x000fc40003f64270 */
[----:B------:R-:W-:Y:S02]  /*1c520*/  PRMT R111, R111, 0x7710, RZ ;  /* 0x000077106f6f7816 */ /* 0x000fe400000000ff */
[----:B------:R-:W-:Y:S02]  /*1c530*/  SEL R96, R96, RZ, !P6 ;  /* 0x000000ff60607207 */ /* 0x000fe40007000000 */
[----:B------:R-:W-:Y:S02]  /*1c540*/  ISETP.GT.AND P0, PT, R28, -0x1, PT ;  /* 0xffffffff1c00780c */ /* 0x000fe40003f04270 */
[----:B------:R-:W-:Y:S02]  /*1c550*/  ISETP.GT.AND P6, PT, R46, -0x1, PT ;  /* 0xffffffff2e00780c */ /* 0x000fe40003fc4270 */
[----:B0-----:R-:W-:Y:S01]  /*1c560*/  IADD3 R145, PT, PT, -R138, 0x1f, RZ ;  /* 0x0000001f8a917810 */ /* 0x001fe20007ffe1ff */
[----:B------:R-:W-:Y:S01]  /*1c570*/  VIADD R146, R146, 0x20 ;  /* 0x0000002092927836 */ /* 0x000fe20000000000 */
[----:B------:R-:W-:Y:S01]  /*1c580*/  SEL R134, R134, RZ, !P3 ;  /* 0x000000ff86867207 */ /* 0x000fe20005800000 */
[----:B------:R-:W-:Y:S01]  /*1c590*/  VIADD R111, R111, 0x20 ;  /* 0x000000206f6f7836 */ /* 0x000fe20000000000 */
[----:B------:R-:W-:Y:S01]  /*1c5a0*/  SEL R131, R131, RZ, !P0 ;  /* 0x000000ff83837207 */ /* 0x000fe20004000000 */
[----:B------:R-:W-:Y:S01]  /*1c5b0*/  VIADD R109, R109, 0x20 ;  /* 0x000000206d6d7836 */ /* 0x000fe20000000000 */
[----:B------:R-:W-:-:S02]  /*1c5c0*/  ISETP.GT.AND P3, PT, R22, -0x1, PT ;  /* 0xffffffff1600780c */ /* 0x000fc40003f64270 */
[----:B-1----:R-:W-:Y:S01]  /*1c5d0*/  IADD3 R148, PT, PT, -R140, 0x1f, RZ ;  /* 0x0000001f8c947810 */ /* 0x002fe20007ffe1ff */
[----:B------:R-:W-:Y:S01]  /*1c5e0*/  IMAD.MOV R145, RZ, RZ, -R145 ;  /* 0x000000ffff917224 */ /* 0x000fe200078e0a91 */
[----:B------:R-:W-:Y:S02]  /*1c5f0*/  SEL R102, R102, RZ, !P6 ;  /* 0x000000ff66667207 */ /* 0x000fe40007000000 */
[----:B------:R-:W-:Y:S02]  /*1c600*/  PRMT R115, R115, 0x7710, RZ ;  /* 0x0000771073737816 */ /* 0x000fe400000000ff */
[----:B------:R-:W-:Y:S02]  /*1c610*/  ISETP.GT.AND P0, PT, R27, -0x1, PT ;  /* 0xffffffff1b00780c */ /* 0x000fe40003f04270 */
[----:B----4-:R-:W-:Y:S02]  /*1c620*/  IADD3 R137, PT, PT, -R137, 0x1f, RZ ;  /* 0x0000001f89897810 */ /* 0x010fe40007ffe1ff */
[----:B--2---:R-:W-:-:S02]  /*1c630*/  IADD3 R139, PT, PT, -R139, 0x1f, RZ ;  /* 0x0000001f8b8b7810 */ /* 0x004fc40007ffe1ff */
[----:B------:R-:W-:Y:S02]  /*1c640*/  ISETP.GT.AND P6, PT, R37, -0x1, PT ;  /* 0xffffffff2500780c */ /* 0x000fe40003fc4270 */
[----:B------:R-:W-:Y:S02]  /*1c650*/  LOP3.LUT R229, R19, 0x7fffffff, RZ, 0xc0, !PT ;  /* 0x7fffffff13e57812 */ /* 0x000fe400078ec0ff */
[----:B------:R-:W-:Y:S02]  /*1c660*/  LOP3.LUT R228, R18, 0x7fffffff, RZ, 0xc0, !PT ;  /* 0x7fffffff12e47812 */ /* 0x000fe400078ec0ff */
[----:B------:R-:W-:Y:S02]  /*1c670*/  LOP3.LUT R230, R12, 0x7fffffff, RZ, 0xc0, !PT ;  /* 0x7fffffff0ce67812 */ /* 0x000fe400078ec0ff */
[----:B------:R-:W-:Y:S01]  /*1c680*/  SEL R140, R146, RZ, !P3 ;  /* 0x000000ff928c7207 */ /* 0x000fe20005800000 */
[----:B------:R-:W-:Y:S01]  /*1c690*/  IMAD.MOV R146, RZ, RZ, -R148 ;  /* 0x000000ffff927224 */ /* 0x000fe200078e0a94 */
[----:B---3--:R-:W-:Y:S01]  /*1c6a0*/  IADD3 R141, PT, PT, -R141, 0x1f, RZ ;  /* 0x0000001f8d8d7810 */ /* 0x008fe20007ffe1ff */
[----:B------:R-:W-:Y:S01]  /*1c6b0*/  VIADD R115, R115, 0x20 ;  /* 0x0000002073737836 */ /* 0x000fe20000000000 */
[----:B------:R-:W-:Y:S01]  /*1c6c0*/  SEL R138, R111, RZ, !P0 ;  /* 0x000000ff6f8a7207 */ /* 0x000fe20004000000 */
[----:B------:R-:W-:Y:S01]  /*1c6d0*/  IMAD.MOV R137, RZ, RZ, -R137 ;  /* 0x000000ffff897224 */ /* 0x000fe200078e0a89 */
[----:B------:R-:W-:Y:S01]  /*1c6e0*/  SEL R109, R109, RZ, !P6 ;  /* 0x000000ff6d6d7207 */ /* 0x000fe20007000000 */
[----:B------:R-:W-:Y:S01]  /*1c6f0*/  IMAD.MOV R111, RZ, RZ, -R139 ;  /* 0x000000ffff6f7224 */ /* 0x000fe200078e0a8b */
[----:B------:R-:W-:Y:S01]  /*1c700*/  PRMT R130, R130, 0x7710, RZ ;  /* 0x0000771082827816 */ /* 0x000fe200000000ff */
[----:B------:R-:W0:Y:S01]  /*1c710*/  FLO.U32 R144, R229 ;  /* 0x000000e500907300 */ /* 0x000e2200000e0000 */
[----:B-----5:R-:W-:-:S02]  /*1c720*/  IADD3 R142, PT, PT, -R142, 0x1f, RZ ;  /* 0x0000001f8e8e7810 */ /* 0x020fc40007ffe1ff */
[----:B------:R-:W-:Y:S02]  /*1c730*/  ISETP.GT.AND P6, PT, R120, -0x1, PT ;  /* 0xffffffff7800780c */ /* 0x000fe40003fc4270 */
[----:B------:R-:W-:Y:S01]  /*1c740*/  PRMT R139, R145, 0x7710, RZ ;  /* 0x00007710918b7816 */ /* 0x000fe200000000ff */
[----:B------:R-:W-:Y:S01]  /*1c750*/  IMAD.MOV R149, RZ, RZ, -R141 ;  /* 0x000000ffff957224 */ /* 0x000fe200078e0a8d */
[----:B------:R-:W-:Y:S01]  /*1c760*/  IADD3 R92, PT, PT, -R92, 0x1f, RZ ;  /* 0x0000001f5c5c7810 */ /* 0x000fe20007ffe1ff */
[----:B------:R-:W1:Y:S01]  /*1c770*/  FLO.U32 R143, R228 ;  /* 0x000000e4008f7300 */ /* 0x000e6200000e0000 */
[----:B------:R-:W-:Y:S01]  /*1c780*/  LOP3.LUT R202, R32, 0x7fffffff, RZ, 0xc0, !PT ;  /* 0x7fffffff20ca7812 */ /* 0x000fe200078ec0ff */
[----:B------:R-:W-:Y:S01]  /*1c790*/  VIADD R130, R130, 0x20 ;  /* 0x0000002082827836 */ /* 0x000fe20000000000 */
[----:B------:R-:W-:Y:S01]  /*1c7a0*/  PRMT R141, R146, 0x7710, RZ ;  /* 0x00007710928d7816 */ /* 0x000fe200000000ff */
[----:B------:R-:W-:Y:S01]  /*1c7b0*/  IMAD.MOV R146, RZ, RZ, -R142 ;  /* 0x000000ffff927224 */ /* 0x000fe200078e0a8e */
[----:B------:R-:W-:-:S03]  /*1c7c0*/  SEL R115, R115, RZ, !P6 ;  /* 0x000000ff73737207 */ /* 0x000fc60007000000 */
[----:B------:R-:W2:Y:S01]  /*1c7d0*/  FLO.U32 R145, R230 ;  /* 0x000000e600917300 */ /* 0x000ea200000e0000 */
[----:B------:R-:W-:Y:S02]  /*1c7e0*/  PRMT R137, R137, 0x7710, RZ ;  /* 0x0000771089897816 */ /* 0x000fe400000000ff */
[----:B------:R-:W-:Y:S01]  /*1c7f0*/  ISETP.GT.AND P6, PT, R119, -0x1, PT ;  /* 0xffffffff7700780c */ /* 0x000fe20003fc4270 */
[----:B------:R-:W-:Y:S01]  /*1c800*/  IMAD.MOV R92, RZ, RZ, -R92 ;  /* 0x000000ffff5c7224 */ /* 0x000fe200078e0a5c */
[----:B------:R-:W-:Y:S01]  /*1c810*/  PRMT R146, R146, 0x7710, RZ ;  /* 0x0000771092927816 */ /* 0x000fe200000000ff */
[----:B------:R-:W-:Y:S02]  /*1c820*/  VIADD R137, R137, 0x20 ;  /* 0x0000002089897836 */ /* 0x000fe40000000000 */
[----:B------:R-:W3:Y:S01]  /*1c830*/  FLO.U32 R112, R202 ;  /* 0x000000ca00707300 */ /* 0x000ee200000e0000 */
[----:B------:R-:W-:Y:S02]  /*1c840*/  SEL R130, R130, RZ, !P6 ;  /* 0x000000ff82827207 */ /* 0x000fe40007000000 */
[----:B------:R-:W-:Y:S01]  /*1c850*/  ISETP.GT.AND P6, PT, R26, -0x1, PT ;  /* 0xffffffff1a00780c */ /* 0x000fe20003fc4270 */
[----:B------:R-:W-:Y:S01]  /*1c860*/  VIADD R79, R79, 0x20 ;  /* 0x000000204f4f7836 */ /* 0x000fe20000000000 */
[----:B------:R-:W-:Y:S01]  /*1c870*/  PRMT R92, R92, 0x7710, RZ ;  /* 0x000077105c5c7816 */ /* 0x000fe200000000ff */
[----:B------:R-:W-:Y:S01]  /*1c880*/  VIADD R146, R146, 0x20 ;  /* 0x0000002092927836 */ /* 0x000fe20000000000 */
[----:B------:R-:W-:-:S02]  /*1c890*/  ISETP.GT.AND P2, PT, R69, -0x1, PT ;  /* 0xffffffff4500780c */ /* 0x000fc40003f44270 */
[----:B------:R-:W-:Y:S02]  /*1c8a0*/  SEL R137, R137, RZ, !P6 ;  /* 0x000000ff89897207 */ /* 0x000fe40007000000 */
[----:B------:R-:W-:Y:S02]  /*1c8b0*/  ISETP.GT.AND P6, PT, R17, -0x1, PT ;  /* 0xffffffff1100780c */ /* 0x000fe40003fc4270 */
[----:B0-----:R-:W-:Y:S01]  /*1c8c0*/  IADD3 R144, PT, PT, -R144, 0x1f, RZ ;  /* 0x0000001f90907810 */ /* 0x001fe20007ffe1ff */
[----:B------:R-:W-:Y:S01]  /*1c8d0*/  VIADD R86, R86, 0x20 ;  /* 0x0000002056567836 */ /* 0x000fe20000000000 */
[----:B-1----:R-:W-:Y:S01]  /*1c8e0*/  IADD3 R151, PT, PT, -R143, 0x1f, RZ ;  /* 0x0000001f8f977810 */ /* 0x002fe20007ffe1ff */
[----:B------:R-:W-:Y:S01]  /*1c8f0*/  VIADD R89, R89, 0x20 ;  /* 0x0000002059597836 */ /* 0x000fe20000000000 */
[----:B--2---:R-:W-:Y:S01]  /*1c900*/  IADD3 R145, PT, PT, -R145, 0x1f, RZ ;  /* 0x0000001f91917810 */ /* 0x004fe20007ffe1ff */
[----:B------:R-:W-:Y:S01]  /*1c910*/  VIADD R92, R92, 0x20 ;  /* 0x000000205c5c7836 */ /* 0x000fe20000000000 */
[----:B------:R-:W-:-:S02]  /*1c920*/  SEL R79, R79, RZ, !P2 ;  /* 0x000000ff4f4f7207 */ /* 0x000fc40005000000 */
[----:B------:R-:W-:Y:S02]  /*1c930*/  PRMT R72, R72, 0x7710, RZ ;  /* 0x0000771048487816 */ /* 0x000fe400000000ff */
[----:B------:R-:W-:Y:S02]  /*1c940*/  PRMT R97, R97, 0x7710, RZ ;  /* 0x0000771061617816 */ /* 0x000fe400000000ff */
[----:B------:R-:W-:Y:S02]  /*1c950*/  ISETP.GT.AND P2, PT, R60, -0x1, PT ;  /* 0xffffffff3c00780c */ /* 0x000fe40003f44270 */
[----:B------:R-:W-:Y:S02]  /*1c960*/  ISETP.GT.AND P5, PT, R63, -0x1, PT ;  /* 0xffffffff3f00780c */ /* 0x000fe40003fa4270 */
[----:B------:R-:W-:Y:S02]  /*1c970*/  ISETP.GT.AND P1, PT, R58, -0x1, PT ;  /* 0xffffffff3a00780c */ /* 0x000fe40003f24270 */
[----:B------:R-:W-:Y:S01]  /*1c980*/  SEL R143, R146, RZ, !P6 ;  /* 0x000000ff928f7207 */ /* 0x000fe20007000000 */
[----:B------:R-:W-:Y:S01]  /*1c990*/  IMAD.MOV R146, RZ, RZ, -R144 ;  /* 0x000000ffff927224 */ /* 0x000fe200078e0a90 */
[----:B------:R-:W-:Y:S01]  /*1c9a0*/  SEL R86, R86, RZ, !P2 ;  /* 0x000000ff56567207 */ /* 0x000fe20005000000 */
[----:B------:R-:W-:Y:S01]  /*1c9b0*/  IMAD.MOV R151, RZ, RZ, -R151 ;  /* 0x000000ffff977224 */ /* 0x000fe200078e0a97 */
[----:B------:R-:W-:Y:S01]  /*1c9c0*/  SEL R89, R89, RZ, !P5 ;  /* 0x000000ff59597207 */ /* 0x000fe20006800000 */
[----:B------:R-:W-:Y:S01]  /*1c9d0*/  IMAD.MOV R152, RZ, RZ, -R145 ;  /* 0x000000ffff987224 */ /* 0x000fe200078e0a91 */
[----:B------:R-:W-:Y:S01]  /*1c9e0*/  SEL R92, R92, RZ, !P1 ;  /* 0x000000ff5c5c7207 */ /* 0x000fe20004800000 */
[----:B------:R-:W-:Y:S01]  /*1c9f0*/  VIADD R72, R72, 0x20 ;  /* 0x0000002048487836 */ /* 0x000fe20000000000 */
[----:B------:R-:W-:Y:S01]  /*1ca00*/  PRMT R98, R98, 0x7710, RZ ;  /* 0x0000771062627816 */ /* 0x000fe200000000ff */
[----:B------:R-:W-:Y:S01]  /*1ca10*/  VIADD R95, R95, 0x20 ;  /* 0x000000205f5f7836 */ /* 0x000fe20000000000 */
[----:B------:R-:W-:Y:S01]  /*1ca20*/  PRMT R101, R101, 0x7710, RZ ;  /* 0x0000771065657816 */ /* 0x000fe200000000ff */
[----:B------:R-:W-:Y:S01]  /*1ca30*/  VIADD R97, R97, 0x20 ;  /* 0x0000002061617836 */ /* 0x000fe20000000000 */
[----:B------:R-:W-:-:S02]  /*1ca40*/  PRMT R104, R104, 0x7710, RZ ;  /* 0x0000771068687816 */ /* 0x000fc400000000ff */
[----:B---3--:R-:W-:Y:S02]  /*1ca50*/  IADD3 R112, PT, PT, -R112, 0x1f, RZ ;  /* 0x0000001f70707810 */ /* 0x008fe40007ffe1ff */
[----:B------:R-:W-:Y:S02]  /*1ca60*/  ISETP.GT.AND P2, PT, R59, -0x1, PT ;  /* 0xffffffff3b00780c */ /* 0x000fe40003f44270 */
[----:B------:R-:W-:Y:S02]  /*1ca70*/  ISETP.GT.AND P5, PT, R54, -0x1, PT ;  /* 0xffffffff3600780c */ /* 0x000fe40003fa4270 */
[----:B------:R-:W-:Y:S02]  /*1ca80*/  ISETP.GT.AND P1, PT, R49, -0x1, PT ;  /* 0xffffffff3100780c */ /* 0x000fe40003f24270 */
[----:B------:R-:W-:Y:S02]  /*1ca90*/  LOP3.LUT R231, R13, 0x7fffffff, RZ, 0xc0, !PT ;  /* 0x7fffffff0de77812 */ /* 0x000fe400078ec0ff */
[----:B------:R-:W-:-:S02]  /*1caa0*/  LOP3.LUT R232, R14, 0x7fffffff, RZ, 0xc0, !PT ;  /* 0x7fffffff0ee87812 */ /* 0x000fc400078ec0ff */
[----:B------:R-:W-:Y:S02]  /*1cab0*/  LOP3.LUT R233, R15, 0x7fffffff, RZ, 0xc0, !PT ;  /* 0x7fffffff0fe97812 */ /* 0x000fe400078ec0ff */
[----:B------:R-:W-:Y:S02]  /*1cac0*/  LOP3.LUT R234, R8, 0x7fffffff, RZ, 0xc0, !PT ;  /* 0x7fffffff08ea7812 */ /* 0x000fe400078ec0ff */
[----:B------:R-:W-:Y:S02]  /*1cad0*/  LOP3.LUT R236, R9, 0x7fffffff, RZ, 0xc0, !PT ;  /* 0x7fffffff09ec7812 */ /* 0x000fe400078ec0ff */
[----:B------:R-:W-:Y:S02]  /*1cae0*/  LOP3.LUT R237, R10, 0x7fffffff, RZ, 0xc0, !PT ;  /* 0x7fffffff0aed7812 */ /* 0x000fe400078ec0ff */
[----:B------:R-:W-:Y:S01]  /*1caf0*/  PRMT R145, R146, 0x7710, RZ ;  /* 0x0000771092917816 */ /* 0x000fe200000000ff */
[----:B------:R-:W-:Y:S01]  /*1cb00*/  VIADD R98, R98, 0x20 ;  /* 0x0000002062627836 */ /* 0x000fe20000000000 */
[----:B------:R-:W-:Y:S01]  /*1cb10*/  PRMT R142, R149, 0x7710, RZ ;  /* 0x00007710958e7816 */ /* 0x000fe200000000ff */
[----:B------:R-:W-:Y:S01]  /*1cb20*/  VIADD R101, R101, 0x20 ;  /* 0x0000002065657836 */ /* 0x000fe20000000000 */
[----:B------:R-:W-:Y:S01]  /*1cb30*/  PRMT R144, R151, 0x7710, RZ ;  /* 0x0000771097907816 */ /* 0x000fe200000000ff */
[----:B------:R-:W-:Y:S01]  /*1cb40*/  VIADD R104, R104, 0x20 ;  /* 0x0000002068687836 */ /* 0x000fe20000000000 */
[----:B------:R-:W-:Y:S01]  /*1cb50*/  PRMT R146, R152, 0x7710, RZ ;  /* 0x0000771098927816 */ /* 0x000fe200000000ff */
[----:B------:R-:W-:Y:S01]  /*1cb60*/  IMAD.MOV R112, RZ, RZ, -R112 ;  /* 0x000000ffff707224 */ /* 0x000fe200078e0a70 */
[----:B------:R-:W-:Y:S01]  /*1cb70*/  SEL R72, R72, RZ, !P2 ;  /* 0x000000ff48487207 */ /* 0x000fe20005000000 */
[----:B------:R-:W0:Y:S01]  /*1cb80*/  FLO.U32 R147, R231 ;  /* 0x000000e700937300 */ /* 0x000e2200000e0000 */
[----:B------:R-:W-:-:S02]  /*1cb90*/  SEL R95, R95, RZ, !P5 ;  /* 0x000000ff5f5f7207 */ /* 0x000fc40006800000 */
[----:B------:R-:W-:Y:S02]  /*1cba0*/  SEL R97, R97, RZ, !P1 ;  /* 0x000000ff61617207 */ /* 0x000fe40004800000 */
[----:B------:R-:W-:Y:S02]  /*1cbb0*/  PRMT R105, R105, 0x7710, RZ ;  /* 0x0000771069697816 */ /* 0x000fe400000000ff */
[----:B------:R-:W-:Y:S01]  /*1cbc0*/  PRMT R76, R76, 0x7710, RZ ;  /* 0x000077104c4c7816 */ /* 0x000fe200000000ff */
[----:B------:R-:W1:Y:S01]  /*1cbd0*/  FLO.U32 R148, R232 ;  /* 0x000000e800947300 */ /* 0x000e6200000e0000 */
[----:B------:R-:W-:Y:S02]  /*1cbe0*/  LOP3.LUT R239, R4, 0x7fffffff, RZ, 0xc0, !PT ;  /* 0x7fffffff04ef7812 */ /* 0x000fe400078ec0ff */
[----:B------:R-:W-:Y:S02]  /*1cbf0*/  LOP3.LUT R240, R5, 0x7fffffff, RZ, 0xc0, !PT ;  /* 0x7fffffff05f07812 */ /* 0x000fe400078ec0ff */
[----:B------:R-:W-:-:S02]  /*1cc00*/  LOP3.LUT R241, R6, 0x7fffffff, RZ, 0xc0, !PT ;  /* 0x7fffffff06f17812 */ /* 0x000fc400078ec0ff */
[----:B------:R-:W-:Y:S01]  /*1cc10*/  ISETP.GT.AND P2, PT, R50, -0x1, PT ;  /* 0xffffffff3200780c */ /* 0x000fe20003f44270 */
[----:B------:R-:W2:Y:S01]  /*1cc20*/  FLO.U32 R149, R233 ;  /* 0x000000e900957300 */ /* 0x000ea200000e0000 */
[----:B------:R-:W-:Y:S02]  /*1cc30*/  ISETP.GT.AND P5, PT, R45, -0x1, PT ;  /* 0xffffffff2d00780c */ /* 0x000fe40003fa4270 */
[----:B------:R-:W-:Y:S02]  /*1cc40*/  ISETP.GT.AND P1, PT, R40, -0x1, PT ;  /* 0xffffffff2800780c */ /* 0x000fe40003f24270 */
[----:B------:R-:W-:Y:S02]  /*1cc50*/  LOP3.LUT R238, R11, 0x7fffffff, RZ, 0xc0, !PT ;  /* 0x7fffffff0bee7812 */ /* 0x000fe400078ec0ff */
[----:B------:R-:W-:Y:S01]  /*1cc60*/  LOP3.LUT R242, R7, 0x7fffffff, RZ, 0xc0, !PT ;  /* 0x7fffffff07f27812 */ /* 0x000fe200078ec0ff */
[----:B------:R-:W3:Y:S01]  /*1cc70*/  FLO.U32 R150, R234 ;  /* 0x000000ea00967300 */ /* 0x000ee200000e0000 */
[----:B------:R-:W-:-:S02]  /*1cc80*/  LOP3.LUT R244, R2, 0x7fffffff, RZ, 0xc0, !PT ;  /* 0x7fffffff02f47812 */ /* 0x000fc400078ec0ff */
[----:B------:R-:W-:-:S05]  /*1cc90*/  LOP3.LUT R243, R3, 0x7fffffff, RZ, 0xc0, !PT ;  /* 0x7fffffff03f37812 */ /* 0x000fca00078ec0ff */
[----:B------:R-:W4:Y:S01]  /*1cca0*/  FLO.U32 R151, R236 ;  /* 0x000000ec00977300 */ /* 0x000f2200000e0000 */
[----:B------:R-:W-:Y:S01]  /*1ccb0*/  SEL R98, R98, RZ, !P2 ;  /* 0x000000ff62627207 */ /* 0x000fe20005000000 */
[----:B------:R-:W-:Y:S01]  /*1ccc0*/  VIADD R105, R105, 0x20 ;  /* 0x0000002069697836 */ /* 0x000fe20000000000 */
[----:B------:R-:W-:-:S05]  /*1ccd0*/  SEL R101, R101, RZ, !P5 ;  /* 0x000000ff65657207 */ /* 0x000fca0006800000 */
[----:B------:R-:W5:Y:S01]  /*1cce0*/  FLO.U32 R152, R237 ;  /* 0x000000ed00987300 */ /* 0x000f6200000e0000 */
[----:B------:R-:W-:Y:S01]  /*1ccf0*/  SEL R104, R104, RZ, !P1 ;  /* 0x000000ff68687207 */ /* 0x000fe20004800000 */
[----:B------:R-:W-:Y:S01]  /*1cd00*/  VIADD R108, R108, 0x20 ;  /* 0x000000206c6c7836 */ /* 0x000fe20000000000 */
[----:B------:R-:W-:Y:S01]  /*1cd10*/  PRMT R112, R112, 0x7710, RZ ;  /* 0x0000771070707816 */ /* 0x000fe200000000ff */
[----:B------:R-:W-:Y:S01]  /*1cd20*/  VIADD R76, R76, 0x20 ;  /* 0x000000204c4c7836 */ /* 0x000fe20000000000 */
[----:B------:R-:W-:Y:S02]  /*1cd30*/  PRMT R114, R114, 0x7710, RZ ;  /* 0x0000771072727816 */ /* 0x000fe400000000ff */
[----:B------:R-:W-:Y:S01]  /*1cd40*/  PRMT R125, R125, 0x7710, RZ ;  /* 0x000077107d7d7816 */ /* 0x000fe200000000ff */
[----:B------:R-:W5:Y:S01]  /*1cd50*/  FLO.U32 R154, R239 ;  /* 0x000000ef009a7300 */ /* 0x000f6200000e0000 */
[----:B------:R-:W-:Y:S02]  /*1cd60*/  ISETP.GT.AND P2, PT, R41, -0x1, PT ;  /* 0xffffffff2900780c */ /* 0x000fe40003f44270 */
[----:B------:R-:W-:-:S02]  /*1cd70*/  ISETP.GT.AND P5, PT, R36, -0x1, PT ;  /* 0xffffffff2400780c */ /* 0x000fc40003fa4270 */
[----:B------:R-:W-:-:S03]  /*1cd80*/  ISETP.GT.AND P1, PT, R39, -0x1, PT ;  /* 0xffffffff2700780c */ /* 0x000fc60003f24270 */
[----:B------:R-:W5:Y:S01]  /*1cd90*/  FLO.U32 R155, R240 ;  /* 0x000000f0009b7300 */ /* 0x000f6200000e0000 */
[----:B------:R-:W-:Y:S01]  /*1cda0*/  SEL R105, R105, RZ, !P2 ;  /* 0x000000ff69697207 */ /* 0x000fe20005000000 */
[----:B------:R-:W-:-:S06]  /*1cdb0*/  VIADD R112, R112, 0x20 ;  /* 0x0000002070707836 */ /* 0x000fcc0000000000 */
[----:B------:R-:W5:Y:S01]  /*1cdc0*/  FLO.U32 R156, R241 ;  /* 0x000000f1009c7300 */ /* 0x000f6200000e0000 */
[----:B------:R-:W-:Y:S01]  /*1cdd0*/  SEL R108, R108, RZ, !P5 ;  /* 0x000000ff6c6c7207 */ /* 0x000fe20006800000 */
[----:B------:R-:W-:Y:S01]  /*1cde0*/  VIADD R114, R114, 0x20 ;  /* 0x0000002072727836 */ /* 0x000fe20000000000 */
[----:B------:R-:W-:-:S05]  /*1cdf0*/  SEL R76, R76, RZ, !P1 ;  /* 0x000000ff4c4c7207 */ /* 0x000fca0004800000 */
[----:B------:R-:W5:Y:S01]  /*1ce00*/  FLO.U32 R153, R238 ;  /* 0x000000ee00997300 */ /* 0x000f6200000e0000 */
[----:B------:R-:W-:Y:S01]  /*1ce10*/  PRMT R126, R126, 0x7710, RZ ;  /* 0x000077107e7e7816 */ /* 0x000fe200000000ff */
[----:B------:R-:W-:Y:S01]  /*1ce20*/  VIADD R125, R125, 0x20 ;  /* 0x000000207d7d7836 */ /* 0x000fe20000000000 */
[----:B------:R-:W-:-:S05]  /*1ce30*/  PRMT R129, R129, 0x7710, RZ ;  /* 0x0000771081817816 */ /* 0x000fca00000000ff */
[----:B------:R-:W5:Y:S01]  /*1ce40*/  FLO.U32 R157, R242 ;  /* 0x000000f2009d7300 */ /* 0x000f6200000e0000 */
[----:B------:R-:W-:Y:S01]  /*1ce50*/  PRMT R132, R132, 0x7710, RZ ;  /* 0x0000771084847816 */ /* 0x000fe200000000ff */
[----:B------:R-:W-:-:S06]  /*1ce60*/  IMAD.MOV R136, RZ, RZ, -R136 ;  /* 0x000000ffff887224 */ /* 0x000fcc00078e0a88 */
[----:B------:R-:W5:Y:S01]  /*1ce70*/  FLO.U32 R159, R244 ;  /* 0x000000f4009f7300 */ /* 0x000f6200000e0000 */
[----:B------:R-:W-:-:S07]  /*1ce80*/  ISETP.GT.AND P2, PT, R32, -0x1, PT ;  /* 0xffffffff2000780c */ /* 0x000fce0003f44270 */
[----:B------:R-:W5:Y:S01]  /*1ce90*/  FLO.U32 R158, R243 ;  /* 0x000000f3009e7300 */ /* 0x000f6200000e0000 */
[----:B------:R-:W-:Y:S02]  /*1cea0*/  ISETP.GT.AND P5, PT, R35, -0x1, PT ;  /* 0xffffffff2300780c */ /* 0x000fe40003fa4270 */
[----:B------:R-:W-:Y:S01]  /*1ceb0*/  ISETP.GT.AND P1, PT, R122, -0x1, PT ;  /* 0xffffffff7a00780c */ /* 0x000fe20003f24270 */
[----:B------:R-:W-:Y:S01]  /*1cec0*/  VIADD R126, R126, 0x20 ;  /* 0x000000207e7e7836 */ /* 0x000fe20000000000 */
[----:B------:R-:W-:Y:S01]  /*1ced0*/  SEL R112, R112, RZ, !P2 ;  /* 0x000000ff70707207 */ /* 0x000fe20005000000 */
[----:B------:R-:W-:Y:S01]  /*1cee0*/  VIADD R129, R129, 0x20 ;  /* 0x0000002081817836 */ /* 0x000fe20000000000 */
[----:B------:R-:W-:Y:S01]  /*1cef0*/  SEL R114, R114, RZ, !P5 ;  /* 0x000000ff72727207 */ /* 0x000fe20006800000 */
[----:B------:R-:W-:Y:S01]  /*1cf00*/  VIADD R132, R132, 0x20 ;  /* 0x0000002084847836 */ /* 0x000fe20000000000 */
[----:B------:R-:W-:Y:S02]  /*1cf10*/  SEL R125, R125, RZ, !P1 ;  /* 0x000000ff7d7d7207 */ /* 0x000fe40004800000 */
[----:B------:R-:W-:-:S02]  /*1cf20*/  PRMT R136, R136, 0x7710, RZ ;  /* 0x0000771088887816 */ /* 0x000fc400000000ff */
[----:B0-----:R-:W-:Y:S02]  /*1cf30*/  IADD3 R147, PT, PT, -R147, 0x1f, RZ ;  /* 0x0000001f93937810 */ /* 0x001fe40007ffe1ff */
[----:B-1----:R-:W-:Y:S02]  /*1cf40*/  IADD3 R148, PT, PT, -R148, 0x1f, RZ ;  /* 0x0000001f94947810 */ /* 0x002fe40007ffe1ff */
[----:B--2---:R-:W-:Y:S02]  /*1cf50*/  IADD3 R149, PT, PT, -R149, 0x1f, RZ ;  /* 0x0000001f95957810 */ /* 0x004fe40007ffe1ff */
[----:B---3--:R-:W-:Y:S02]  /*1cf60*/  IADD3 R150, PT, PT, -R150, 0x1f, RZ ;  /* 0x0000001f96967810 */ /* 0x008fe40007ffe1ff */
[----:B----4-:R-:W-:Y:S02]  /*1cf70*/  IADD3 R151, PT, PT, -R151, 0x1f, RZ ;  /* 0x0000001f97977810 */ /* 0x010fe40007ffe1ff */
[----:B-----5:R-:W-:-:S02]  /*1cf80*/  IADD3 R152, PT, PT, -R152, 0x1f, RZ ;  /* 0x0000001f98987810 */ /* 0x020fc40007ffe1ff */
[----:B------:R-:W-:Y:S02]  /*1cf90*/  ISETP.GT.AND P2, PT, R123, -0x1, PT ;  /* 0xffffffff7b00780c */ /* 0x000fe40003f44270 */
[----:B------:R-:W-:Y:S02]  /*1cfa0*/  ISETP.GT.AND P5, PT, R118, -0x1, PT ;  /* 0xffffffff7600780c */ /* 0x000fe40003fa4270 */
[----:B------:R-:W-:Y:S01]  /*1cfb0*/  ISETP.GT.AND P1, PT, R29, -0x1, PT ;  /* 0xffffffff1d00780c */ /* 0x000fe20003f24270 */
[----:B------:R-:W-:Y:S01]  /*1cfc0*/  VIADD R133, R133, 0x20 ;  /* 0x0000002085857836 */ /* 0x000fe20000000000 */
[----:B------:R-:W-:Y:S01]  /*1cfd0*/  IADD3 R154, PT, PT, -R154, 0x1f, RZ ;  /* 0x0000001f9a9a7810 */ /* 0x000fe20007ffe1ff */
[----:B------:R-:W-:Y:S01]  /*1cfe0*/  VIADD R136, R136, 0x20 ;  /* 0x0000002088887836 */ /* 0x000fe20000000000 */
[----:B------:R-:W-:Y:S01]  /*1cff0*/  IADD3 R155, PT, PT, -R155, 0x1f, RZ ;  /* 0x0000001f9b9b7810 */ /* 0x000fe20007ffe1ff */
[----:B------:R-:W-:Y:S01]  /*1d000*/  VIADD R139, R139, 0x20 ;  /* 0x000000208b8b7836 */ /* 0x000fe20000000000 */
[----:B------:R-:W-:Y:S01]  /*1d010*/  IADD3 R156, PT, PT, -R156, 0x1f, RZ ;  /* 0x0000001f9c9c7810 */ /* 0x000fe20007ffe1ff */
[----:B------:R-:W-:Y:S01]  /*1d020*/  IMAD.MOV R147, RZ, RZ, -R147 ;  /* 0x000000ffff937224 */ /* 0x000fe200078e0a93 */
[----:B------:R-:W-:Y:S01]  /*1d030*/  SEL R126, R126, RZ, !P2 ;  /* 0x000000ff7e7e7207 */ /* 0x000fe20005000000 */
[----:B------:R-:W-:Y:S01]  /*1d040*/  IMAD.MOV R148, RZ, RZ, -R148 ;  /* 0x000000ffff947224 */ /* 0x000fe200078e0a94 */
[----:B------:R-:W-:Y:S01]  /*1d050*/  SEL R129, R129, RZ, !P5 ;  /* 0x000000ff81817207 */ /* 0x000fe20006800000 */
[----:B------:R-:W-:Y:S01]  /*1d060*/  IMAD.MOV R149, RZ, RZ, -R149 ;  /* 0x000000ffff957224 */ /* 0x000fe200078e0a95 */
[----:B------:R-:W-:Y:S01]  /*1d070*/  SEL R132, R132, RZ, !P1 ;  /* 0x000000ff84847207 */ /* 0x000fe20004800000 */
[----:B------:R-:W-:Y:S01]  /*1d080*/  IMAD.MOV R150, RZ, RZ, -R150 ;  /* 0x000000ffff967224 */ /* 0x000fe200078e0a96 */
[----:B------:R-:W-:Y:S01]  /*1d090*/  PRMT R111, R111, 0x7710, RZ ;  /* 0x000077106f6f7816 */ /* 0x000fe200000000ff */
[----:B------:R-:W-:Y:S01]  /*1d0a0*/  IMAD.MOV R151, RZ, RZ, -R151 ;  /* 0x000000ffff977224 */ /* 0x000fe200078e0a97 */
[----:B------:R-:W-:Y:S01]  /*1d0b0*/  IADD3 R153, PT, PT, -R153, 0x1f, RZ ;  /* 0x0000001f99997810 */ /* 0x000fe20007ffe1ff */
[----:B------:R-:W-:Y:S01]  /*1d0c0*/  IMAD.MOV R152, RZ, RZ, -R152 ;  /* 0x000000ffff987224 */ /* 0x000fe200078e0a98 */
[----:B------:R-:W-:-:S02]  /*1d0d0*/  IADD3 R157, PT, PT, -R157, 0x1f, RZ ;  /* 0x0000001f9d9d7810 */ /* 0x000fc40007ffe1ff */
[----:B------:R-:W-:Y:S02]  /*1d0e0*/  IADD3 R159, PT, PT, -R159, 0x1f, RZ ;  /* 0x0000001f9f9f7810 */ /* 0x000fe40007ffe1ff */
[----:B------:R-:W-:Y:S02]  /*1d0f0*/  IADD3 R158, PT, PT, -R158, 0x1f, RZ ;  /* 0x0000001f9e9e7810 */ /* 0x000fe40007ffe1ff */
[----:B------:R-:W-:Y:S02]  /*1d100*/  ISETP.GT.AND P2, PT, R30, -0x1, PT ;  /* 0xffffffff1e00780c */ /* 0x000fe40003f44270 */
[----:B------:R-:W-:Y:S02]  /*1d110*/  ISETP.GT.AND P5, PT, R25, -0x1, PT ;  /* 0xffffffff1900780c */ /* 0x000fe40003fa4270 */
[----:B------:R-:W-:Y:S01]  /*1d120*/  ISETP.GT.AND P1, PT, R20, -0x1, PT ;  /* 0xffffffff1400780c */ /* 0x000fe20003f24270 */
        /* <DEDUP_REMOVED lines=17> */
[----:B------:R-:W-:Y:S01]  /*1d240*/  PRMT R152, R152, 0x7710, RZ ;  /* 0x0000771098987816 */ /* 0x000fe200000000ff */
[----:B------:R-:W-:Y:S01]  /*1d250*/  IMAD.MOV R245, RZ, RZ, -R157 ;  /* 0x000000fffff57224 */ /* 0x000fe200078e0a9d */
[----:B------:R-:W-:Y:S01]  /*1d260*/  ISETP.GT.AND P2, PT, R21, -0x1, PT ;  /* 0xffffffff1500780c */ /* 0x000fe20003f44270 */
[----:B------:R-:W-:Y:S01]  /*1d270*/  IMAD.MOV R246, RZ, RZ, -R159 ;  /* 0x000000fffff67224 */ /* 0x000fe200078e0a9f */
[----:B------:R-:W-:Y:S01]  /*1d280*/  ISETP.GT.AND P4, PT, R23, -0x1, PT ;  /* 0xffffffff1700780c */ /* 0x000fe20003f84270 */
[----:B------:R-:W-:Y:S01]  /*1d290*/  IMAD.MOV R247, RZ, RZ, -R158 ;  /* 0x000000fffff77224 */ /* 0x000fe200078e0a9e */
[----:B------:R-:W-:-:S02]  /*1d2a0*/  ISETP.GT.AND P5, PT, R16, -0x1, PT ;  /* 0xffffffff1000780c */ /* 0x000fc40003fa4270 */
[----:B------:R-:W-:Y:S02]  /*1d2b0*/  ISETP.GT.AND P0, PT, R18, -0x1, PT ;  /* 0xffffffff1200780c */ /* 0x000fe40003f04270 */
[----:B------:R-:W-:Y:S01]  /*1d2c0*/  ISETP.GT.AND P1, PT, R19, -0x1, PT ;  /* 0xffffffff1300780c */ /* 0x000fe20003f24270 */
[----:B------:R-:W-:Y:S01]  /*1d2d0*/  VIADD R146, R146, 0x20 ;  /* 0x0000002092927836 */ /* 0x000fe20000000000 */
[----:B------:R-:W-:Y:S01]  /*1d2e0*/  PRMT R159, R154, 0x7710, RZ ;  /* 0x000077109a9f7816 */ /* 0x000fe200000000ff */
[----:B------:R-:W-:Y:S01]  /*1d2f0*/  VIADD R147, R147, 0x20 ;  /* 0x0000002093937836 */ /* 0x000fe20000000000 */
[----:B------:R-:W-:Y:S01]  /*1d300*/  PRMT R158, R155, 0x7710, RZ ;  /* 0x000077109b9e7816 */ /* 0x000fe200000000ff */
[----:B------:R-:W-:Y:S01]  /*1d310*/  VIADD R148, R148, 0x20 ;  /* 0x0000002094947836 */ /* 0x000fe20000000000 */
[----:B------:R-:W-:Y:S01]  /*1d320*/  PRMT R157, R156, 0x7710, RZ ;  /* 0x000077109c9d7816 */ /* 0x000fe200000000ff */
[----:B------:R-:W-:Y:S01]  /*1d330*/  VIADD R149, R149, 0x20 ;  /* 0x0000002095957836 */ /* 0x000fe20000000000 */
[----:B------:R-:W-:Y:S01]  /*1d340*/  SEL R111, R111, RZ, !P2 ;  /* 0x000000ff6f6f7207 */ /* 0x000fe20005000000 */
[----:B------:R-:W-:Y:S01]  /*1d350*/  VIADD R150, R150, 0x20 ;  /* 0x0000002096967836 */ /* 0x000fe20000000000 */
[----:B------:R-:W-:Y:S01]  /*1d360*/  SEL R141, R141, RZ, !P4 ;  /* 0x000000ff8d8d7207 */ /* 0x000fe20006000000 */
[----:B------:R-:W-:Y:S01]  /*1d370*/  VIADD R151, R151, 0x20 ;  /* 0x0000002097977836 */ /* 0x000fe20000000000 */
[----:B------:R-:W-:Y:S01]  /*1d380*/  SEL R142, R142, RZ, !P5 ;  /* 0x000000ff8e8e7207 */ /* 0x000fe20006800000 */
[----:B------:R-:W-:Y:S01]  /*1d390*/  VIADD R152, R152, 0x20 ;  /* 0x0000002098987836 */ /* 0x000fe20000000000 */
[----:B------:R-:W-:-:S02]  /*1d3a0*/  SEL R144, R144, RZ, !P0 ;  /* 0x000000ff90907207 */ /* 0x000fc40004000000 */
[----:B------:R-:W-:Y:S02]  /*1d3b0*/  SEL R145, R145, RZ, !P1 ;  /* 0x000000ff91917207 */ /* 0x000fe40004800000 */
[----:B------:R-:W-:Y:S02]  /*1d3c0*/  PRMT R153, R153, 0x7710, RZ ;  /* 0x0000771099997816 */ /* 0x000fe400000000ff */
[----:B------:R-:W-:Y:S02]  /*1d3d0*/  PRMT R156, R245, 0x7710, RZ ;  /* 0x00007710f59c7816 */ /* 0x000fe400000000ff */
[----:B------:R-:W-:Y:S02]  /*1d3e0*/  PRMT R155, R246, 0x7710, RZ ;  /* 0x00007710f69b7816 */ /* 0x000fe400000000ff */
[----:B------:R-:W-:Y:S02]  /*1d3f0*/  PRMT R154, R247, 0x7710, RZ ;  /* 0x00007710f79a7816 */ /* 0x000fe400000000ff */
[----:B------:R-:W-:-:S02]  /*1d400*/  ISETP.GT.AND P2, PT, R12, -0x1, PT ;  /* 0xffffffff0c00780c */ /* 0x000fc40003f44270 */
[----:B------:R-:W-:Y:S02]  /*1d410*/  ISETP.GT.AND P3, PT, R13, -0x1, PT ;  /* 0xffffffff0d00780c */ /* 0x000fe40003f64270 */
[----:B------:R-:W-:Y:S02]  /*1d420*/  ISETP.GT.AND P4, PT, R14, -0x1, PT ;  /* 0xffffffff0e00780c */ /* 0x000fe40003f84270 */
[----:B------:R-:W-:Y:S02]  /*1d430*/  ISETP.GT.AND P5, PT, R15, -0x1, PT ;  /* 0xffffffff0f00780c */ /* 0x000fe40003fa4270 */
[----:B------:R-:W-:Y:S02]  /*1d440*/  ISETP.GT.AND P6, PT, R8, -0x1, PT ;  /* 0xffffffff0800780c */ /* 0x000fe40003fc4270 */
[----:B------:R-:W-:Y:S02]  /*1d450*/  ISETP.GT.AND P0, PT, R9, -0x1, PT ;  /* 0xffffffff0900780c */ /* 0x000fe40003f04270 */
[----:B------:R-:W-:Y:S01]  /*1d460*/  ISETP.GT.AND P1, PT, R10, -0x1, PT ;  /* 0xffffffff0a00780c */ /* 0x000fe20003f24270 */
[----:B------:R-:W-:Y:S01]  /*1d470*/  VIADD R153, R153, 0x20 ;  /* 0x0000002099997836 */ /* 0x000fe20000000000 */
[----:B------:R-:W-:Y:S01]  /*1d480*/  SEL R146, R146, RZ, !P2 ;  /* 0x000000ff92927207 */ /* 0x000fe20005000000 */
        /* <DEDUP_REMOVED lines=12> */
[----:B------:R-:W-:Y:S02]  /*1d550*/  ISETP.GT.AND P2, PT, R11, -0x1, PT ;  /* 0xffffffff0b00780c */ /* 0x000fe40003f44270 */
[----:B------:R-:W-:Y:S02]  /*1d560*/  ISETP.GT.AND P3, PT, R4, -0x1, PT ;  /* 0xffffffff0400780c */ /* 0x000fe40003f64270 */
[----:B------:R-:W-:Y:S02]  /*1d570*/  ISETP.GT.AND P4, PT, R5, -0x1, PT ;  /* 0xffffffff0500780c */ /* 0x000fe40003f84270 */
[----:B------:R-:W-:Y:S02]  /*1d580*/  ISETP.GT.AND P5, PT, R6, -0x1, PT ;  /* 0xffffffff0600780c */ /* 0x000fe40003fa4270 */
[----:B------:R-:W-:Y:S02]  /*1d590*/  ISETP.GT.AND P6, PT, R7, -0x1, PT ;  /* 0xffffffff0700780c */ /* 0x000fe40003fc4270 */
[----:B------:R-:W-:-:S02]  /*1d5a0*/  ISETP.GT.AND P0, PT, R2, -0x1, PT ;  /* 0xffffffff0200780c */ /* 0x000fc40003f04270 */
[----:B------:R-:W-:Y:S02]  /*1d5b0*/  ISETP.GT.AND P1, PT, R3, -0x1, PT ;  /* 0xffffffff0300780c */ /* 0x000fe40003f24270 */
[----:B------:R-:W-:Y:S02]  /*1d5c0*/  SEL R153, R153, RZ, !P2 ;  /* 0x000000ff99997207 */ /* 0x000fe40005000000 */
[----:B------:R-:W-:Y:S02]  /*1d5d0*/  SEL R159, R159, RZ, !P3 ;  /* 0x000000ff9f9f7207 */ /* 0x000fe40005800000 */
[----:B------:R-:W-:Y:S02]  /*1d5e0*/  SEL R158, R158, RZ, !P4 ;  /* 0x000000ff9e9e7207 */ /* 0x000fe40006000000 */
[----:B------:R-:W-:Y:S02]  /*1d5f0*/  SEL R157, R157, RZ, !P5 ;  /* 0x000000ff9d9d7207 */ /* 0x000fe40006800000 */
[----:B------:R-:W-:-:S02]  /*1d600*/  SEL R156, R156, RZ, !P6 ;  /* 0x000000ff9c9c7207 */ /* 0x000fc40007000000 */
[----:B------:R-:W-:Y:S02]  /*1d610*/  SEL R155, R155, RZ, !P0 ;  /* 0x000000ff9b9b7207 */ /* 0x000fe40004000000 */
[----:B------:R-:W-:Y:S01]  /*1d620*/  SEL R154, R154, RZ, !P1 ;  /* 0x000000ff9a9a7207 */ /* 0x000fe20004800000 */
[----:B------:R0:W-:Y:S01]  /*1d630*/  STL.U8 [R1+0x80], R75 ;  /* 0x0000804b01007387 */ /* 0x0001e20000100000 */
[----:B------:R-:W-:-:S03]  /*1d640*/  ISETP.NE.AND P0, PT, R160, RZ, PT ;  /* 0x000000ffa000720c */ /* 0x000fc60003f05270 */
        /* <DEDUP_REMOVED lines=80> */
[----:B------:R-:W-:Y:S01]  /*1db50*/  ISETP.EQ.OR P0, PT, R235, RZ, !P0 ;  /* 0x000000ffeb00720c */ /* 0x000fe20004702670 */
[----:B------:R-:W-:Y:S01]  /*1db60*/  BSSY.RECONVERGENT B0, `(.L_x_3963) ;  /* 0x0000234000007945 */ /* 0x000fe20003800200 */
[----:B------:R-:W-:-:S11]  /*1db70*/  IMAD.MOV.U32 R160, RZ, RZ, -0x1 ;  /* 0xffffffffffa07424 */ /* 0x000fd600078e00ff */
[----:B0-----:R-:W-:Y:S05]  /*1db80*/  @P0 BRA `(.L_x_3964) ;  /* 0x0000002000c40947 */ /* 0x001fea0003800000 */
[----:B------:R-:W-:Y:S01]  /*1db90*/  ISETP.NE.AND P0, PT, R161, RZ, PT ;  /* 0x000000ffa100720c */ /* 0x000fe20003f05270 */
[----:B------:R-:W0:-:S12]  /*1dba0*/  POPC R175, R175 ;  /* 0x000000af00af7309 */ /* 0x000e180000000000 */
[----:B------:R-:W-:Y:S05]  /*1dbb0*/  @!P0 BRA `(.L_x_3964) ;  /* 0x0000002000b88947 */ /* 0x000fea0003800000 */
[----:B------:R-:W1:Y:S01]  /*1dbc0*/  POPC R174, R174 ;  /* 0x000000ae00ae7309 */ /* 0x000e620000000000 */
[C---:B0-----:R-:W-:Y:S02]  /*1dbd0*/  ISETP.GE.U32.AND P2, PT, R175.reuse, 0x2, PT ;  /* 0x00000002af00780c */ /* 0x041fe40003f46070 */
[----:B------:R-:W-:Y:S02]  /*1dbe0*/  ISETP.NE.AND P3, PT, R68, RZ, PT ;  /* 0x000000ff4400720c */ /* 0x000fe40003f65270 */
[----:B------:R-:W-:Y:S02]  /*1dbf0*/  SEL R175, R175, 0x20, P2 ;  /* 0x00000020afaf7807 */ /* 0x000fe40001000000 */
[----:B------:R-:W-:Y:S01]  /*1dc00*/  SEL R68, RZ, 0xffffffff, P2 ;  /* 0xffffffffff447807 */ /* 0x000fe20001000000 */
[----:B------:R-:W0:Y:S01]  /*1dc10*/  POPC R246, R173 ;  /* 0x000000ad00f67309 */ /* 0x000e220000000000 */
[----:B-1----:R-:W-:-:S04]  /*1dc20*/  ISETP.GE.U32.AND P0, PT, R174, R175, PT ;  /* 0x000000afae00720c */ /* 0x002fc80003f06070 */
[----:B------:R-:W-:-:S04]  /*1dc30*/  ISETP.GT.U32.AND P0, PT, R174, 0x1, !P0 ;  /* 0x00000001ae00780c */ /* 0x000fc80004704070 */
[----:B------:R-:W-:Y:S02]  /*1dc40*/  SEL R175, R174, R175, P0 ;  /* 0x000000afaeaf7207 */ /* 0x000fe40000000000 */
[----:B------:R-:W-:Y:S02]  /*1dc50*/  SEL R68, R68, 0x1, !P0 ;  /* 0x0000000144447807 */ /* 0x000fe40004000000 */
[----:B0-----:R-:W-:-:S04]  /*1dc60*/  ISETP.GE.U32.AND P1, PT, R246, R175, PT ;  /* 0x000000aff600720c */ /* 0x001fc80003f26070 */
[----:B------:R-:W-:-:S04]  /*1dc70*/  ISETP.GT.U32.AND P1, PT, R246, 0x1, !P1 ;  /* 0x00000001f600780c */ /* 0x000fc80004f24070 */
[----:B------:R-:W-:Y:S02]  /*1dc80*/  SEL R175, R246, R175, P1 ;  /* 0x000000aff6af7207 */ /* 0x000fe40000800000 */
[----:B------:R-:W-:Y:S01]  /*1dc90*/  SEL R68, R68, 0x2, !P1 ;  /* 0x0000000244447807 */ /* 0x000fe20004800000 */
[----:B------:R-:W-:Y:S06]  /*1dca0*/  @!P3 BRA `(.L_x_3964) ;  /* 0x00000020007cb947 */ /* 0x000fec0003800000 */
[----:B------:R-:W0:Y:S01]  /*1dcb0*/  POPC R172, R172 ;  /* 0x000000ac00ac7309 */ /* 0x000e220000000000 */
[----:B------:R-:W-:Y:S02]  /*1dcc0*/  ISETP.NE.AND P1, PT, R69, RZ, PT ;  /* 0x000000ff4500720c */ /* 0x000fe40003f25270 */
        /* <DEDUP_REMOVED lines=530> */
[----:B------:R-:W-:Y:S02]  /*1fdf0*/  ISETP.NE.AND P1, PT, R3, RZ, PT ;  /* 0x000000ff0300720c */ /* 0x000fe40003f25270 */
[----:B------:R-:W0:Y:S11]  /*1fe00*/  POPC R3, R244 ;  /* 0x000000f400037309 */ /* 0x000e360000000000 */
[----:B------:R-:W1:Y:S01]  /*1fe10*/  @P1 POPC R2, R243 ;  /* 0x000000f300021309 */ /* 0x000e620000000000 */
[----:B0-----:R-:W-:-:S04]  /*1fe20*/  ISETP.GE.U32.AND P0, PT, R3, R4, PT ;  /* 0x000000040300720c */ /* 0x001fc80003f06070 */
[----:B------:R-:W-:-:S04]  /*1fe30*/  ISETP.GT.U32.AND P0, PT, R3, 0x1, !P0 ;  /* 0x000000010300780c */ /* 0x000fc80004704070 */
[----:B------:R-:W-:Y:S02]  /*1fe40*/  SEL R3, R3, R4, P0 ;  /* 0x0000000403037207 */ /* 0x000fe40000000000 */
[----:B------:R-:W-:Y:S02]  /*1fe50*/  SEL R68, R68, 0x4f, !P0 ;  /* 0x0000004f44447807 */ /* 0x000fe40004000000 */
[C---:B-1----:R-:W-:Y:S02]  /*1fe60*/  ISETP.GT.U32.AND P2, PT, R2.reuse, 0x1, P1 ;  /* 0x000000010200780c */ /* 0x042fe40000f44070 */
[----:B------:R-:W-:-:S11]  /*1fe70*/  @P1 ISETP.GE.U32.AND P0, PT, R2, R3, PT ;  /* 0x000000030200120c */ /* 0x000fd60003f06070 */
[----:B------:R-:W-:-:S05]  /*1fe80*/  @P2 SEL R68, R68, 0x50, P0 ;  /* 0x0000005044442807 */ /* 0x000fca0000000000 */
[----:B------:R-:W-:-:S07]  /*1fe90*/  @P1 IMAD.MOV.U32 R160, RZ, RZ, R68 ;  /* 0x000000ffffa01224 */ /* 0x000fce00078e0044 */
.L_x_3964:
[----:B------:R-:W-:Y:S05]  /*1fea0*/  BSYNC.RECONVERGENT B0 ;  /* 0x0000000000007941 */ /* 0x000fea0003800200 */
.L_x_3963:
[----:B------:R-:W2:Y:S01]  /*1feb0*/  LDL.LU R4, [R1+0xd6c] ;  /* 0x000d6c0001047983 */ /* 0x000ea20000300800 */
[----:B------:R-:W1:Y:S01]  /*1fec0*/  LDC.64 R2, c[0x0][0x390] ;  /* 0x0000e400ff027b82 */ /* 0x000e620000000a00 */
[----:B------:R-:W-:Y:S01]  /*1fed0*/  ISETP.NE.AND P0, PT, R160, -0x1, PT ;  /* 0xffffffffa000780c */ /* 0x000fe20003f05270 */
[----:B--2---:R-:W-:-:S04]  /*1fee0*/  IMAD R5, R4, 0x9, RZ ;  /* 0x0000000904057824 */ /* 0x004fc800078e02ff */
        /* <DEDUP_REMOVED lines=11> */
[----:B------:R-:W-:-:S05]  /*1ffa0*/  IMAD R162, R160, 0x4, R162 ;  /* 0x00000004a0a27824 */ /* 0x000fca00078e02a2 */
[----:B-1----:R-:W2:Y:S01]  /*1ffb0*/  LDL R2, [R162] ;  /* 0x00000000a2027983 */ /* 0x002ea20000100800 */
[----:B------:R-:W-:Y:S02]  /*1ffc0*/  IMAD.IADD R0, R1, 0x1, R160 ;  /* 0x0000000101007824 */ /* 0x000fe400078e02a0 */
[----:B------:R-:W-:Y:S02]  /*1ffd0*/  IMAD.MOV.U32 R252, RZ, RZ, RZ ;  /* 0x000000fffffc7224 */ /* 0x000fe400078e00ff */
[----:B------:R-:W-:Y:S01]  /*1ffe0*/  IMAD.MOV.U32 R251, RZ, RZ, -0x9 ;  /* 0xfffffff7fffb7424 */ /* 0x000fe200078e00ff */
[----:B------:R1:W-:Y:S04]  /*1fff0*/  STL [R1+0x12a4], R0 ;  /* 0x0012a40001007387 */ /* 0x0003e80000100800 */
[----:B--2---:R1:W-:Y:S02]  /*20000*/  STL [R1+0x12a8], R2 ;  /* 0x0012a80201007387 */ /* 0x0043e40000100800 */
.L_x_3968:
        /* <DEDUP_REMOVED lines=17> */
[----:B------:R-:W-:Y:S02]  /*20120*/  IMAD R5, R0, 0x9, RZ ;  /* 0x0000000900057824 */ /* 0x000fe400078e02ff */
        /* <DEDUP_REMOVED lines=2069> */
.L_x_3967:
[----:B------:R-:W-:Y:S05]  /*28280*/  BSYNC.RECONVERGENT B0 ;  /* 0x0000000000007941 */ /* 0x000fea0003800200 */
.L_x_3966:
[----:B-----5:R-:W-:-:S05]  /*28290*/  VIADD R251, R251, 0x1 ;  /* 0x00000001fbfb7836 */ /* 0x020fca0000000000 */
[----:B------:R-:W-:-:S13]  /*282a0*/  ISETP.NE.AND P0, PT, R251, RZ, PT ;  /* 0x000000fffb00720c */ /* 0x000fda0003f05270 */
[----:B------:R-:W-:Y:S05]  /*282b0*/  @P0 BRA `(.L_x_3968) ;  /* 0xffffff7c00540947 */ /* 0x000fea000383ffff */
[----:B------:R-:W-:Y:S05]  /*282c0*/  EXIT ;  /* 0x000000000000794d */ /* 0x000fea0003800000 */
.L_x_3965:
[----:B-1----:R-:W-:Y:S02]  /*282d0*/  PRMT R2, R75, 0x9910, RZ ;  /* 0x000099104b027816 */ /* 0x002fe400000000ff */
[----:B------:R-:W-:Y:S02]  /*282e0*/  LOP3.LUT P0, RZ, R77, 0xff, RZ, 0xc0, !PT ;  /* 0x000000ff4dff7812 */ /* 0x000fe4000780c0ff */
[----:B------:R-:W-:Y:S02]  /*282f0*/  LOP3.LUT P4, RZ, R0, 0xff, RZ, 0xc0, !PT ;  /* 0x000000ff00ff7812 */ /* 0x000fe4000788c0ff */
[----:B------:R-:W-:Y:S02]  /*28300*/  LOP3.LUT P1, RZ, R78, 0xff, RZ, 0xc0, !PT ;  /* 0x000000ff4eff7812 */ /* 0x000fe4000782c0ff */
[----:B------:R-:W-:Y:S02]  /*28310*/  ISETP.EQ.OR P0, PT, R2, RZ, !P0 ;  /* 0x000000ff0200720c */ /* 0x000fe40004702670 */
[----:B------:R-:W-:-:S02]  /*28320*/  LOP3.LUT P2, RZ, R79, 0xff, RZ, 0xc0, !PT ;  /* 0x000000ff4fff7812 */ /* 0x000fc4000784c0ff */
[----:B------:R-:W-:Y:S02]  /*28330*/  LOP3.LUT P3, RZ, R80, 0xff, RZ, 0xc0, !PT ;  /* 0x000000ff50ff7812 */ /* 0x000fe4000786c0ff */
[----:B------:R-:W-:Y:S02]  /*28340*/  PLOP3.LUT P4, PT, P1, P0, P4, 0xdf, 0x0 ;  /* 0x000000000000781c */ /* 0x000fe40000f81b47 */
[----:B------:R-:W-:Y:S02]  /*28350*/  LOP3.LUT P0, RZ, R81, 0xff, RZ, 0xc0, !PT ;  /* 0x000000ff51ff7812 */ /* 0x000fe4000780c0ff */
[----:B------:R-:W-:Y:S02]  /*28360*/  LOP3.LUT P1, RZ, R82, 0xff, RZ, 0xc0, !PT ;  /* 0x000000ff52ff7812 */ /* 0x000fe4000782c0ff */
[----:B------:R-:W-:Y:S02]  /*28370*/  PLOP3.LUT P4, PT, P3, P4, P2, 0xdf, 0x0 ;  /* 0x000000000000781c */ /* 0x000fe40001f89b27 */
        /* <DEDUP_REMOVED lines=109> */
[----:B------:R-:W-:-:S04]  /*28a50*/  PLOP3.LUT P0, PT, P4, P0, P1, 0xdf, 0x0 ;  /* 0x000000000000781c */ /* 0x000fc80002701b17 */
[----:B------:R-:W-:-:S13]  /*28a60*/  PLOP3.LUT P0, PT, P0, P2, PT, 0xf2, 0x2f ;  /* 0x00000000002f781c */ /* 0x000fda0000705e72 */
[----:B------:R-:W-:Y:S05]  /*28a70*/  @P0 EXIT ;  /* 0x000000000000094d */ /* 0x000fea0003800000 */
[----:B------:R-:W1:Y:S01]  /*28a80*/  S2R R2, SR_TID.X ;  /* 0x0000000000027919 */ /* 0x000e620000002100 */
[----:B------:R-:W1:Y:S01]  /*28a90*/  S2UR UR4, SR_CTAID.X ;  /* 0x00000000000479c3 */ /* 0x000e620000002500 */
[----:B------:R-:W2:Y:S04]  /*28aa0*/  LDL.U8 R3, [R1+0xd3] ;  /* 0x0000d30001037983 */ /* 0x000ea80000100000 */
[----:B------:R-:W3:Y:S03]  /*28ab0*/  LDL.U8 R30, [R1+0xd1] ;  /* 0x0000d100011e7983 */ /* 0x000ee60000100000 */
[----:B------:R-:W1:Y:S01]  /*28ac0*/  LDC R211, c[0x0][0x360] ;  /* 0x0000d800ffd37b82 */ /* 0x000e620000000800 */
[----:B------:R-:W4:Y:S04]  /*28ad0*/  LDL.U8 R31, [R1+0xd2] ;  /* 0x0000d200011f7983 */ /* 0x000f280000100000 */
[----:B------:R-:W5:Y:S04]  /*28ae0*/  LDL.U8 R4, [R1+0xd5] ;  /* 0x0000d50001047983 */ /* 0x000f680000100000 */
[----:B------:R-:W5:Y:S04]  /*28af0*/  LDL.U8 R5, [R1+0xd6] ;  /* 0x0000d60001057983 */ /* 0x000f680000100000 */
[----:B------:R-:W5:Y:S04]  /*28b00*/  LDL.U8 R6, [R1+0xd7] ;  /* 0x0000d70001067983 */ /* 0x000f680000100000 */
[----:B------:R-:W5:Y:S04]  /*28b10*/  LDL.U8 R7, [R1+0xd8] ;  /* 0x0000d80001077983 */ /* 0x000f680000100000 */
[----:B------:R-:W5:Y:S01]  /*28b20*/  LDL.U8 R8, [R1+0xd9] ;  /* 0x0000d90001087983 */ /* 0x000f620000100000 */
[----:B-1----:R-:W-:-:S03]  /*28b30*/  IMAD R211, R211, UR4, R2 ;  /* 0x00000004d3d37c24 */ /* 0x002fc6000f8e0202 */
[----:B------:R-:W3:Y:S04]  /*28b40*/  LDL.U8 R2, [R1+0xd4] ;  /* 0x0000d40001027983 */ /* 0x000ee80000100000 */
        /* <DEDUP_REMOVED lines=69> */
[----:B-1----:R-:W2:Y:S04]  /*28fa0*/  LDL.U8 R3, [R1+0xf2] ;  /* 0x0000f20001037983 */ /* 0x002ea80000100000 */
[----:B------:R-:W2:Y:S04]  /*28fb0*/  LDL.U8 R123, [R1+0x294] ;  /* 0x00029400017b7983 */ /* 0x000ea80000100000 */
[----:B------:R-:W2:Y:S04]  /*28fc0*/  LDL.U8 R160, [R1+0x295] ;  /* 0x0002950001a07983 */ /* 0x000ea80000100000 */
[----:B------:R-:W2:Y:S04]  /*28fd0*/  LDL.U8 R161, [R1+0x296] ;  /* 0x0002960001a17983 */ /* 0x000ea80000100000 */
[----:B------:R-:W2:Y:S04]  /*28fe0*/  LDL.U8 R162, [R1+0x297] ;  /* 0x0002970001a27983 */ /* 0x000ea80000100000 */
[----:B---3--:R1:W-:Y:S04]  /*28ff0*/  STL [R1+0x1290], R2 ;  /* 0x0012900201007387 */ /* 0x0083e80000100800 */
[----:B------:R-:W3:Y:S04]  /*29000*/  LDL.U8 R163, [R1+0x298] ;  /* 0x0002980001a37983 */ /* 0x000ee80000100000 */
[----:B------:R-:W3:Y:S04]  /*29010*/  LDL.U8 R164, [R1+0x299] ;  /* 0x0002990001a47983 */ /* 0x000ee80000100000 */
[----:B-1----:R-:W3:Y:S04]  /*29020*/  LDL.U8 R2, [R1+0xf3] ;  /* 0x0000f30001027983 */ /* 0x002ee80000100000 */
[----:B------:R1:W-:Y:S04]  /*29030*/  STL [R1+0x129c], R30 ;  /* 0x00129c1e01007387 */ /* 0x0003e80000100800 */
[----:B----4-:R4:W-:Y:S04]  /*29040*/  STL [R1+0x1298], R31 ;  /* 0x0012981f01007387 */ /* 0x0109e80000100800 */
[----:B------:R-:W3:Y:S04]  /*29050*/  LDL.U8 R165, [R1+0x29a] ;  /* 0x00029a0001a57983 */ /* 0x000ee80000100000 */
[----:B-1----:R-:W3:Y:S04]  /*29060*/  LDL.U8 R30, [R1+0xef] ;  /* 0x0000ef00011e7983 */ /* 0x002ee80000100000 */
[----:B----4-:R-:W4:Y:S04]  /*29070*/  LDL.U8 R31, [R1+0xf0] ;  /* 0x0000f000011f7983 */ /* 0x010f280000100000 */
        /* <DEDUP_REMOVED lines=11> */
[----:B-----5:R-:W5:Y:S04]  /*29130*/  LDL.U8 R5, [R1+0xf5] ;  /* 0x0000f50001057983 */ /* 0x020f680000100000 */
        /* <DEDUP_REMOVED lines=57> */
[----:B---3--:R0:W-:Y:S04]  /*294d0*/  STL [R1+0x1214], R2 ;  /* 0x0012140201007387 */ /* 0x0081e80000100800 */
[----:B------:R-:W3:Y:S04]  /*294e0*/  LDL.U8 R179, [R1+0x2a8] ;  /* 0x0002a80001b37983 */ /* 0x000ee80000100000 */
[----:B------:R-:W3:Y:S04]  /*294f0*/  LDL.U8 R180, [R1+0x2a9] ;  /* 0x0002a90001b47983 */ /* 0x000ee80000100000 */
[----:B0-----:R-:W3:Y:S04]  /*29500*/  LDL.U8 R2, [R1+0x112] ;  /* 0x0001120001027983 */ /* 0x001ee80000100000 */
[----:B------:R0:W-:Y:S04]  /*29510*/  STL [R1+0x1224], R30 ;  /* 0x0012241e01007387 */ /* 0x0001e80000100800 */
[----:B----4-:R1:W-:Y:S04]  /*29520*/  STL [R1+0x1220], R31 ;  /* 0x0012201f01007387 */ /* 0x0103e80000100800 */
        /* <DEDUP_REMOVED lines=76> */
[----:B----4-:R0:W-:Y:S04]  /*299f0*/  STL [R1+0x11a8], R30 ;  /* 0x0011a81e01007387 */ /* 0x0101e80000100800 */
        /* <DEDUP_REMOVED lines=62> */
[----:B0-----:R-:W5:Y:S04]  /*29de0*/  LDL.U8 R15, [R1+0x13d] ;  /* 0x00013d00010f7983 */ /* 0x001f680000100000 */
[----:B--2---:R-:W-:Y:S04]  /*29df0*/  STL [R1+0x1148], R23 ;  /* 0x0011481701007387 */ /* 0x004fe80000100800 */
[----:B------:R-:W-:Y:S04]  /*29e00*/  STL [R1+0x1144], R24 ;  /* 0x0011441801007387 */ /* 0x000fe80000100800 */
[----:B------:R0:W-:Y:S04]  /*29e10*/  STL [R1+0x1120], R3 ;  /* 0x0011200301007387 */ /* 0x0001e80000100800 */
[----:B------:R-:W-:Y:S04]  /*29e20*/  STL [R1+0x1140], R25 ;  /* 0x0011401901007387 */ /* 0x000fe80000100800 */
[----:B------:R-:W-:Y:S04]  /*29e30*/  STL [R1+0x113c], R26 ;  /* 0x00113c1a01007387 */ /* 0x000fe80000100800 */
[----:B0-----:R-:W2:Y:S04]  /*29e40*/  LDL.U8 R3, [R1+0x14f] ;  /* 0x00014f0001037983 */ /* 0x001ea80000100000 */
[----:B------:R-:W-:Y:S04]  /*29e50*/  STL [R1+0x1138], R27 ;  /* 0x0011381b01007387 */ /* 0x000fe80000100800 */
[----:B------:R-:W-:Y:S04]  /*29e60*/  STL [R1+0x1134], R28 ;  /* 0x0011341c01007387 */ /* 0x000fe80000100800 */
[----:B---3--:R-:W-:Y:S04]  /*29e70*/  STL [R1+0x1130], R29 ;  /* 0x0011301d01007387 */ /* 0x008fe80000100800 */
[----:B------:R-:W-:Y:S04]  /*29e80*/  STL [R1+0x1124], R32 ;  /* 0x0011242001007387 */ /* 0x000fe80000100800 */
[----:B------:R0:W-:Y:S04]  /*29e90*/  STL [R1+0x111c], R2 ;  /* 0x00111c0201007387 */ /* 0x0001e80000100800 */
[----:B------:R-:W3:Y:S04]  /*29ea0*/  LDL.U8 R16, [R1+0x13e] ;  /* 0x00013e0001107983 */ /* 0x000ee80000100000 */
[----:B------:R-:W3:Y:S04]  /*29eb0*/  LDL.U8 R17, [R1+0x13f] ;  /* 0x00013f0001117983 */ /* 0x000ee80000100000 */
[----:B0-----:R-:W3:Y:S04]  /*29ec0*/  LDL.U8 R2, [R1+0x150] ;  /* 0x0001500001027983 */ /* 0x001ee80000100000 */
[----:B----4-:R0:W-:Y:S04]  /*29ed0*/  STL [R1+0x112c], R30 ;  /* 0x00112c1e01007387 */ /* 0x0101e80000100800 */
[----:B------:R1:W-:Y:S04]  /*29ee0*/  STL [R1+0x1128], R31 ;  /* 0x0011281f01007387 */ /* 0x0003e80000100800 */
        /* <DEDUP_REMOVED lines=64> */
[----:B0-----:R-:W2:Y:S04]  /*2a2f0*/  LDL.U8 R3, [R1+0x16e] ;  /* 0x00016e0001037983 */ /* 0x001ea80000100000 */
[----:B---3--:R0:W-:Y:S04]  /*2a300*/  STL [R1+0x10a0], R2 ;  /* 0x0010a00201007387 */ /* 0x0081e80000100800 */
[----:B0-----:R-:W3:Y:S04]  /*2a310*/  LDL.U8 R2, [R1+0x16f] ;  /* 0x00016f0001027983 */ /* 0x001ee80000100000 */
[----:B------:R0:W-:Y:S04]  /*2a320*/  STL [R1+0x10ec], R15 ;  /* 0x0010ec0f01007387 */ /* 0x0001e80000100800 */
[----:B------:R1:W-:Y:S04]  /*2a330*/  STL [R1+0x10e8], R16 ;  /* 0x0010e81001007387 */ /* 0x0003e80000100800 */
[----:B------:R1:W-:Y:S04]  /*2a340*/  STL [R1+0x10e4], R17 ;  /* 0x0010e41101007387 */ /* 0x0003e80000100800 */
        /* <DEDUP_REMOVED lines=17> */
[----:B------:R-:W3:Y:S04]  /*2a460*/  LDL.U8 R17, [R1+0x15e] ;  /* 0x00015e0001117983 */ /* 0x000ee80000100000 */
        /* <DEDUP_REMOVED lines=36> */
[----:B0-----:R-:W5:Y:S04]  /*2a6b0*/  LDL.U8 R14, [R1+0x17a] ;  /* 0x00017a00010e7983 */ /* 0x001f680000100000 */
        /* <DEDUP_REMOVED lines=57> */
[----:B--2---:R-:W2:Y:S04]  /*2aa50*/  LDL.U8 R11, [R1+0x196] ;  /* 0x00019600010b7983 */ /* 0x004ea80000100000 */
[----:B------:R-:W2:Y:S04]  /*2aa60*/  LDL.U8 R12, [R1+0x197] ;  /* 0x00019700010c7983 */ /* 0x000ea80000100000 */
[----:B------:R-:W2:Y:S04]  /*2aa70*/  LDL.U8 R13, [R1+0x198] ;  /* 0x00019800010d7983 */ /* 0x000ea80000100000 */
[----:B------:R0:W-:Y:S04]  /*2aa80*/  STL [R1+0xff8], R14 ;  /* 0x000ff80e01007387 */ /* 0x0001e80000100800 */
[----:B------:R1:W-:Y:S04]  /*2aa90*/  STL [R1+0xfac], R3 ;  /* 0x000fac0301007387 */ /* 0x0003e80000100800 */
[----:B0-----:R-:W2:Y:S04]  /*2aaa0*/  LDL.U8 R14, [R1+0x199] ;  /* 0x00019900010e7983 */ /* 0x001ea80000100000 */
[----:B---3--:R0:W-:Y:S04]  /*2aab0*/  STL [R1+0xfa8], R2 ;  /* 0x000fa80201007387 */ /* 0x0081e80000100800 */
[----:B-1----:R-:W3:Y:S04]  /*2aac0*/  LDL.U8 R3, [R1+0x1ac] ;  /* 0x0001ac0001037983 */ /* 0x002ee80000100000 */
        /* <DEDUP_REMOVED lines=38> */
[----:B------:R-:W-:Y:S04]  /*2ad30*/  STL [R1+0xfa0], R5 ;  /* 0x000fa00501007387 */ /* 0x000fe80000100800 */
[----:B-----5:R-:W-:Y:S04]  /*2ad40*/  STL [R1+0xf9c], R6 ;  /* 0x000f9c0601007387 */ /* 0x020fe80000100800 */
        /* <DEDUP_REMOVED lines=8> */
[----:B---3--:R1:W-:Y:S04]  /*2add0*/  STL [R1+0xf30], R3 ;  /* 0x000f300301007387 */ /* 0x0083e80000100800 */
[----:B------:R2:W-:Y:S04]  /*2ade0*/  STL [R1+0xf2c], R2 ;  /* 0x000f2c0201007387 */ /* 0x0005e80000100800 */
[----:B0-----:R-:W3:Y:S04]  /*2adf0*/  LDL.U8 R4, [R1+0x1ae] ;  /* 0x0001ae0001047983 */ /* 0x001ee80000100000 */
[----:B-1----:R-:W5:Y:S04]  /*2ae00*/  LDL.U8 R3, [R1+0x1cb] ;  /* 0x0001cb0001037983 */ /* 0x002f680000100000 */
[----:B--2---:R-:W2:Y:S04]  /*2ae10*/  LDL.U8 R2, [R1+0x1cc] ;  /* 0x0001cc0001027983 */ /* 0x004ea80000100000 */
        /* <DEDUP_REMOVED lines=45> */
[----:B-----5:R-:W5:Y:S04]  /*2b0f0*/  LDL.U8 R32, [R1+0x1ca] ;  /* 0x0001ca0001207983 */ /* 0x020f680000100000 */
[----:B------:R0:W-:Y:S04]  /*2b100*/  STL [R1+0xeb4], R3 ;  /* 0x000eb40301007387 */ /* 0x0001e80000100800 */
[----:B--2---:R1:W-:Y:S04]  /*2b110*/  STL [R1+0xeb0], R2 ;  /* 0x000eb00201007387 */ /* 0x0043e80000100800 */
[----:B0-----:R-:W2:Y:S04]  /*2b120*/  LDL.U8 R3, [R1+0x1ea] ;  /* 0x0001ea0001037983 */ /* 0x001ea80000100000 */
[----:B-1----:R-:W2:Y:S04]  /*2b130*/  LDL.U8 R2, [R1+0x1eb] ;  /* 0x0001eb0001027983 */ /* 0x002ea80000100000 */
[----:B---3--:R0:W-:Y:S04]  /*2b140*/  STL [R1+0xf28], R4 ;  /* 0x000f280401007387 */ /* 0x0081e80000100800 */
        /* <DEDUP_REMOVED lines=38> */
[----:B-----5:R5:W-:Y:S04]  /*2b3b0*/  STL [R1+0xeb8], R32 ;  /* 0x000eb82001007387 */ /* 0x020be80000100800 */
        /* <DEDUP_REMOVED lines=18> */
[----:B--2---:R0:W-:Y:S04]  /*2b4e0*/  STL [R1+0xe38], R3 ;  /* 0x000e380301007387 */ /* 0x0041e80000100800 */
[----:B------:R1:W-:Y:S04]  /*2b4f0*/  STL [R1+0xe34], R2 ;  /* 0x000e340201007387 */ /* 0x0003e80000100800 */
[----:B0-----:R-:W2:Y:S04]  /*2b500*/  LDL.U8 R3, [R1+0x209] ;  /* 0x0002090001037983 */ /* 0x001ea80000100000 */
[----:B-1----:R-:W2:Y:S04]  /*2b510*/  LDL.U8 R2, [R1+0x20a] ;  /* 0x00020a0001027983 */ /* 0x002ea80000100000 */
[----:B------:R0:W-:Y:S04]  /*2b520*/  STL [R1+0xeac], R4 ;  /* 0x000eac0401007387 */ /* 0x0001e80000100800 */
[----:B------:R1:W-:Y:S04]  /*2b530*/  STL [R1+0xea8], R5 ;  /* 0x000ea80501007387 */ /* 0x0003e80000100800 */
        /* <DEDUP_REMOVED lines=180> */
[----:B--2---:R-:W-:Y:S04]  /*2c080*/  STL [R1+0xcc4], R3 ;  /* 0x000cc40301007387 */ /* 0x004fe80000100800 */
[----:B------:R0:W-:Y:S02]  /*2c090*/  STL [R1+0xcc0], R2 ;  /* 0x000cc00201007387 */ /* 0x0001e40000100800 */
[----:B0-----:R-:W0:Y:S01]  /*2c0a0*/  LDC.64 R2, c[0x0][0x388] ;  /* 0x0000e200ff027b82 */ /* 0x001e220000000a00 */
[----:B------:R-:W-:Y:S01]  /*2c0b0*/  IMAD R211, R211, 0x9, RZ ;  /* 0x00000009d3d37824 */ /* 0x000fe200078e02ff */
[----:B------:R1:W-:Y:S04]  /*2c0c0*/  STL [R1+0xd38], R4 ;  /* 0x000d380401007387 */ /* 0x0003e80000100800 */
[----:B------:R2:W-:Y:S04]  /*2c0d0*/  STL [R1+0xd34], R5 ;  /* 0x000d340501007387 */ /* 0x0005e80000100800 */
[----:B---3--:R3:W-:Y:S04]  /*2c0e0*/  STL [R1+0xd30], R6 ;  /* 0x000d300601007387 */ /* 0x0087e80000100800 */
[----:B------:R3:W-:Y:S04]  /*2c0f0*/  STL [R1+0xd2c], R7 ;  /* 0x000d2c0701007387 */ /* 0x0007e80000100800 */
[----:B------:R3:W-:Y:S04]  /*2c100*/  STL [R1+0xd28], R8 ;  /* 0x000d280801007387 */ /* 0x0007e80000100800 */
[----:B------:R3:W-:Y:S01]  /*2c110*/  STL [R1+0xd24], R9 ;  /* 0x000d240901007387 */ /* 0x0007e20000100800 */
[----:B0-----:R-:W-:-:S03]  /*2c120*/  IMAD.WIDE R2, R211, 0x271, R2 ;  /* 0x00000271d3027825 */ /* 0x001fc600078e0202 */
[----:B------:R0:W-:Y:S04]  /*2c130*/  STL [R1+0xd20], R10 ;  /* 0x000d200a01007387 */ /* 0x0001e80000100800 */
[----:B------:R0:W-:Y:S04]  /*2c140*/  STL [R1+0xd1c], R11 ;  /* 0x000d1c0b01007387 */ /* 0x0001e80000100800 */
[----:B------:R0:W-:Y:S04]  /*2c150*/  STL [R1+0xd18], R12 ;  /* 0x000d180c01007387 */ /* 0x0001e80000100800 */
[----:B------:R0:W-:Y:S04]  /*2c160*/  STL [R1+0xd14], R13 ;  /* 0x000d140d01007387 */ /* 0x0001e80000100800 */
[----:B------:R0:W-:Y:S04]  /*2c170*/  STL [R1+0xd10], R14 ;  /* 0x000d100e01007387 */ /* 0x0001e80000100800 */
[----:B-1----:R-:W5:Y:S04]  /*2c180*/  LDL.U8 R4, [R1+0x249] ;  /* 0x0002490001047983 */ /* 0x002f680000100000 */
[----:B--2---:R-:W2:Y:S04]  /*2c190*/  LDL.U8 R5, [R1+0x24a] ;  /* 0x00024a0001057983 */ /* 0x004ea80000100000 */
[----:B---3--:R-:W3:Y:S04]  /*2c1a0*/  LDL.U8 R6, [R1+0x24b] ;  /* 0x00024b0001067983 */ /* 0x008ee80000100000 */
[----:B------:R-:W3:Y:S04]  /*2c1b0*/  LDL.U8 R7, [R1+0x24c] ;  /* 0x00024c0001077983 */ /* 0x000ee80000100000 */
[----:B------:R-:W3:Y:S04]  /*2c1c0*/  LDL.U8 R8, [R1+0x24d] ;  /* 0x00024d0001087983 */ /* 0x000ee80000100000 */
[----:B------:R-:W3:Y:S04]  /*2c1d0*/  LDL.U8 R9, [R1+0x24e] ;  /* 0x00024e0001097983 */ /* 0x000ee80000100000 */
[----:B0-----:R-:W3:Y:S04]  /*2c1e0*/  LDL.U8 R10, [R1+0x24f] ;  /* 0x00024f00010a7983 */ /* 0x001ee80000100000 */
        /* <DEDUP_REMOVED lines=40> */
[----:B------:R0:W-:Y:S04]  /*2c470*/  STG.E.U8 desc[UR6][R2.64+0x271], R75 ;  /* 0x0002714b02007986 */ /* 0x0001e8000c101106 */
[----:B------:R1:W-:Y:S04]  /*2c480*/  STG.E.U8 desc[UR6][R2.64+0x272], R77 ;  /* 0x0002724d02007986 */ /* 0x0003e8000c101106 */
[----:B------:R2:W-:Y:S04]  /*2c490*/  STG.E.U8 desc[UR6][R2.64+0x273], R0 ;  /* 0x0002730002007986 */ /* 0x0005e8000c101106 */
[----:B------:R2:W-:Y:S04]  /*2c4a0*/  STG.E.U8 desc[UR6][R2.64+0x274], R78 ;  /* 0x0002744e02007986 */ /* 0x0005e8000c101106 */
[----:B0-----:R-:W3:Y:S04]  /*2c4b0*/  LDL.LU R75, [R1+0x1290] ;  /* 0x00129000014b7983 */ /* 0x001ee80000300800 */
[----:B-1----:R-:W4:Y:S04]  /*2c4c0*/  LDL.LU R77, [R1+0x1294] ;  /* 0x00129400014d7983 */ /* 0x002f280000300800 */
[----:B--2---:R-:W2:Y:S04]  /*2c4d0*/  LDL.LU R0, [R1+0x1298] ;  /* 0x0012980001007983 */ /* 0x004ea80000300800 */
[----:B------:R-:W5:Y:S04]  /*2c4e0*/  LDL.LU R78, [R1+0x129c] ;  /* 0x00129c00014e7983 */ /* 0x000f680000300800 */
        /* <DEDUP_REMOVED lines=41> */
[----:B------:R-:W-:Y:S04]  /*2c780*/  STG.E.U8 desc[UR6][R2.64+0x279], R83 ;  /* 0x0002795302007986 */ /* 0x000fe8000c101106 */
[----:B------:R0:W-:Y:S04]  /*2c790*/  STG.E.U8 desc[UR6][R2.64+0x27a], R84 ;  /* 0x00027a5402007986 */ /* 0x0001e8000c101106 */
[----:B------:R-:W5:Y:S04]  /*2c7a0*/  LDL.LU R85, [R1+0x123c] ;  /* 0x00123c0001557983 */ /* 0x000f680000300800 */
[----:B------:R1:W-:Y:S04]  /*2c7b0*/  STG.E.U8 desc[UR6][R2.64+0x278], R82 ;  /* 0x0002785202007986 */ /* 0x0003e8000c101106 */
[----:B0-----:R-:W5:Y:S04]  /*2c7c0*/  LDL.LU R84, [R1+0x1238] ;  /* 0x0012380001547983 */ /* 0x001f680000300800 */
[----:B------:R-:W5:Y:S04]  /*2c7d0*/  LDL.LU R83, [R1+0x1234] ;  /* 0x0012340001537983 */ /* 0x000f680000300800 */
[----:B------:R-:W-:Y:S04]  /*2c7e0*/  STG.E.U8 desc[UR6][R2.64+0x275], R79 ;  /* 0x0002754f02007986 */ /* 0x000fe8000c101106 */
[----:B------:R0:W-:Y:S04]  /*2c7f0*/  STG.E.U8 desc[UR6][R2.64+0x276], R80 ;  /* 0x0002765002007986 */ /* 0x0001e8000c101106 */
[----:B------:R0:W-:Y:S04]  /*2c800*/  STG.E.U8 desc[UR6][R2.64+0x277], R81 ;  /* 0x0002775102007986 */ /* 0x0001e8000c101106 */
[----:B-1----:R-:W5:Y:S04]  /*2c810*/  LDL.LU R82, [R1+0x1230] ;  /* 0x0012300001527983 */ /* 0x002f680000300800 */
[----:B0-----:R-:W5:Y:S04]  /*2c820*/  LDL.LU R80, [R1+0x1228] ;  /* 0x0012280001507983 */ /* 0x001f680000300800 */
[----:B------:R-:W5:Y:S04]  /*2c830*/  LDL.LU R81, [R1+0x122c] ;  /* 0x00122c0001517983 */ /* 0x000f680000300800 */
[----:B------:R-:W5:Y:S04]  /*2c840*/  LDL.LU R79, [R1+0x1224] ;  /* 0x00122400014f7983 */ /* 0x000f680000300800 */
[----:B---3--:R-:W-:Y:S04]  /*2c850*/  STG.E.U8 desc[UR6][R2.64+0x2c5], R75 ;  /* 0x0002c54b02007986 */ /* 0x008fe8000c101106 */
[----:B----4-:R0:W-:Y:S04]  /*2c860*/  STG.E.U8 desc[UR6][R2.64+0x2c4], R77 ;  /* 0x0002c44d02007986 */ /* 0x0101e8000c101106 */
[----:B--2---:R1:W-:Y:S04]  /*2c870*/  STG.E.U8 desc[UR6][R2.64+0x2c3], R0 ;  /* 0x0002c30002007986 */ /* 0x0043e8000c101106 */
[----:B-----5:R2:W-:Y:S04]  /*2c880*/  STG.E.U8 desc[UR6][R2.64+0x2c2], R78 ;  /* 0x0002c24e02007986 */ /* 0x0205e8000c101106 */
[----:B0-----:R-:W3:Y:S04]  /*2c890*/  LDL.LU R77, [R1+0x1218] ;  /* 0x00121800014d7983 */ /* 0x001ee80000300800 */
[----:B-1----:R-:W4:Y:S04]  /*2c8a0*/  LDL.LU R0, [R1+0x121c] ;  /* 0x00121c0001007983 */ /* 0x002f280000300800 */
[----:B--2---:R-:W2:Y:S04]  /*2c8b0*/  LDL.LU R78, [R1+0x1220] ;  /* 0x00122000014e7983 */ /* 0x004ea80000300800 */
[----:B------:R-:W5:Y:S04]  /*2c8c0*/  LDL.LU R75, [R1+0x1214] ;  /* 0x00121400014b7983 */ /* 0x000f680000300800 */
[----:B------:R-:W-:Y:S04]  /*2c8d0*/  STG.E.U8 desc[UR6][R2.64+0x2c7], R102 ;  /* 0x0002c76602007986 */ /* 0x000fe8000c101106 */
[----:B------:R0:W-:Y:S04]  /*2c8e0*/  STG.E.U8 desc[UR6][R2.64+0x2c6], R103 ;  /* 0x0002c66702007986 */ /* 0x0001e8000c101106 */
[----:B------:R1:W-:Y:S04]  /*2c8f0*/  STG.E.U8 desc[UR6][R2.64+0x2c8], R101 ;  /* 0x0002c86502007986 */ /* 0x0003e8000c101106 */
[----:B------:R1:W-:Y:S04]  /*2c900*/  STG.E.U8 desc[UR6][R2.64+0x2c9], R100 ;  /* 0x0002c96402007986 */ /* 0x0003e8000c101106 */
[----:B0-----:R-:W5:Y:S04]  /*2c910*/  LDL.LU R103, [R1+0x1210] ;  /* 0x0012100001677983 */ /* 0x001f680000300800 */
[----:B------:R-:W5:Y:S04]  /*2c920*/  LDL.LU R102, [R1+0x120c] ;  /* 0x00120c0001667983 */ /* 0x000f680000300800 */
[----:B-1----:R-:W5:Y:S04]  /*2c930*/  LDL.LU R101, [R1+0x1208] ;  /* 0x0012080001657983 */ /* 0x002f680000300800 */
        /* <DEDUP_REMOVED lines=19> */
[----:B------:R-:W5:Y:S04]  /*2ca70*/  LDL.LU R100, [R1+0x1204] ;  /* 0x0012040001647983 */ /* 0x000f680000300800 */
[----:B0-----:R-:W5:Y:S04]  /*2ca80*/  LDL.LU R99, [R1+0x1200] ;  /* 0x0012000001637983 */ /* 0x001f680000300800 */
[----:B-1----:R-:W5:Y:S04]  /*2ca90*/  LDL.LU R98, [R1+0x11fc] ;  /* 0x0011fc0001627983 */ /* 0x002f680000300800 */
[----:B------:R0:W-:Y:S04]  /*2caa0*/  STG.E.U8 desc[UR6][R2.64+0x2dd], R82 ;  /* 0x0002dd5202007986 */ /* 0x0001e8000c101106 */
        /* <DEDUP_REMOVED lines=17> */
[----:B------:R1:W-:Y:S04]  /*2cbc0*/  STG.E.U8 desc[UR6][R2.64+0x2de], R81 ;  /* 0x0002de5102007986 */ /* 0x0003e8000c101106 */
[----:B------:R1:W-:Y:S04]  /*2cbd0*/  STG.E.U8 desc[UR6][R2.64+0x2df], R80 ;  /* 0x0002df5002007986 */ /* 0x0003e8000c101106 */
[----:B------:R1:W-:Y:S04]  /*2cbe0*/  STG.E.U8 desc[UR6][R2.64+0x2e0], R79 ;  /* 0x0002e04f02007986 */ /* 0x0003e8000c101106 */
[----:B0-----:R-:W5:Y:S04]  /*2cbf0*/  LDL.LU R82, [R1+0x11b4] ;  /* 0x0011b40001527983 */ /* 0x001f680000300800 */
[----:B-1----:R-:W5:Y:S04]  /*2cc00*/  LDL.LU R81, [R1+0x11b0] ;  /* 0x0011b00001517983 */ /* 0x002f680000300800 */
        /* <DEDUP_REMOVED lines=8> */
[----:B------:R-:W5:Y:S04]  /*2cc90*/  LDL.LU R77, [R1+0x119c] ;  /* 0x00119c00014d7983 */ /* 0x000f680000300800 */
[----:B--2---:R-:W2:Y:S04]  /*2cca0*/  LDL.LU R75, [R1+0x1198] ;  /* 0x00119800014b7983 */ /* 0x004ea80000300800 */
[----:B------:R0:W-:Y:S04]  /*2ccb0*/  STG.E.U8 desc[UR6][R2.64+0x2e5], R103 ;  /* 0x0002e56702007986 */ /* 0x0001e8000c101106 */
[----:B------:R1:W-:Y:S04]  /*2ccc0*/  STG.E.U8 desc[UR6][R2.64+0x2e6], R102 ;  /* 0x0002e66602007986 */ /* 0x0003e8000c101106 */
[----:B------:R1:W-:Y:S04]  /*2ccd0*/  STG.E.U8 desc[UR6][R2.64+0x2e7], R101 ;  /* 0x0002e76502007986 */ /* 0x0003e8000c101106 */
[----:B0-----:R-:W2:Y:S04]  /*2cce0*/  LDL.LU R103, [R1+0x1194] ;  /* 0x0011940001677983 */ /* 0x001ea80000300800 */
[----:B-1----:R-:W2:Y:S04]  /*2ccf0*/  LDL.LU R102, [R1+0x1190] ;  /* 0x0011900001667983 */ /* 0x002ea80000300800 */
[----:B------:R-:W2:Y:S04]  /*2cd00*/  LDL.LU R101, [R1+0x118c] ;  /* 0x00118c0001657983 */ /* 0x000ea80000300800 */
[----:B------:R0:W-:Y:S04]  /*2cd10*/  STG.E.U8 desc[UR6][R2.64+0x2e8], R100 ;  /* 0x0002e86402007986 */ /* 0x0001e8000c101106 */
[----:B------:R1:W-:Y:S04]  /*2cd20*/  STG.E.U8 desc[UR6][R2.64+0x2e9], R99 ;  /* 0x0002e96302007986 */ /* 0x0003e8000c101106 */
[----:B------:R1:W-:Y:S04]  /*2cd30*/  STG.E.U8 desc[UR6][R2.64+0x2ea], R98 ;  /* 0x0002ea6202007986 */ /* 0x0003e8000c101106 */
        /* <DEDUP_REMOVED lines=18> */
[----:B-1----:R-:W2:Y:S04]  /*2ce60*/  LDL.LU R99, [R1+0x1184] ;  /* 0x0011840001637983 */ /* 0x002ea80000300800 */
[----:B------:R-:W2:Y:S04]  /*2ce70*/  LDL.LU R98, [R1+0x1180] ;  /* 0x0011800001627983 */ /* 0x000ea80000300800 */
[----:B0-----:R-:W2:Y:S04]  /*2ce80*/  LDL.LU R97, [R1+0x117c] ;  /* 0x00117c0001617983 */ /* 0x001ea80000300800 */
        /* <DEDUP_REMOVED lines=13> */
[----:B---3--:R-:W3:Y:S04]  /*2cf60*/  LDL.LU R86, [R1+0x1148] ;  /* 0x0011480001567983 */ /* 0x008ee80000300800 */
[----:B------:R-:W3:Y:S04]  /*2cf70*/  LDL.LU R85, [R1+0x1144] ;  /* 0x0011440001557983 */ /* 0x000ee80000300800 */
[----:B------:R-:W3:Y:S04]  /*2cf80*/  LDL.LU R84, [R1+0x1140] ;  /* 0x0011400001547983 */ /* 0x000ee80000300800 */
[----:B------:R-:W3:Y:S04]  /*2cf90*/  LDL.LU R83, [R1+0x113c] ;  /* 0x00113c0001537983 */ /* 0x000ee80000300800 */
[----:B------:R1:W-:Y:S04]  /*2cfa0*/  STG.E.U8 desc[UR6][R2.64+0x2fd], R81 ;  /* 0x0002fd5102007986 */ /* 0x0003e8000c101106 */
[----:B------:R1:W-:Y:S04]  /*2cfb0*/  STG.E.U8 desc[UR6][R2.64+0x2fe], R80 ;  /* 0x0002fe5002007986 */ /* 0x0003e8000c101106 */
[----:B------:R1:W-:Y:S04]  /*2cfc0*/  STG.E.U8 desc[UR6][R2.64+0x2ff], R79 ;  /* 0x0002ff4f02007986 */ /* 0x0003e8000c101106 */
[----:B----4-:R4:W-:Y:S04]  /*2cfd0*/  STG.E.U8 desc[UR6][R2.64+0x300], R78 ;  /* 0x0003004e02007986 */ /* 0x0109e8000c101106 */
[----:B------:R4:W-:Y:S04]  /*2cfe0*/  STG.E.U8 desc[UR6][R2.64+0x301], R0 ;  /* 0x0003010002007986 */ /* 0x0009e8000c101106 */
[----:B-----5:R5:W-:Y:S04]  /*2cff0*/  STG.E.U8 desc[UR6][R2.64+0x302], R77 ;  /* 0x0003024d02007986 */ /* 0x020be8000c101106 */
[----:B--2---:R2:W-:Y:S04]  /*2d000*/  STG.E.U8 desc[UR6][R2.64+0x303], R75 ;  /* 0x0003034b02007986 */ /* 0x0045e8000c101106 */
[----:B0-----:R-:W3:Y:S04]  /*2d010*/  LDL.LU R82, [R1+0x1138] ;  /* 0x0011380001527983 */ /* 0x001ee80000300800 */
[----:B-1----:R-:W3:Y:S04]  /*2d020*/  LDL.LU R81, [R1+0x1134] ;  /* 0x0011340001517983 */ /* 0x002ee80000300800 */
[----:B------:R-:W3:Y:S04]  /*2d030*/  LDL.LU R80, [R1+0x1130] ;  /* 0x0011300001507983 */ /* 0x000ee80000300800 */
[----:B------:R-:W3:Y:S04]  /*2d040*/  LDL.LU R79, [R1+0x112c] ;  /* 0x00112c00014f7983 */ /* 0x000ee80000300800 */
[----:B----4-:R-:W4:Y:S04]  /*2d050*/  LDL.LU R78, [R1+0x1128] ;  /* 0x00112800014e7983 */ /* 0x010f280000300800 */
[----:B------:R-:W4:Y:S04]  /*2d060*/  LDL.LU R0, [R1+0x1124] ;  /* 0x0011240001007983 */ /* 0x000f280000300800 */
[----:B-----5:R-:W5:Y:S04]  /*2d070*/  LDL.LU R77, [R1+0x1120] ;  /* 0x00112000014d7983 */ /* 0x020f680000300800 */
        /* <DEDUP_REMOVED lines=8> */
[----:B0-----:R-:W2:Y:S04]  /*2d100*/  LDL.LU R100, [R1+0x110c] ;  /* 0x00110c0001647983 */ /* 0x001ea80000300800 */
        /* <DEDUP_REMOVED lines=17> */
[----:B------:R3:W-:Y:S04]  /*2d220*/  STG.E.U8 desc[UR6][R2.64+0x318], R85 ;  /* 0x0003185502007986 */ /* 0x0007e8000c101106 */
[----:B------:R3:W-:Y:S04]  /*2d230*/  STG.E.U8 desc[UR6][R2.64+0x319], R84 ;  /* 0x0003195402007986 */ /* 0x0007e8000c101106 */
[----:B------:R3:W-:Y:S04]  /*2d240*/  STG.E.U8 desc[UR6][R2.64+0x31a], R83 ;  /* 0x00031a5302007986 */ /* 0x0007e8000c101106 */
[----:B-1----:R-:W2:Y:S04]  /*2d250*/  LDL.LU R98, [R1+0x1104] ;  /* 0x0011040001627983 */ /* 0x002ea80000300800 */
[----:B------:R-:W2:Y:S04]  /*2d260*/  LDL.LU R97, [R1+0x1100] ;  /* 0x0011000001617983 */ /* 0x000ea80000300800 */
[----:B0-----:R-:W2:Y:S04]  /*2d270*/  LDL.LU R73, [R1+0x10fc] ;  /* 0x0010fc0001497983 */ /* 0x001ea80000300800 */
[----:B------:R-:W2:Y:S04]  /*2d280*/  LDL.LU R96, [R1+0x10f8] ;  /* 0x0010f80001607983 */ /* 0x000ea80000300800 */
[----:B------:R-:W2:Y:S04]  /*2d290*/  LDL.LU R95, [R1+0x10f4] ;  /* 0x0010f400015f7983 */ /* 0x000ea80000300800 */
[----:B------:R-:W2:Y:S04]  /*2d2a0*/  LDL.LU R94, [R1+0x10f0] ;  /* 0x0010f000015e7983 */ /* 0x000ea80000300800 */
[----:B------:R-:W2:Y:S04]  /*2d2b0*/  LDL.LU R93, [R1+0x10ec] ;  /* 0x0010ec00015d7983 */ /* 0x000ea80000300800 */
        /* <DEDUP_REMOVED lines=173> */
[----:B----4-:R4:W-:Y:S04]  /*2dd90*/  STG.E.U8 desc[UR6][R2.64+0x35d], R78 ;  /* 0x00035d4e02007986 */ /* 0x0109e8000c101106 */
[----:B------:R4:W-:Y:S04]  /*2dda0*/  STG.E.U8 desc[UR6][R2.64+0x35e], R0 ;  /* 0x00035e0002007986 */ /* 0x0009e8000c101106 */
[----:B-----5:R5:W-:Y:S04]  /*2ddb0*/  STG.E.U8 desc[UR6][R2.64+0x35f], R77 ;  /* 0x00035f4d02007986 */ /* 0x020be8000c101106 */
[----:B--2---:R2:W-:Y:S04]  /*2ddc0*/  STG.E.U8 desc[UR6][R2.64+0x360], R75 ;  /* 0x0003604b02007986 */ /* 0x0045e8000c101106 */
        /* <DEDUP_REMOVED lines=96> */
[----:B------:R-:W2:Y:S04]  /*2e3d0*/  LDL.LU R100, [R1+0xf1c] ;  /* 0x000f1c0001647983 */ /* 0x000ea80000300800 */
[----:B0-----:R-:W2:Y:S04]  /*2e3e0*/  LDL.LU R99, [R1+0xf18] ;  /* 0x000f180001637983 */ /* 0x001ea80000300800 */
[----:B-1----:R-:W2:Y:S04]  /*2e3f0*/  LDL.LU R98, [R1+0xf14] ;  /* 0x000f140001627983 */ /* 0x002ea80000300800 */
        /* <DEDUP_REMOVED lines=297> */
[----:B------:R-:W-:Y:S04]  /*2f690*/  STG.E.U8 desc[UR6][R2.64+0x43a], R4 ;  /* 0x00043a0402007986 */ /* 0x000fe8000c101106 */
[----:B------:R0:W-:Y:S04]  /*2f6a0*/  STG.E.U8 desc[UR6][R2.64+0x43b], R5 ;  /* 0x00043b0502007986 */ /* 0x0001e8000c101106 */
[----:B------:R-:W-:Y:S01]  /*2f6b0*/  STG.E.U8 desc[UR6][R2.64+0x43c], R6 ;  /* 0x00043c0602007986 */ /* 0x000fe2000c101106 */
[----:B0-----:R-:W0:Y:S03]  /*2f6c0*/  LDC.64 R4, c[0x0][0x390] ;  /* 0x0000e400ff047b82 */ /* 0x001e260000000a00 */
[----:B------:R1:W-:Y:S05]  /*2f6d0*/  STG.E.U8 desc[UR6][R2.64+0x43d], R7 ;  /* 0x00043d0702007986 */ /* 0x0003ea000c101106 */
[----:B-1----:R-:W1:Y:S01]  /*2f6e0*/  LDC.64 R6, c[0x0][0x3a8] ;  /* 0x0000ea00ff067b82 */ /* 0x002e620000000a00 */
[----:B------:R0:W-:Y:S04]  /*2f6f0*/  STG.E.U8 desc[UR6][R2.64+0x43f], R9 ;  /* 0x00043f0902007986 */ /* 0x0001e8000c101106 */
[----:B------:R-:W-:Y:S04]  /*2f700*/  STG.E.U8 desc[UR6][R2.64+0x41b], R103 ;  /* 0x00041b6702007986 */ /* 0x000fe8000c101106 */
[----:B------:R-:W-:Y:S01]  /*2f710*/  STG.E.U8 desc[UR6][R2.64+0x41c], R102 ;  /* 0x00041c6602007986 */ /* 0x000fe2000c101106 */
[----:B0-----:R-:W-:-:S03]  /*2f720*/  IMAD.WIDE R4, R211, 0x4, R4 ;  /* 0x00000004d3047825 */ /* 0x001fc600078e0204 */
[----:B------:R-:W-:Y:S01]  /*2f730*/  STG.E.U8 desc[UR6][R2.64+0x41d], R101 ;  /* 0x00041d6502007986 */ /* 0x000fe2000c101106 */
[----:B------:R-:W-:Y:S02]  /*2f740*/  IMAD.MOV.U32 R9, RZ, RZ, 0x1 ;  /* 0x00000001ff097424 */ /* 0x000fe400078e00ff */
[----:B------:R-:W-:Y:S01]  /*2f750*/  VIADD R211, R211, 0x1 ;  /* 0x00000001d3d37836 */ /* 0x000fe20000000000 */
        /* <DEDUP_REMOVED lines=52> */
[----:B---3--:R-:W-:Y:S04]  /*2faa0*/  STG.E.U8 desc[UR6][R2.64+0x42e], R86 ;  /* 0x00042e5602007986 */ /* 0x008fe8000c101106 */
[----:B------:R-:W-:Y:S04]  /*2fab0*/  STG.E.U8 desc[UR6][R2.64+0x42f], R85 ;  /* 0x00042f5502007986 */ /* 0x000fe8000c101106 */
[----:B------:R-:W-:Y:S04]  /*2fac0*/  STG.E.U8 desc[UR6][R2.64+0x430], R84 ;  /* 0x0004305402007986 */ /* 0x000fe8000c101106 */
[----:B------:R-:W-:Y:S04]  /*2fad0*/  STG.E.U8 desc[UR6][R2.64+0x431], R83 ;  /* 0x0004315302007986 */ /* 0x000fe8000c101106 */
[----:B------:R-:W-:Y:S04]  /*2fae0*/  STG.E.U8 desc[UR6][R2.64+0x432], R82 ;  /* 0x0004325202007986 */ /* 0x000fe8000c101106 */
[----:B------:R-:W-:Y:S04]  /*2faf0*/  STG.E.U8 desc[UR6][R2.64+0x433], R81 ;  /* 0x0004335102007986 */ /* 0x000fe8000c101106 */
[----:B------:R-:W-:Y:S04]  /*2fb00*/  STG.E.U8 desc[UR6][R2.64+0x434], R80 ;  /* 0x0004345002007986 */ /* 0x000fe8000c101106 */
[----:B------:R-:W-:Y:S04]  /*2fb10*/  STG.E.U8 desc[UR6][R2.64+0x435], R79 ;  /* 0x0004354f02007986 */ /* 0x000fe8000c101106 */
[----:B----4-:R-:W-:Y:S04]  /*2fb20*/  STG.E.U8 desc[UR6][R2.64+0x436], R78 ;  /* 0x0004364e02007986 */ /* 0x010fe8000c101106 */
[----:B------:R-:W-:Y:S04]  /*2fb30*/  STG.E.U8 desc[UR6][R2.64+0x437], R0 ;  /* 0x0004370002007986 */ /* 0x000fe8000c101106 */
[----:B-----5:R-:W-:Y:S04]  /*2fb40*/  STG.E.U8 desc[UR6][R2.64+0x438], R77 ;  /* 0x0004384d02007986 */ /* 0x020fe8000c101106 */
        /* <DEDUP_REMOVED lines=129> */
[----:B-1----:R-:W-:Y:S01]  /*30360*/  STG.E desc[UR6][R6.64], R211 ;  /* 0x000000d306007986 */ /* 0x002fe2000c101906 */
[----:B------:R-:W-:Y:S05]  /*30370*/  EXIT ;  /* 0x000000000000794d */ /* 0x000fea0003800000 */
.L_x_3969:
        /* <DEDUP_REMOVED lines=16> */
.L_x_3979:


//--------------------- .text._Z19compactifyProposalsPK14SudokuProposalPS_PKiS4_i --------------------------
	.section	.text._Z19compactifyProposalsPK14SudokuProposalPS_PKiS4_i,"ax",@progbits
	.align	128
        .global         _Z19compactifyProposalsPK14SudokuProposalPS_PKiS4_i
        .type           _Z19compactifyProposalsPK14SudokuProposalPS_PKiS4_i,@function
        .size           _Z19compactifyProposalsPK14SudokuProposalPS_PKiS4_i,(.L_x_3980 - _Z19compactifyProposalsPK14SudokuProposalPS_PKiS4_i)
        .other          _Z19compactifyProposalsPK14SudokuProposalPS_PKiS4_i,@"STO_CUDA_ENTRY STV_DEFAULT"
_Z19compactifyProposalsPK14SudokuProposalPS_PKiS4_i:
.text._Z19compactifyProposalsPK14SudokuProposalPS_PKiS4_i:
[----:B------:R-:W-:Y:S01]  /*0000*/  LDC R1, c[0x0][0x37c] ;  /* 0x0000df00ff017b82 */ /* 0x000fe20000000800 */
[----:B------:R-:W0:Y:S07]  /*0010*/  S2R R0, SR_TID.X ;  /* 0x0000000000007919 */ /* 0x000e2e0000002100 */
[----:B------:R-:W0:Y:S01]  /*0020*/  S2UR UR4, SR_CTAID.X ;  /* 0x00000000000479c3 */ /* 0x000e220000002500 */
[----:B------:R-:W1:Y:S07]  /*0030*/  LDCU UR5, c[0x0][0x3a0] ;  /* 0x00007400ff0577ac */ /* 0x000e6e0008000800 */
[----:B------:R-:W0:Y:S02]  /*0040*/  LDC R9, c[0x0][0x360] ;  /* 0x0000d800ff097b82 */ /* 0x000e240000000800 */
[----:B0-----:R-:W-:-:S05]  /*0050*/  IMAD R9, R9, UR4, R0 ;  /* 0x0000000409097c24 */ /* 0x001fca000f8e0200 */
[----:B-1----:R-:W-:-:S13]  /*0060*/  ISETP.GE.AND P0, PT, R9, UR5, PT ;  /* 0x0000000509007c0c */ /* 0x002fda000bf06270 */
[----:B------:R-:W-:Y:S05]  /*0070*/  @P0 EXIT ;  /* 0x000000000000094d */ /* 0x000fea0003800000 */
[----:B------:R-:W0:Y:S01]  /*0080*/  LDC.64 R2, c[0x0][0x390] ;  /* 0x0000e400ff027b82 */ /* 0x000e220000000a00 */
[----:B------:R-:W1:Y:S01]  /*0090*/  LDCU.64 UR6, c[0x0][0x358] ;  /* 0x00006b00ff0677ac */ /* 0x000e620008000a00 */
[----:B0-----:R-:W-:-:S06]  /*00a0*/  IMAD.WIDE R2, R9, 0x4, R2 ;  /* 0x0000000409027825 */ /* 0x001fcc00078e0202 */
[----:B-1----:R-:W2:Y:S02]  /*00b0*/  LDG.E R2, desc[UR6][R2.64] ;  /* 0x0000000602027981 */ /* 0x002ea4000c1e1900 */
[----:B--2---:R-:W-:-:S13]  /*00c0*/  ISETP.NE.AND P0, PT, R2, RZ, PT ;  /* 0x000000ff0200720c */ /* 0x004fda0003f05270 */
[----:B------:R-:W-:Y:S05]  /*00d0*/  @!P0 EXIT ;  /* 0x000000000000894d */ /* 0x000fea0003800000 */
[----:B------:R-:W0:Y:S08]  /*00e0*/  LDC.64 R2, c[0x0][0x398] ;  /* 0x0000e600ff027b82 */ /* 0x000e300000000a00 */
[----:B------:R-:W1:Y:S08]  /*00f0*/  LDC.64 R4, c[0x0][0x388] ;  /* 0x0000e200ff047b82 */ /* 0x000e700000000a00 */
[----:B------:R-:W2:Y:S01]  /*0100*/  LDC.64 R6, c[0x0][0x380] ;  /* 0x0000e000ff067b82 */ /* 0x000ea20000000a00 */
[----:B0-----:R-:W-:-:S06]  /*0110*/  IMAD.WIDE R2, R9, 0x4, R2 ;  /* 0x0000000409027825 */ /* 0x001fcc00078e0202 */
[----:B------:R-:W1:Y:S01]  /*0120*/  LDG.E R3, desc[UR6][R2.64] ;  /* 0x0000000602037981 */ /* 0x000e62000c1e1900 */
[----:B------:R-:W-:Y:S01]  /*0130*/  UMOV UR4, URZ ;  /* 0x000000ff00047c82 */ /* 0x000fe20008000000 */
[----:B--2---:R-:W-:-:S04]  /*0140*/  IMAD.WIDE R6, R9, 0x271, R6 ;  /* 0x0000027109067825 */ /* 0x004fc800078e0206 */
[----:B-1----:R-:W-:-:S05]  /*0150*/  IMAD.WIDE R4, R3, 0x271, R4 ;  /* 0x0000027103047825 */ /* 0x002fca00078e0204 */
[----:B------:R-:W-:-:S07]  /*0160*/  MOV R9, R5 ;  /* 0x0000000500097202 */ /* 0x000fce0000000f00 */
.L_x_3970:
[----:B0-----:R-:W-:Y:S01]  /*0170*/  MOV R2, R6 ;  /* 0x0000000600027202 */ /* 0x001fe20000000f00 */
[----:B------:R-:W-:-:S05]  /*0180*/  IMAD.MOV.U32 R3, RZ, RZ, R7 ;  /* 0x000000ffff037224 */ /* 0x000fca00078e0007 */
[----:B------:R0:W2:Y:S01]  /*0190*/  LDG.E.U8 R5, desc[UR6][R2.64] ;  /* 0x0000000602057981 */ /* 0x0000a2000c1e1100 */
[----:B------:R-:W-:Y:S01]  /*01a0*/  UISETP.GE.U32.AND UP0, UPT, UR4, 0x270, UPT ;  /* 0x000002700400788c */ /* 0x000fe2000bf06070 */
[----:B------:R-:W-:Y:S01]  /*01b0*/  IADD3 R6, P1, PT, R6, 0x1, RZ ;  /* 0x0000000106067810 */ /* 0x000fe20007f3e0ff */
[----:B------:R-:W-:-:S04]  /*01c0*/  UIADD3 UR5, UPT, UPT, UR4, 0x1, URZ ;  /* 0x0000000104057890 */ /* 0x000fc8000fffe0ff */
[----:B------:R-:W-:Y:S01]  /*01d0*/  IMAD.X R7, RZ, RZ, R7, P1 ;  /* 0x000000ffff077224 */ /* 0x000fe200008e0607 */
[----:B0-----:R-:W-:Y:S01]  /*01e0*/  MOV R2, R4 ;  /* 0x0000000400027202 */ /* 0x001fe20000000f00 */
[----:B------:R-:W-:Y:S01]  /*01f0*/  IMAD.MOV.U32 R3, RZ, RZ, R9 ;  /* 0x000000ffff037224 */ /* 0x000fe200078e0009 */
[----:B------:R-:W-:Y:S01]  /*0200*/  IADD3 R4, P0, PT, R4, 0x1, RZ ;  /* 0x0000000104047810 */ /* 0x000fe20007f1e0ff */
[----:B------:R-:W-:-:S03]  /*0210*/  UMOV UR4, UR5 ;  /* 0x0000000500047c82 */ /* 0x000fc60008000000 */
[----:B------:R-:W-:Y:S01]  /*0220*/  IADD3.X R9, PT, PT, RZ, R9, RZ, P0, !PT ;  /* 0x00000009ff097210 */ /* 0x000fe200007fe4ff */
[----:B--2---:R0:W-:Y:S01]  /*0230*/  STG.E.U8 desc[UR6][R2.64], R5 ;  /* 0x0000000502007986 */ /* 0x0041e2000c101106 */
[----:B------:R-:W-:Y:S07]  /*0240*/  BRA.U !UP0, `(.L_x_3970) ;  /* 0xfffffffd08c87547 */ /* 0x000fee000b83ffff */
[----:B------:R-:W-:Y:S05]  /*0250*/  EXIT ;  /* 0x000000000000794d */ /* 0x000fea0003800000 */
.L_x_3971:
        /* <DEDUP_REMOVED lines=10> */
.L_x_3980:


//--------------------- .nv.shared._ZN3cub18CUB_300001_SM_10006detail4scan16DeviceScanKernelINS2_10policy_hubIiiimN4cuda3std3__44plusIvEEE10Policy1000EN6thrust24THRUST_300001_SM_1000_NS6detail15normal_iteratorINSD_10device_ptrIiEEEESI_NS0_13ScanTileStateIiLb1EEES9_NS1_10InputValueIiPiEEmiLb0EiEEvT0_T1_T2_iT3_T4_T5_ --------------------------
	.section	.nv.shared._ZN3cub18CUB_300001_SM_10006detail4scan16DeviceScanKernelINS2_10policy_hubIiiimN4cuda3std3__44plusIvEEE10Policy1000EN6thrust24THRUST_300001_SM_1000_NS6detail15normal_iteratorINSD_10device_ptrIiEEEESI_NS0_13ScanTileStateIiLb1EEES9_NS1_10InputValueIiPiEEmiLb0EiEEvT0_T1_T2_iT3_T4_T5_,"aw",@nobits
	.sectionflags	@""
	.align	16
.nv.shared._ZN3cub18CUB_300001_SM_10006detail4scan16DeviceScanKernelINS2_10policy_hubIiiimN4cuda3std3__44plusIvEEE10Policy1000EN6thrust24THRUST_300001_SM_1000_NS6detail15normal_iteratorINSD_10device_ptrIiEEEESI_NS0_13ScanTileStateIiLb1EEES9_NS1_10InputValueIiPiEEmiLb0EiEEvT0_T1_T2_iT3_T4_T5_:
	.zero		32656


//--------------------- .nv.shared.reserved.0     --------------------------
	.section	.nv.shared.reserved.0,"aw",@nobits
	.weak		__nv_reservedSMEM_offset_0_alias
	.size		__nv_reservedSMEM_offset_0_alias, 0, 64
	.other		__nv_reservedSMEM_offset_0_alias,@"STO_CUDA_RESERVED_SHARED STV_DEFAULT"
__nv_reservedSMEM_offset_0_alias:
	.zero		0
	.zero		64


//--------------------- .nv.global                --------------------------
	.section	.nv.global,"aw",@nobits
.nv.global:
	.type		_ZN34_INTERNAL_a4005196_4_k_cu_ac91facf6thrust24THRUST_300001_SM_1000_NS12placeholders2_8E,@object
	.size		_ZN34_INTERNAL_a4005196_4_k_cu_ac91facf6thrust24THRUST_300001_SM_1000_NS12placeholders2_8E,(_ZN34_INTERNAL_a4005196_4_k_cu_ac91facf4cuda3std3__436_GLOBAL__N__a4005196_4_k_cu_ac91facf6ignoreE - _ZN34_INTERNAL_a4005196_4_k_cu_ac91facf6thrust24THRUST_300001_SM_1000_NS12placeholders2_8E)
_ZN34_INTERNAL_a4005196_4_k_cu_ac91facf6thrust24THRUST_300001_SM_1000_NS12placeholders2_8E:
	.zero		1
	.type		_ZN34_INTERNAL_a4005196_4_k_cu_ac91facf4cuda3std3__436_GLOBAL__N__a4005196_4_k_cu_ac91facf6ignoreE,@object
	.size		_ZN34_INTERNAL_a4005196_4_k_cu_ac91facf4cuda3std3__436_GLOBAL__N__a4005196_4_k_cu_ac91facf6ignoreE,(_ZN34_INTERNAL_a4005196_4_k_cu_ac91facf4cuda3std6ranges3__45__cpo4dataE - _ZN34_INTERNAL_a4005196_4_k_cu_ac91facf4cuda3std3__436_GLOBAL__N__a4005196_4_k_cu_ac91facf6ignoreE)
_ZN34_INTERNAL_a4005196_4_k_cu_ac91facf4cuda3std3__436_GLOBAL__N__a4005196_4_k_cu_ac91facf6ignoreE:
	.zero		1
	.type		_ZN34_INTERNAL_a4005196_4_k_cu_ac91facf4cuda3std6ranges3__45__cpo4dataE,@object
	.size		_ZN34_INTERNAL_a4005196_4_k_cu_ac91facf4cuda3std6ranges3__45__cpo4dataE,(_ZN34_INTERNAL_a4005196_4_k_cu_ac91facf6thrust24THRUST_300001_SM_1000_NS6system3cpp3parE - _ZN34_INTERNAL_a4005196_4_k_cu_ac91facf4cuda3std6ranges3__45__cpo4dataE)
_ZN34_INTERNAL_a4005196_4_k_cu_ac91facf4cuda3std6ranges3__45__cpo4dataE:
	.zero		1
	.type		_ZN34_INTERNAL_a4005196_4_k_cu_ac91facf6thrust24THRUST_300001_SM_1000_NS6system3cpp3parE,@object
	.size		_ZN34_INTERNAL_a4005196_4_k_cu_ac91facf6thrust24THRUST_300001_SM_1000_NS6system3cpp3parE,(_ZN34_INTERNAL_a4005196_4_k_cu_ac91facf4cuda3std3__45__cpo5beginE - _ZN34_INTERNAL_a4005196_4_k_cu_ac91facf6thrust24THRUST_300001_SM_1000_NS6system3cpp3parE)
_ZN34_INTERNAL_a4005196_4_k_cu_ac91facf6thrust24THRUST_300001_SM_1000_NS6system3cpp3parE:
	.zero		1
	.type		_ZN34_INTERNAL_a4005196_4_k_cu_ac91facf4cuda3std3__45__cpo5beginE,@object
	.size		_ZN34_INTERNAL_a4005196_4_k_cu_ac91facf4cuda3std3__45__cpo5beginE,(_ZN34_INTERNAL_a4005196_4_k_cu_ac91facf4cuda3std6ranges3__45__cpo5beginE - _ZN34_INTERNAL_a4005196_4_k_cu_ac91facf4cuda3std3__45__cpo5beginE)
_ZN34_INTERNAL_a4005196_4_k_cu_ac91facf4cuda3std3__45__cpo5beginE:
	.zero		1
	.type		_ZN34_INTERNAL_a4005196_4_k_cu_ac91facf4cuda3std6ranges3__45__cpo5beginE,@object
	.size		_ZN34_INTERNAL_a4005196_4_k_cu_ac91facf4cuda3std6ranges3__45__cpo5beginE,(_ZN34_INTERNAL_a4005196_4_k_cu_ac91facf6thrust24THRUST_300001_SM_1000_NS6deviceE - _ZN34_INTERNAL_a4005196_4_k_cu_ac91facf4cuda3std6ranges3__45__cpo5beginE)
_ZN34_INTERNAL_a4005196_4_k_cu_ac91facf4cuda3std6ranges3__45__cpo5beginE:
	.zero		1
	.type		_ZN34_INTERNAL_a4005196_4_k_cu_ac91facf6thrust24THRUST_300001_SM_1000_NS6deviceE,@object
	.size		_ZN34_INTERNAL_a4005196_4_k_cu_ac91facf6thrust24THRUST_300001_SM_1000_NS6deviceE,(_ZN34_INTERNAL_a4005196_4_k_cu_ac91facf4cuda3std3__47nulloptE - _ZN34_INTERNAL_a4005196_4_k_cu_ac91facf6thrust24THRUST_300001_SM_1000_NS6deviceE)
_ZN34_INTERNAL_a4005196_4_k_cu_ac91facf6thrust24THRUST_300001_SM_1000_NS6deviceE:
	.zero		1
	.type		_ZN34_INTERNAL_a4005196_4_k_cu_ac91facf4cuda3std3__47nulloptE,@object
	.size		_ZN34_INTERNAL_a4005196_4_k_cu_ac91facf4cuda3std3__47nulloptE,(_ZN34_INTERNAL_a4005196_4_k_cu_ac91facf4cuda3std6ranges3__45__cpo8distanceE - _ZN34_INTERNAL_a4005196_4_k_cu_ac91facf4cuda3std3__47nulloptE)
_ZN34_INTERNAL_a4005196_4_k_cu_ac91facf4cuda3std3__47nulloptE:
	.zero		1
	.type		_ZN34_INTERNAL_a4005196_4_k_cu_ac91facf4cuda3std6ranges3__45__cpo8distanceE,@object
	.size		_ZN34_INTERNAL_a4005196_4_k_cu_ac91facf4cuda3std6ranges3__45__cpo8distanceE,(_ZN34_INTERNAL_a4005196_4_k_cu_ac91facf6thrust24THRUST_300001_SM_1000_NS12placeholders2_4E - _ZN34_INTERNAL_a4005196_4_k_cu_ac91facf4cuda3std6ranges3__45__cpo8distanceE)
_ZN34_INTERNAL_a4005196_4_k_cu_ac91facf4cuda3std6ranges3__45__cpo8distanceE:
	.zero		1
	.type		_ZN34_INTERNAL_a4005196_4_k_cu_ac91facf6thrust24THRUST_300001_SM_1000_NS12placeholders2_4E,@object
	.size		_ZN34_INTERNAL_a4005196_4_k_cu_ac91facf6thrust24THRUST_300001_SM_1000_NS12placeholders2_4E,(_ZN34_INTERNAL_a4005196_4_k_cu_ac91facf4cuda3std3__45__cpo6rbeginE - _ZN34_INTERNAL_a4005196_4_k_cu_ac91facf6thrust24THRUST_300001_SM_1000_NS12placeholders2_4E)
_ZN34_INTERNAL_a4005196_4_k_cu_ac91facf6thrust24THRUST_300001_SM_1000_NS12placeholders2_4E:
	.zero		1
	.type		_ZN34_INTERNAL_a4005196_4_k_cu_ac91facf4cuda3std3__45__cpo6rbeginE,@object
	.size		_ZN34_INTERNAL_a4005196_4_k_cu_ac91facf4cuda3std3__45__cpo6rbeginE,(_ZN34_INTERNAL_a4005196_4_k_cu_ac91facf4cuda3std6ranges3__45__cpo7advanceE - _ZN34_INTERNAL_a4005196_4_k_cu_ac91facf4cuda3std3__45__cpo6rbeginE)
_ZN34_INTERNAL_a4005196_4_k_cu_ac91facf4cuda3std3__45__cpo6rbeginE:
	.zero		1
	.type		_ZN34_INTERNAL_a4005196_4_k_cu_ac91facf4cuda3std6ranges3__45__cpo7advanceE,@object
	.size		_ZN34_INTERNAL_a4005196_4_k_cu_ac91facf4cuda3std6ranges3__45__cpo7advanceE,(_ZN34_INTERNAL_a4005196_4_k_cu_ac91facf6thrust24THRUST_300001_SM_1000_NS12placeholders3_10E - _ZN34_INTERNAL_a4005196_4_k_cu_ac91facf4cuda3std6ranges3__45__cpo7advanceE)
_ZN34_INTERNAL_a4005196_4_k_cu_ac91facf4cuda3std6ranges3__45__cpo7advanceE:
	.zero		1
	.type		_ZN34_INTERNAL_a4005196_4_k_cu_ac91facf6thrust24THRUST_300001_SM_1000_NS12placeholders3_10E,@object
	.size		_ZN34_INTERNAL_a4005196_4_k_cu_ac91facf6thrust24THRUST_300001_SM_1000_NS12placeholders3_10E,(_ZN34_INTERNAL_a4005196_4_k_cu_ac91facf4cuda3std3__48in_placeE - _ZN34_INTERNAL_a4005196_4_k_cu_ac91facf6thrust24THRUST_300001_SM_1000_NS12placeholders3_10E)
_ZN34_INTERNAL_a4005196_4_k_cu_ac91facf6thrust24THRUST_300001_SM_1000_NS12placeholders3_10E:
	.zero		1
	.type		_ZN34_INTERNAL_a4005196_4_k_cu_ac91facf4cuda3std3__48in_placeE,@object
	.size		_ZN34_INTERNAL_a4005196_4_k_cu_ac91facf4cuda3std3__48in_placeE,(_ZN34_INTERNAL_a4005196_4_k_cu_ac91facf4cuda3std6ranges3__45__cpo4sizeE - _ZN34_INTERNAL_a4005196_4_k_cu_ac91facf4cuda3std3__48in_placeE)
_ZN34_INTERNAL_a4005196_4_k_cu_ac91facf4cuda3std3__48in_placeE:
	.zero		1
	.type		_ZN34_INTERNAL_a4005196_4_k_cu_ac91facf4cuda3std6ranges3__45__cpo4sizeE,@object
	.size		_ZN34_INTERNAL_a4005196_4_k_cu_ac91facf4cuda3std6ranges3__45__cpo4sizeE,(_ZN34_INTERNAL_a4005196_4_k_cu_ac91facf6thrust24THRUST_300001_SM_1000_NS12placeholders2_2E - _ZN34_INTERNAL_a4005196_4_k_cu_ac91facf4cuda3std6ranges3__45__cpo4sizeE)
_ZN34_INTERNAL_a4005196_4_k_cu_ac91facf4cuda3std6ranges3__45__cpo4sizeE:
	.zero		1
	.type		_ZN34_INTERNAL_a4005196_4_k_cu_ac91facf6thrust24THRUST_300001_SM_1000_NS12placeholders2_2E,@object
	.size		_ZN34_INTERNAL_a4005196_4_k_cu_ac91facf6thrust24THRUST_300001_SM_1000_NS12placeholders2_2E,(_ZN34_INTERNAL_a4005196_4_k_cu_ac91facf4cuda3std3__45__cpo6cbeginE - _ZN34_INTERNAL_a4005196_4_k_cu_ac91facf6thrust24THRUST_300001_SM_1000_NS12placeholders2_2E)
_ZN34_INTERNAL_a4005196_4_k_cu_ac91facf6thrust24THRUST_300001_SM_1000_NS12placeholders2_2E:
	.zero		1
	.type		_ZN34_INTERNAL_a4005196_4_k_cu_ac91facf4cuda3std3__45__cpo6cbeginE,@object
	.size		_ZN34_INTERNAL_a4005196_4_k_cu_ac91facf4cuda3std3__45__cpo6cbeginE,(_ZN34_INTERNAL_a4005196_4_k_cu_ac91facf4cuda3std6ranges3__45__cpo6cbeginE - _ZN34_INTERNAL_a4005196_4_k_cu_ac91facf4cuda3std3__45__cpo6cbeginE)
_ZN34_INTERNAL_a4005196_4_k_cu_ac91facf4cuda3std3__45__cpo6cbeginE:
	.zero		1
	.type		_ZN34_INTERNAL_a4005196_4_k_cu_ac91facf4cuda3std6ranges3__45__cpo6cbeginE,@object
	.size		_ZN34_INTERNAL_a4005196_4_k_cu_ac91facf4cuda3std6ranges3__45__cpo6cbeginE,(_ZN34_INTERNAL_a4005196_4_k_cu_ac91facf6thrust24THRUST_300001_SM_1000_NS12placeholders2_6E - _ZN34_INTERNAL_a4005196_4_k_cu_ac91facf4cuda3std6ranges3__45__cpo6cbeginE)
_ZN34_INTERNAL_a4005196_4_k_cu_ac91facf4cuda3std6ranges3__45__cpo6cbeginE:
	.zero		1
	.type		_ZN34_INTERNAL_a4005196_4_k_cu_ac91facf6thrust24THRUST_300001_SM_1000_NS12placeholders2_6E,@object
	.size		_ZN34_INTERNAL_a4005196_4_k_cu_ac91facf6thrust24THRUST_300001_SM_1000_NS12placeholders2_6E,(_ZN34_INTERNAL_a4005196_4_k_cu_ac91facf4cuda3std3__45__cpo7crbeginE - _ZN34_INTERNAL_a4005196_4_k_cu_ac91facf6thrust24THRUST_300001_SM_1000_NS12placeholders2_6E)
_ZN34_INTERNAL_a4005196_4_k_cu_ac91facf6thrust24THRUST_300001_SM_1000_NS12placeholders2_6E:
	.zero		1
	.type		_ZN34_INTERNAL_a4005196_4_k_cu_ac91facf4cuda3std3__45__cpo7crbeginE,@object
	.size		_ZN34_INTERNAL_a4005196_4_k_cu_ac91facf4cuda3std3__45__cpo7crbeginE,(_ZN34_INTERNAL_a4005196_4_k_cu_ac91facf4cuda3std6ranges3__45__cpo4nextE - _ZN34_INTERNAL_a4005196_4_k_cu_ac91facf4cuda3std3__45__cpo7crbeginE)
_ZN34_INTERNAL_a4005196_4_k_cu_ac91facf4cuda3std3__45__cpo7crbeginE:
	.zero		1
	.type		_ZN34_INTERNAL_a4005196_4_k_cu_ac91facf4cuda3std6ranges3__45__cpo4nextE,@object
	.size		_ZN34_INTERNAL_a4005196_4_k_cu_ac91facf4cuda3std6ranges3__45__cpo4nextE,(_ZN34_INTERNAL_a4005196_4_k_cu_ac91facf4cuda3std6ranges3__45__cpo4swapE - _ZN34_INTERNAL_a4005196_4_k_cu_ac91facf4cuda3std6ranges3__45__cpo4nextE)
_ZN34_INTERNAL_a4005196_4_k_cu_ac91facf4cuda3std6ranges3__45__cpo4nextE:
	.zero		1
	.type		_ZN34_INTERNAL_a4005196_4_k_cu_ac91facf4cuda3std6ranges3__45__cpo4swapE,@object
	.size		_ZN34_INTERNAL_a4005196_4_k_cu_ac91facf4cuda3std6ranges3__45__cpo4swapE,(_ZN34_INTERNAL_a4005196_4_k_cu_ac91facf6thrust24THRUST_300001_SM_1000_NS8cuda_cub10par_nosyncE - _ZN34_INTERNAL_a4005196_4_k_cu_ac91facf4cuda3std6ranges3__45__cpo4swapE)
_ZN34_INTERNAL_a4005196_4_k_cu_ac91facf4cuda3std6ranges3__45__cpo4swapE:
	.zero		1
	.type		_ZN34_INTERNAL_a4005196_4_k_cu_ac91facf6thrust24THRUST_300001_SM_1000_NS8cuda_cub10par_nosyncE,@object
	.size		_ZN34_INTERNAL_a4005196_4_k_cu_ac91facf6thrust24THRUST_300001_SM_1000_NS8cuda_cub10par_nosyncE,(_ZN34_INTERNAL_a4005196_4_k_cu_ac91facf6thrust24THRUST_300001_SM_1000_NS3seqE - _ZN34_INTERNAL_a4005196_4_k_cu_ac91facf6thrust24THRUST_300001_SM_1000_NS8cuda_cub10par_nosyncE)
_ZN34_INTERNAL_a4005196_4_k_cu_ac91facf6thrust24THRUST_300001_SM_1000_NS8cuda_cub10par_nosyncE:
	.zero		1
	.type		_ZN34_INTERNAL_a4005196_4_k_cu_ac91facf6thrust24THRUST_300001_SM_1000_NS3seqE,@object
	.size		_ZN34_INTERNAL_a4005196_4_k_cu_ac91facf6thrust24THRUST_300001_SM_1000_NS3seqE,(_ZN34_INTERNAL_a4005196_4_k_cu_ac91facf4cuda3std3__420unreachable_sentinelE - _ZN34_INTERNAL_a4005196_4_k_cu_ac91facf6thrust24THRUST_300001_SM_1000_NS3seqE)
_ZN34_INTERNAL_a4005196_4_k_cu_ac91facf6thrust24THRUST_300001_SM_1000_NS3seqE:
	.zero		1
	.type		_ZN34_INTERNAL_a4005196_4_k_cu_ac91facf4cuda3std3__420unreachable_sentinelE,@object
	.size		_ZN34_INTERNAL_a4005196_4_k_cu_ac91facf4cuda3std3__420unreachable_sentinelE,(_ZN34_INTERNAL_a4005196_4_k_cu_ac91facf4cuda3std6ranges3__45__cpo5ssizeE - _ZN34_INTERNAL_a4005196_4_k_cu_ac91facf4cuda3std3__420unreachable_sentinelE)
_ZN34_INTERNAL_a4005196_4_k_cu_ac91facf4cuda3std3__420unreachable_sentinelE:
	.zero		1
	.type		_ZN34_INTERNAL_a4005196_4_k_cu_ac91facf4cuda3std6ranges3__45__cpo5ssizeE,@object
	.size		_ZN34_INTERNAL_a4005196_4_k_cu_ac91facf4cuda3std6ranges3__45__cpo5ssizeE,(_ZN34_INTERNAL_a4005196_4_k_cu_ac91facf6thrust24THRUST_300001_SM_1000_NS12placeholders2_3E - _ZN34_INTERNAL_a4005196_4_k_cu_ac91facf4cuda3std6ranges3__45__cpo5ssizeE)
_ZN34_INTERNAL_a4005196_4_k_cu_ac91facf4cuda3std6ranges3__45__cpo5ssizeE:
	.zero		1
	.type		_ZN34_INTERNAL_a4005196_4_k_cu_ac91facf6thrust24THRUST_300001_SM_1000_NS12placeholders2_3E,@object
	.size		_ZN34_INTERNAL_a4005196_4_k_cu_ac91facf6thrust24THRUST_300001_SM_1000_NS12placeholders2_3E,(_ZN34_INTERNAL_a4005196_4_k_cu_ac91facf4cuda3std3__45__cpo4cendE - _ZN34_INTERNAL_a4005196_4_k_cu_ac91facf6thrust24THRUST_300001_SM_1000_NS12placeholders2_3E)
_ZN34_INTERNAL_a4005196_4_k_cu_ac91facf6thrust24THRUST_300001_SM_1000_NS12placeholders2_3E:
	.zero		1
	.type		_ZN34_INTERNAL_a4005196_4_k_cu_ac91facf4cuda3std3__45__cpo4cendE,@object
	.size		_ZN34_INTERNAL_a4005196_4_k_cu_ac91facf4cuda3std3__45__cpo4cendE,(_ZN34_INTERNAL_a4005196_4_k_cu_ac91facf4cuda3std6ranges3__45__cpo4cendE - _ZN34_INTERNAL_a4005196_4_k_cu_ac91facf4cuda3std3__45__cpo4cendE)
_ZN34_INTERNAL_a4005196_4_k_cu_ac91facf4cuda3std3__45__cpo4cendE:
	.zero		1
	.type		_ZN34_INTERNAL_a4005196_4_k_cu_ac91facf4cuda3std6ranges3__45__cpo4cendE,@object
	.size		_ZN34_INTERNAL_a4005196_4_k_cu_ac91facf4cuda3std6ranges3__45__cpo4cendE,(_ZN34_INTERNAL_a4005196_4_k_cu_ac91facf6thrust24THRUST_300001_SM_1000_NS12placeholders2_7E - _ZN34_INTERNAL_a4005196_4_k_cu_ac91facf4cuda3std6ranges3__45__cpo4cendE)
_ZN34_INTERNAL_a4005196_4_k_cu_ac91facf4cuda3std6ranges3__45__cpo4cendE:
	.zero		1
	.type		_ZN34_INTERNAL_a4005196_4_k_cu_ac91facf6thrust24THRUST_300001_SM_1000_NS12placeholders2_7E,@object
	.size		_ZN34_INTERNAL_a4005196_4_k_cu_ac91facf6thrust24THRUST_300001_SM_1000_NS12placeholders2_7E,(_ZN34_INTERNAL_a4005196_4_k_cu_ac91facf4cuda3std3__45__cpo5crendE - _ZN34_INTERNAL_a4005196_4_k_cu_ac91facf6thrust24THRUST_300001_SM_1000_NS12placeholders2_7E)
_ZN34_INTERNAL_a4005196_4_k_cu_ac91facf6thrust24THRUST_300001_SM_1000_NS12placeholders2_7E:
	.zero		1
	.type		_ZN34_INTERNAL_a4005196_4_k_cu_ac91facf4cuda3std3__45__cpo5crendE,@object
	.size		_ZN34_INTERNAL_a4005196_4_k_cu_ac91facf4cuda3std3__45__cpo5crendE,(_ZN34_INTERNAL_a4005196_4_k_cu_ac91facf4cuda3std6ranges3__45__cpo4prevE - _ZN34_INTERNAL_a4005196_4_k_cu_ac91facf4cuda3std3__45__cpo5crendE)
_ZN34_INTERNAL_a4005196_4_k_cu_ac91facf4cuda3std3__45__cpo5crendE:
	.zero		1
	.type		_ZN34_INTERNAL_a4005196_4_k_cu_ac91facf4cuda3std6ranges3__45__cpo4prevE,@object
	.size		_ZN34_INTERNAL_a4005196_4_k_cu_ac91facf4cuda3std6ranges3__45__cpo4prevE,(_ZN34_INTERNAL_a4005196_4_k_cu_ac91facf4cuda3std6ranges3__45__cpo9iter_moveE - _ZN34_INTERNAL_a4005196_4_k_cu_ac91facf4cuda3std6ranges3__45__cpo4prevE)
_ZN34_INTERNAL_a4005196_4_k_cu_ac91facf4cuda3std6ranges3__45__cpo4prevE:
	.zero		1
	.type		_ZN34_INTERNAL_a4005196_4_k_cu_ac91facf4cuda3std6ranges3__45__cpo9iter_moveE,@object
	.size		_ZN34_INTERNAL_a4005196_4_k_cu_ac91facf4cuda3std6ranges3__45__cpo9iter_moveE,(_ZN34_INTERNAL_a4005196_4_k_cu_ac91facf6thrust24THRUST_300001_SM_1000_NS6system6detail10sequential3seqE - _ZN34_INTERNAL_a4005196_4_k_cu_ac91facf4cuda3std6ranges3__45__cpo9iter_moveE)
_ZN34_INTERNAL_a4005196_4_k_cu_ac91facf4cuda3std6ranges3__45__cpo9iter_moveE:
	.zero		1
	.type		_ZN34_INTERNAL_a4005196_4_k_cu_ac91facf6thrust24THRUST_300001_SM_1000_NS6system6detail10sequential3seqE,@object
	.size		_ZN34_INTERNAL_a4005196_4_k_cu_ac91facf6thrust24THRUST_300001_SM_1000_NS6system6detail10sequential3seqE,(_ZN34_INTERNAL_a4005196_4_k_cu_ac91facf6thrust24THRUST_300001_SM_1000_NS12placeholders2_9E - _ZN34_INTERNAL_a4005196_4_k_cu_ac91facf6thrust24THRUST_300001_SM_1000_NS6system6detail10sequential3seqE)
_ZN34_INTERNAL_a4005196_4_k_cu_ac91facf6thrust24THRUST_300001_SM_1000_NS6system6detail10sequential3seqE:
	.zero		1
	.type		_ZN34_INTERNAL_a4005196_4_k_cu_ac91facf6thrust24THRUST_300001_SM_1000_NS12placeholders2_9E,@object
	.size		_ZN34_INTERNAL_a4005196_4_k_cu_ac91facf6thrust24THRUST_300001_SM_1000_NS12placeholders2_9E,(_ZN34_INTERNAL_a4005196_4_k_cu_ac91facf4cuda3std3__419piecewise_constructE - _ZN34_INTERNAL_a4005196_4_k_cu_ac91facf6thrust24THRUST_300001_SM_1000_NS12placeholders2_9E)
_ZN34_INTERNAL_a4005196_4_k_cu_ac91facf6thrust24THRUST_300001_SM_1000_NS12placeholders2_9E:
	.zero		1
	.type		_ZN34_INTERNAL_a4005196_4_k_cu_ac91facf4cuda3std3__419piecewise_constructE,@object
	.size		_ZN34_INTERNAL_a4005196_4_k_cu_ac91facf4cuda3std3__419piecewise_constructE,(_ZN34_INTERNAL_a4005196_4_k_cu_ac91facf4cuda3std6ranges3__45__cpo5cdataE - _ZN34_INTERNAL_a4005196_4_k_cu_ac91facf4cuda3std3__419piecewise_constructE)
_ZN34_INTERNAL_a4005196_4_k_cu_ac91facf4cuda3std3__419piecewise_constructE:
	.zero		1
	.type		_ZN34_INTERNAL_a4005196_4_k_cu_ac91facf4cuda3std6ranges3__45__cpo5cdataE,@object
	.size		_ZN34_INTERNAL_a4005196_4_k_cu_ac91facf4cuda3std6ranges3__45__cpo5cdataE,(_ZN34_INTERNAL_a4005196_4_k_cu_ac91facf6thrust24THRUST_300001_SM_1000_NS12placeholders2_1E - _ZN34_INTERNAL_a4005196_4_k_cu_ac91facf4cuda3std6ranges3__45__cpo5cdataE)
_ZN34_INTERNAL_a4005196_4_k_cu_ac91facf4cuda3std6ranges3__45__cpo5cdataE:
	.zero		1
	.type		_ZN34_INTERNAL_a4005196_4_k_cu_ac91facf6thrust24THRUST_300001_SM_1000_NS12placeholders2_1E,@object
	.size		_ZN34_INTERNAL_a4005196_4_k_cu_ac91facf6thrust24THRUST_300001_SM_1000_NS12placeholders2_1E,(_ZN34_INTERNAL_a4005196_4_k_cu_ac91facf4cuda3std3__45__cpo3endE - _ZN34_INTERNAL_a4005196_4_k_cu_ac91facf6thrust24THRUST_300001_SM_1000_NS12placeholders2_1E)
_ZN34_INTERNAL_a4005196_4_k_cu_ac91facf6thrust24THRUST_300001_SM_1000_NS12placeholders2_1E:
	.zero		1
	.type		_ZN34_INTERNAL_a4005196_4_k_cu_ac91facf4cuda3std3__45__cpo3endE,@object
	.size		_ZN34_INTERNAL_a4005196_4_k_cu_ac91facf4cuda3std3__45__cpo3endE,(_ZN34_INTERNAL_a4005196_4_k_cu_ac91facf4cuda3std6ranges3__45__cpo3endE - _ZN34_INTERNAL_a4005196_4_k_cu_ac91facf4cuda3std3__45__cpo3endE)
_ZN34_INTERNAL_a4005196_4_k_cu_ac91facf4cuda3std3__45__cpo3endE:
	.zero		1
	.type		_ZN34_INTERNAL_a4005196_4_k_cu_ac91facf4cuda3std6ranges3__45__cpo3endE,@object
	.size		_ZN34_INTERNAL_a4005196_4_k_cu_ac91facf4cuda3std6ranges3__45__cpo3endE,(_ZN34_INTERNAL_a4005196_4_k_cu_ac91facf6thrust24THRUST_300001_SM_1000_NS12placeholders2_5E - _ZN34_INTERNAL_a4005196_4_k_cu_ac91facf4cuda3std6ranges3__45__cpo3endE)
_ZN34_INTERNAL_a4005196_4_k_cu_ac91facf4cuda3std6ranges3__45__cpo3endE:
	.zero		1
	.type		_ZN34_INTERNAL_a4005196_4_k_cu_ac91facf6thrust24THRUST_300001_SM_1000_NS12placeholders2_5E,@object
	.size		_ZN34_INTERNAL_a4005196_4_k_cu_ac91facf6thrust24THRUST_300001_SM_1000_NS12placeholders2_5E,(_ZN34_INTERNAL_a4005196_4_k_cu_ac91facf4cuda3std3__45__cpo4rendE - _ZN34_INTERNAL_a4005196_4_k_cu_ac91facf6thrust24THRUST_300001_SM_1000_NS12placeholders2_5E)
_ZN34_INTERNAL_a4005196_4_k_cu_ac91facf6thrust24THRUST_300001_SM_1000_NS12placeholders2_5E:
	.zero		1
	.type		_ZN34_INTERNAL_a4005196_4_k_cu_ac91facf4cuda3std3__45__cpo4rendE,@object
	.size		_ZN34_INTERNAL_a4005196_4_k_cu_ac91facf4cuda3std3__45__cpo4rendE,(_ZN34_INTERNAL_a4005196_4_k_cu_ac91facf4cuda3std6ranges3__45__cpo9iter_swapE - _ZN34_INTERNAL_a4005196_4_k_cu_ac91facf4cuda3std3__45__cpo4rendE)
_ZN34_INTERNAL_a4005196_4_k_cu_ac91facf4cuda3std3__45__cpo4rendE:
	.zero		1
	.type		_ZN34_INTERNAL_a4005196_4_k_cu_ac91facf4cuda3std6ranges3__45__cpo9iter_swapE,@object
	.size		_ZN34_INTERNAL_a4005196_4_k_cu_ac91facf4cuda3std6ranges3__45__cpo9iter_swapE,(_ZN34_INTERNAL_a4005196_4_k_cu_ac91facf4cuda3std3__48unexpectE - _ZN34_INTERNAL_a4005196_4_k_cu_ac91facf4cuda3std6ranges3__45__cpo9iter_swapE)
_ZN34_INTERNAL_a4005196_4_k_cu_ac91facf4cuda3std6ranges3__45__cpo9iter_swapE:
	.zero		1
	.type		_ZN34_INTERNAL_a4005196_4_k_cu_ac91facf4cuda3std3__48unexpectE,@object
	.size		_ZN34_INTERNAL_a4005196_4_k_cu_ac91facf4cuda3std3__48unexpectE,(_ZN34_INTERNAL_a4005196_4_k_cu_ac91facf6thrust24THRUST_300001_SM_1000_NS8cuda_cub3parE - _ZN34_INTERNAL_a4005196_4_k_cu_ac91facf4cuda3std3__48unexpectE)
_ZN34_INTERNAL_a4005196_4_k_cu_ac91facf4cuda3std3__48unexpectE:
	.zero		1
	.type		_ZN34_INTERNAL_a4005196_4_k_cu_ac91facf6thrust24THRUST_300001_SM_1000_NS8cuda_cub3parE,@object
	.size		_ZN34_INTERNAL_a4005196_4_k_cu_ac91facf6thrust24THRUST_300001_SM_1000_NS8cuda_cub3parE,(.L_29 - _ZN34_INTERNAL_a4005196_4_k_cu_ac91facf6thrust24THRUST_300001_SM_1000_NS8cuda_cub3parE)
_ZN34_INTERNAL_a4005196_4_k_cu_ac91facf6thrust24THRUST_300001_SM_1000_NS8cuda_cub3parE:
	.zero		1
.L_29:


//--------------------- .nv.shared._ZN3cub18CUB_300001_SM_10006detail4scan16DeviceScanKernelINS2_10policy_hubIiiijN4cuda3std3__44plusIvEEE10Policy1000EN6thrust24THRUST_300001_SM_1000_NS6detail15normal_iteratorINSD_10device_ptrIiEEEESI_NS0_13ScanTileStateIiLb1EEES9_NS1_10InputValueIiPiEEjiLb0EiEEvT0_T1_T2_iT3_T4_T5_ --------------------------
	.section	.nv.shared._ZN3cub18CUB_300001_SM_10006detail4scan16DeviceScanKernelINS2_10policy_hubIiiijN4cuda3std3__44plusIvEEE10Policy1000EN6thrust24THRUST_300001_SM_1000_NS6detail15normal_iteratorINSD_10device_ptrIiEEEESI_NS0_13ScanTileStateIiLb1EEES9_NS1_10InputValueIiPiEEjiLb0EiEEvT0_T1_T2_iT3_T4_T5_,"aw",@nobits
	.sectionflags	@""
	.align	16
.nv.shared._ZN3cub18CUB_300001_SM_10006detail4scan16DeviceScanKernelINS2_10policy_hubIiiijN4cuda3std3__44plusIvEEE10Policy1000EN6thrust24THRUST_300001_SM_1000_NS6detail15normal_iteratorINSD_10device_ptrIiEEEESI_NS0_13ScanTileStateIiLb1EEES9_NS1_10InputValueIiPiEEjiLb0EiEEvT0_T1_T2_iT3_T4_T5_:
	.zero		34832


//--------------------- .nv.constant0._ZN3cub18CUB_300001_SM_10006detail4scan16DeviceScanKernelINS2_10policy_hubIiiimN4cuda3std3__44plusIvEEE10Policy1000EN6thrust24THRUST_300001_SM_1000_NS6detail15normal_iteratorINSD_10device_ptrIiEEEESI_NS0_13ScanTileStateIiLb1EEES9_NS1_10InputValueIiPiEEmiLb0EiEEvT0_T1_T2_iT3_T4_T5_ --------------------------
	.section	.nv.constant0._ZN3cub18CUB_300001_SM_10006detail4scan16DeviceScanKernelINS2_10policy_hubIiiimN4cuda3std3__44plusIvEEE10Policy1000EN6thrust24THRUST_300001_SM_1000_NS6detail15normal_iteratorINSD_10device_ptrIiEEEESI_NS0_13ScanTileStateIiLb1EEES9_NS1_10InputValueIiPiEEmiLb0EiEEvT0_T1_T2_iT3_T4_T5_,"a",@progbits
	.sectionflags	@""
	.align	4
.nv.constant0._ZN3cub18CUB_300001_SM_10006detail4scan16DeviceScanKernelINS2_10policy_hubIiiimN4cuda3std3__44plusIvEEE10Policy1000EN6thrust24THRUST_300001_SM_1000_NS6detail15normal_iteratorINSD_10device_ptrIiEEEESI_NS0_13ScanTileStateIiLb1EEES9_NS1_10InputValueIiPiEEmiLb0EiEEvT0_T1_T2_iT3_T4_T5_:
	.zero		952


//--------------------- .nv.constant0._ZN3cub18CUB_300001_SM_10006detail4scan16DeviceScanKernelINS2_10policy_hubIiiijN4cuda3std3__44plusIvEEE10Policy1000EN6thrust24THRUST_300001_SM_1000_NS6detail15normal_iteratorINSD_10device_ptrIiEEEESI_NS0_13ScanTileStateIiLb1EEES9_NS1_10InputValueIiPiEEjiLb0EiEEvT0_T1_T2_iT3_T4_T5_ --------------------------
	.section	.nv.constant0._ZN3cub18CUB_300001_SM_10006detail4scan16DeviceScanKernelINS2_10policy_hubIiiijN4cuda3std3__44plusIvEEE10Policy1000EN6thrust24THRUST_300001_SM_1000_NS6detail15normal_iteratorINSD_10device_ptrIiEEEESI_NS0_13ScanTileStateIiLb1EEES9_NS1_10InputValueIiPiEEjiLb0EiEEvT0_T1_T2_iT3_T4_T5_,"a",@progbits
	.sectionflags	@""
	.align	4
.nv.constant0._ZN3cub18CUB_300001_SM_10006detail4scan16DeviceScanKernelINS2_10policy_hubIiiijN4cuda3std3__44plusIvEEE10Policy1000EN6thrust24THRUST_300001_SM_1000_NS6detail15normal_iteratorINSD_10device_ptrIiEEEESI_NS0_13ScanTileStateIiLb1EEES9_NS1_10InputValueIiPiEEjiLb0EiEEvT0_T1_T2_iT3_T4_T5_:
	.zero		948


//--------------------- .nv.constant0._ZN3cub18CUB_300001_SM_10006detail4scan20DeviceScanInitKernelINS0_13ScanTileStateIiLb1EEEEEvT_i --------------------------
	.section	.nv.constant0._ZN3cub18CUB_300001_SM_10006detail4scan20DeviceScanInitKernelINS0_13ScanTileStateIiLb1EEEEEvT_i,"a",@progbits
	.sectionflags	@""
	.align	4
.nv.constant0._ZN3cub18CUB_300001_SM_10006detail4scan20DeviceScanInitKernelINS0_13ScanTileStateIiLb1EEEEEvT_i:
	.zero		908


//--------------------- .nv.constant0._ZN3cub18CUB_300001_SM_10006detail8for_each13static_kernelINS2_12policy_hub_t12policy_500_tEmN6thrust24THRUST_300001_SM_1000_NS8cuda_cub20__uninitialized_fill7functorINS7_10device_ptrIiEEiEEEEvT0_T1_ --------------------------
	.section	.nv.constant0._ZN3cub18CUB_300001_SM_10006detail8for_each13static_kernelINS2_12policy_hub_t12policy_500_tEmN6thrust24THRUST_300001_SM_1000_NS8cuda_cub20__uninitialized_fill7functorINS7_10device_ptrIiEEiEEEEvT0_T1_,"a",@progbits
	.sectionflags	@""
	.align	4
.nv.constant0._ZN3cub18CUB_300001_SM_10006detail8for_each13static_kernelINS2_12policy_hub_t12policy_500_tEmN6thrust24THRUST_300001_SM_1000_NS8cuda_cub20__uninitialized_fill7functorINS7_10device_ptrIiEEiEEEEvT0_T1_:
	.zero		920


//--------------------- .nv.constant0._ZN3cub18CUB_300001_SM_10006detail11EmptyKernelIvEEvv --------------------------
	.section	.nv.constant0._ZN3cub18CUB_300001_SM_10006detail11EmptyKernelIvEEvv,"a",@progbits
	.sectionflags	@""
	.align	4
.nv.constant0._ZN3cub18CUB_300001_SM_10006detail11EmptyKernelIvEEvv:
	.zero		896


//--------------------- .nv.constant0._Z17generateProposalsILi5EEvP14SudokuProposalS1_PiS2_iS2_ --------------------------
	.section	.nv.constant0._Z17generateProposalsILi5EEvP14SudokuProposalS1_PiS2_iS2_,"a",@progbits
	.sectionflags	@""
	.align	4
.nv.constant0._Z17generateProposalsILi5EEvP14SudokuProposalS1_PiS2_iS2_:
	.zero		944


//--------------------- .nv.constant0._Z17generateProposalsILi4EEvP14SudokuProposalS1_PiS2_iS2_ --------------------------
	.section	.nv.constant0._Z17generateProposalsILi4EEvP14SudokuProposalS1_PiS2_iS2_,"a",@progbits
	.sectionflags	@""
	.align	4
.nv.constant0._Z17generateProposalsILi4EEvP14SudokuProposalS1_PiS2_iS2_:
	.zero		944


//--------------------- .nv.constant0._Z17generateProposalsILi3EEvP14SudokuProposalS1_PiS2_iS2_ --------------------------
	.section	.nv.constant0._Z17generateProposalsILi3EEvP14SudokuProposalS1_PiS2_iS2_,"a",@progbits
	.sectionflags	@""
	.align	4
.nv.constant0._Z17generateProposalsILi3EEvP14SudokuProposalS1_PiS2_iS2_:
	.zero		944


//--------------------- .nv.constant0._Z19compactifyProposalsPK14SudokuProposalPS_PKiS4_i --------------------------
	.section	.nv.constant0._Z19compactifyProposalsPK14SudokuProposalPS_PKiS4_i,"a",@progbits
	.sectionflags	@""
	.align	4
.nv.constant0._Z19compactifyProposalsPK14SudokuProposalPS_PKiS4_i:
	.zero		932


//--------------------- SYMBOLS --------------------------

	.type		.nv.reservedSmem.offset0,@object
	.size		.nv.reservedSmem.offset0,0x4
	.type		.nv.reservedSmem.cap,@object
	.size		.nv.reservedSmem.cap,0x4
